//
// Generated by NVIDIA NVVM Compiler
//
// Compiler Build ID: CL-36424714
// Cuda compilation tools, release 13.0, V13.0.88
// Based on NVVM 20.0.0
//

.version 9.0
.target sm_100
.address_size 64

	// .globl	compress
.const .align 4 .b8 g_IV[32] = {103, 230, 9, 106, 133, 174, 103, 187, 114, 243, 110, 60, 58, 245, 79, 165, 127, 82, 14, 81, 140, 104, 5, 155, 171, 217, 131, 31, 25, 205, 224, 91};
.const .align 4 .b8 g_MSG_PERMUTATION[64] = {2, 0, 0, 0, 6, 0, 0, 0, 3, 0, 0, 0, 10, 0, 0, 0, 7, 0, 0, 0, 0, 0, 0, 0, 4, 0, 0, 0, 13, 0, 0, 0, 1, 0, 0, 0, 11, 0, 0, 0, 12, 0, 0, 0, 5, 0, 0, 0, 9, 0, 0, 0, 14, 0, 0, 0, 15, 0, 0, 0, 8};
// _ZZ23solve_nonce_range_fusedE9sh_prefix has been demoted
// _ZZ23solve_nonce_range_fusedE7sh_seed has been demoted
// _ZZ23solve_nonce_range_fusedE8sh_precv has been demoted
// _ZZ23solve_nonce_range_fusedE9sh_lwords has been demoted
// _ZZ23solve_nonce_range_fusedE7sh_llen has been demoted
// _ZZ23solve_nonce_range_fusedE5tileC has been demoted
.extern .shared .align 16 .b8 smem[];

.visible .entry compress(
	.param .u64 .ptr .align 1 compress_param_0,
	.param .u64 .ptr .align 1 compress_param_1,
	.param .u64 compress_param_2,
	.param .u32 compress_param_3,
	.param .u32 compress_param_4,
	.param .u64 .ptr .align 1 compress_param_5
)
{
	.reg .pred 	%p<4>;
	.reg .b32 	%r<1279>;
	.reg .b64 	%rd<11>;

	ld.param.u64 	%rd2, [compress_param_1];
	ld.param.u32 	%r1, [compress_param_3];
	ld.param.u32 	%r2, [compress_param_4];
	mov.u32 	%r3, %ctaid.y;
	mov.u32 	%r4, %ntid.y;
	mul.lo.s32 	%r5, %r3, %r4;
	mov.u32 	%r6, %tid.y;
	mov.u32 	%r7, %ctaid.x;
	mov.u32 	%r8, %ntid.x;
	mul.lo.s32 	%r9, %r7, %r8;
	mov.u32 	%r11, %tid.x;
	or.b32  	%r13, %r5, %r6;
	setp.ne.s32 	%p1, %r13, 0;
	neg.s32 	%r14, %r11;
	setp.ne.s32 	%p2, %r9, %r14;
	or.pred  	%p3, %p1, %p2;
	@%p3 bra 	$L__BB0_2;
	ld.param.u64 	%rd10, [compress_param_5];
	ld.param.u64 	%rd9, [compress_param_2];
	ld.param.u64 	%rd8, [compress_param_0];
	cvta.to.global.u64 	%rd5, %rd10;
	cvta.to.global.u64 	%rd6, %rd2;
	cvta.to.global.u64 	%rd7, %rd8;
	ld.global.nc.u32 	%r911, [%rd7];
	ld.global.nc.u32 	%r912, [%rd7+4];
	ld.global.nc.u32 	%r913, [%rd7+8];
	ld.global.nc.u32 	%r914, [%rd7+12];
	ld.global.nc.u32 	%r915, [%rd7+16];
	ld.global.nc.u32 	%r916, [%rd7+20];
	ld.global.nc.u32 	%r917, [%rd7+24];
	ld.global.nc.u32 	%r918, [%rd7+28];
	cvt.u32.u64 	%r919, %rd9;
	ld.global.nc.u32 	%r920, [%rd6];
	ld.global.nc.u32 	%r921, [%rd6+4];
	ld.global.nc.u32 	%r922, [%rd6+8];
	ld.global.nc.u32 	%r923, [%rd6+12];
	ld.global.nc.u32 	%r924, [%rd6+16];
	ld.global.nc.u32 	%r925, [%rd6+20];
	ld.global.nc.u32 	%r926, [%rd6+24];
	ld.global.nc.u32 	%r927, [%rd6+28];
	ld.global.nc.u32 	%r928, [%rd6+32];
	ld.global.nc.u32 	%r929, [%rd6+36];
	ld.global.nc.u32 	%r930, [%rd6+40];
	ld.global.nc.u32 	%r931, [%rd6+44];
	ld.global.nc.u32 	%r932, [%rd6+48];
	ld.global.nc.u32 	%r933, [%rd6+52];
	ld.global.nc.u32 	%r934, [%rd6+56];
	ld.global.nc.u32 	%r935, [%rd6+60];
	add.s32 	%r936, %r911, %r920;
	add.s32 	%r937, %r936, %r915;
	xor.b32  	%r17, %r937, %r919;
	mov.b32 	%r898, 16;
	// begin inline asm
	shf.r.wrap.b32 %r15, %r17, %r17, %r898;
	// end inline asm
	add.s32 	%r938, %r15, 1779033703;
	xor.b32  	%r21, %r915, %r938;
	mov.b32 	%r902, 12;
	// begin inline asm
	shf.r.wrap.b32 %r19, %r21, %r21, %r902;
	// end inline asm
	add.s32 	%r939, %r937, %r921;
	add.s32 	%r940, %r939, %r19;
	xor.b32  	%r25, %r15, %r940;
	mov.b32 	%r906, 8;
	// begin inline asm
	shf.r.wrap.b32 %r23, %r25, %r25, %r906;
	// end inline asm
	add.s32 	%r941, %r23, %r938;
	xor.b32  	%r29, %r19, %r941;
	mov.b32 	%r910, 7;
	// begin inline asm
	shf.r.wrap.b32 %r27, %r29, %r29, %r910;
	// end inline asm
	add.s32 	%r942, %r912, %r922;
	add.s32 	%r33, %r942, %r916;
	// begin inline asm
	shf.r.wrap.b32 %r31, %r33, %r33, %r898;
	// end inline asm
	add.s32 	%r943, %r31, -1150833019;
	xor.b32  	%r37, %r916, %r943;
	// begin inline asm
	shf.r.wrap.b32 %r35, %r37, %r37, %r902;
	// end inline asm
	add.s32 	%r944, %r33, %r923;
	add.s32 	%r945, %r944, %r35;
	xor.b32  	%r41, %r31, %r945;
	// begin inline asm
	shf.r.wrap.b32 %r39, %r41, %r41, %r906;
	// end inline asm
	add.s32 	%r946, %r39, %r943;
	xor.b32  	%r45, %r35, %r946;
	// begin inline asm
	shf.r.wrap.b32 %r43, %r45, %r45, %r910;
	// end inline asm
	add.s32 	%r947, %r913, %r924;
	add.s32 	%r948, %r947, %r917;
	xor.b32  	%r49, %r948, %r1;
	// begin inline asm
	shf.r.wrap.b32 %r47, %r49, %r49, %r898;
	// end inline asm
	add.s32 	%r949, %r47, 1013904242;
	xor.b32  	%r53, %r917, %r949;
	// begin inline asm
	shf.r.wrap.b32 %r51, %r53, %r53, %r902;
	// end inline asm
	add.s32 	%r950, %r948, %r925;
	add.s32 	%r951, %r950, %r51;
	xor.b32  	%r57, %r47, %r951;
	// begin inline asm
	shf.r.wrap.b32 %r55, %r57, %r57, %r906;
	// end inline asm
	add.s32 	%r952, %r55, %r949;
	xor.b32  	%r61, %r51, %r952;
	// begin inline asm
	shf.r.wrap.b32 %r59, %r61, %r61, %r910;
	// end inline asm
	add.s32 	%r953, %r914, %r926;
	add.s32 	%r954, %r953, %r918;
	xor.b32  	%r65, %r954, %r2;
	// begin inline asm
	shf.r.wrap.b32 %r63, %r65, %r65, %r898;
	// end inline asm
	add.s32 	%r955, %r63, -1521486534;
	xor.b32  	%r69, %r918, %r955;
	// begin inline asm
	shf.r.wrap.b32 %r67, %r69, %r69, %r902;
	// end inline asm
	add.s32 	%r956, %r954, %r927;
	add.s32 	%r957, %r956, %r67;
	xor.b32  	%r73, %r63, %r957;
	// begin inline asm
	shf.r.wrap.b32 %r71, %r73, %r73, %r906;
	// end inline asm
	add.s32 	%r958, %r71, %r955;
	xor.b32  	%r77, %r67, %r958;
	// begin inline asm
	shf.r.wrap.b32 %r75, %r77, %r77, %r910;
	// end inline asm
	add.s32 	%r959, %r940, %r928;
	add.s32 	%r960, %r959, %r43;
	xor.b32  	%r81, %r960, %r71;
	// begin inline asm
	shf.r.wrap.b32 %r79, %r81, %r81, %r898;
	// end inline asm
	add.s32 	%r961, %r952, %r79;
	xor.b32  	%r85, %r43, %r961;
	// begin inline asm
	shf.r.wrap.b32 %r83, %r85, %r85, %r902;
	// end inline asm
	add.s32 	%r962, %r960, %r929;
	add.s32 	%r963, %r962, %r83;
	xor.b32  	%r89, %r79, %r963;
	// begin inline asm
	shf.r.wrap.b32 %r87, %r89, %r89, %r906;
	// end inline asm
	add.s32 	%r964, %r87, %r961;
	xor.b32  	%r93, %r83, %r964;
	// begin inline asm
	shf.r.wrap.b32 %r91, %r93, %r93, %r910;
	// end inline asm
	add.s32 	%r965, %r945, %r930;
	add.s32 	%r966, %r965, %r59;
	xor.b32  	%r97, %r966, %r23;
	// begin inline asm
	shf.r.wrap.b32 %r95, %r97, %r97, %r898;
	// end inline asm
	add.s32 	%r967, %r958, %r95;
	xor.b32  	%r101, %r59, %r967;
	// begin inline asm
	shf.r.wrap.b32 %r99, %r101, %r101, %r902;
	// end inline asm
	add.s32 	%r968, %r966, %r931;
	add.s32 	%r969, %r968, %r99;
	xor.b32  	%r105, %r95, %r969;
	// begin inline asm
	shf.r.wrap.b32 %r103, %r105, %r105, %r906;
	// end inline asm
	add.s32 	%r970, %r103, %r967;
	xor.b32  	%r109, %r99, %r970;
	// begin inline asm
	shf.r.wrap.b32 %r107, %r109, %r109, %r910;
	// end inline asm
	add.s32 	%r971, %r951, %r932;
	add.s32 	%r972, %r971, %r75;
	xor.b32  	%r113, %r972, %r39;
	// begin inline asm
	shf.r.wrap.b32 %r111, %r113, %r113, %r898;
	// end inline asm
	add.s32 	%r973, %r941, %r111;
	xor.b32  	%r117, %r75, %r973;
	// begin inline asm
	shf.r.wrap.b32 %r115, %r117, %r117, %r902;
	// end inline asm
	add.s32 	%r974, %r972, %r933;
	add.s32 	%r975, %r974, %r115;
	xor.b32  	%r121, %r111, %r975;
	// begin inline asm
	shf.r.wrap.b32 %r119, %r121, %r121, %r906;
	// end inline asm
	add.s32 	%r976, %r119, %r973;
	xor.b32  	%r125, %r115, %r976;
	// begin inline asm
	shf.r.wrap.b32 %r123, %r125, %r125, %r910;
	// end inline asm
	add.s32 	%r977, %r957, %r934;
	add.s32 	%r978, %r977, %r27;
	xor.b32  	%r129, %r978, %r55;
	// begin inline asm
	shf.r.wrap.b32 %r127, %r129, %r129, %r898;
	// end inline asm
	add.s32 	%r979, %r946, %r127;
	xor.b32  	%r133, %r27, %r979;
	// begin inline asm
	shf.r.wrap.b32 %r131, %r133, %r133, %r902;
	// end inline asm
	add.s32 	%r980, %r978, %r935;
	add.s32 	%r981, %r980, %r131;
	xor.b32  	%r137, %r127, %r981;
	// begin inline asm
	shf.r.wrap.b32 %r135, %r137, %r137, %r906;
	// end inline asm
	add.s32 	%r982, %r135, %r979;
	xor.b32  	%r141, %r131, %r982;
	// begin inline asm
	shf.r.wrap.b32 %r139, %r141, %r141, %r910;
	// end inline asm
	add.s32 	%r983, %r963, %r922;
	add.s32 	%r984, %r983, %r139;
	xor.b32  	%r145, %r984, %r103;
	// begin inline asm
	shf.r.wrap.b32 %r143, %r145, %r145, %r898;
	// end inline asm
	add.s32 	%r985, %r976, %r143;
	xor.b32  	%r149, %r139, %r985;
	// begin inline asm
	shf.r.wrap.b32 %r147, %r149, %r149, %r902;
	// end inline asm
	add.s32 	%r986, %r984, %r926;
	add.s32 	%r987, %r986, %r147;
	xor.b32  	%r153, %r143, %r987;
	// begin inline asm
	shf.r.wrap.b32 %r151, %r153, %r153, %r906;
	// end inline asm
	add.s32 	%r988, %r151, %r985;
	xor.b32  	%r157, %r147, %r988;
	// begin inline asm
	shf.r.wrap.b32 %r155, %r157, %r157, %r910;
	// end inline asm
	add.s32 	%r989, %r969, %r923;
	add.s32 	%r990, %r989, %r91;
	xor.b32  	%r161, %r990, %r119;
	// begin inline asm
	shf.r.wrap.b32 %r159, %r161, %r161, %r898;
	// end inline asm
	add.s32 	%r991, %r982, %r159;
	xor.b32  	%r165, %r91, %r991;
	// begin inline asm
	shf.r.wrap.b32 %r163, %r165, %r165, %r902;
	// end inline asm
	add.s32 	%r992, %r990, %r930;
	add.s32 	%r993, %r992, %r163;
	xor.b32  	%r169, %r159, %r993;
	// begin inline asm
	shf.r.wrap.b32 %r167, %r169, %r169, %r906;
	// end inline asm
	add.s32 	%r994, %r167, %r991;
	xor.b32  	%r173, %r163, %r994;
	// begin inline asm
	shf.r.wrap.b32 %r171, %r173, %r173, %r910;
	// end inline asm
	add.s32 	%r995, %r975, %r927;
	add.s32 	%r996, %r995, %r107;
	xor.b32  	%r177, %r996, %r135;
	// begin inline asm
	shf.r.wrap.b32 %r175, %r177, %r177, %r898;
	// end inline asm
	add.s32 	%r997, %r964, %r175;
	xor.b32  	%r181, %r107, %r997;
	// begin inline asm
	shf.r.wrap.b32 %r179, %r181, %r181, %r902;
	// end inline asm
	add.s32 	%r998, %r996, %r920;
	add.s32 	%r999, %r998, %r179;
	xor.b32  	%r185, %r175, %r999;
	// begin inline asm
	shf.r.wrap.b32 %r183, %r185, %r185, %r906;
	// end inline asm
	add.s32 	%r1000, %r183, %r997;
	xor.b32  	%r189, %r179, %r1000;
	// begin inline asm
	shf.r.wrap.b32 %r187, %r189, %r189, %r910;
	// end inline asm
	add.s32 	%r1001, %r981, %r924;
	add.s32 	%r1002, %r1001, %r123;
	xor.b32  	%r193, %r1002, %r87;
	// begin inline asm
	shf.r.wrap.b32 %r191, %r193, %r193, %r898;
	// end inline asm
	add.s32 	%r1003, %r970, %r191;
	xor.b32  	%r197, %r123, %r1003;
	// begin inline asm
	shf.r.wrap.b32 %r195, %r197, %r197, %r902;
	// end inline asm
	add.s32 	%r1004, %r1002, %r933;
	add.s32 	%r1005, %r1004, %r195;
	xor.b32  	%r201, %r191, %r1005;
	// begin inline asm
	shf.r.wrap.b32 %r199, %r201, %r201, %r906;
	// end inline asm
	add.s32 	%r1006, %r199, %r1003;
	xor.b32  	%r205, %r195, %r1006;
	// begin inline asm
	shf.r.wrap.b32 %r203, %r205, %r205, %r910;
	// end inline asm
	add.s32 	%r1007, %r987, %r921;
	add.s32 	%r1008, %r1007, %r171;
	xor.b32  	%r209, %r1008, %r199;
	// begin inline asm
	shf.r.wrap.b32 %r207, %r209, %r209, %r898;
	// end inline asm
	add.s32 	%r1009, %r1000, %r207;
	xor.b32  	%r213, %r171, %r1009;
	// begin inline asm
	shf.r.wrap.b32 %r211, %r213, %r213, %r902;
	// end inline asm
	add.s32 	%r1010, %r1008, %r931;
	add.s32 	%r1011, %r1010, %r211;
	xor.b32  	%r217, %r207, %r1011;
	// begin inline asm
	shf.r.wrap.b32 %r215, %r217, %r217, %r906;
	// end inline asm
	add.s32 	%r1012, %r215, %r1009;
	xor.b32  	%r221, %r211, %r1012;
	// begin inline asm
	shf.r.wrap.b32 %r219, %r221, %r221, %r910;
	// end inline asm
	add.s32 	%r1013, %r993, %r932;
	add.s32 	%r1014, %r1013, %r187;
	xor.b32  	%r225, %r1014, %r151;
	// begin inline asm
	shf.r.wrap.b32 %r223, %r225, %r225, %r898;
	// end inline asm
	add.s32 	%r1015, %r1006, %r223;
	xor.b32  	%r229, %r187, %r1015;
	// begin inline asm
	shf.r.wrap.b32 %r227, %r229, %r229, %r902;
	// end inline asm
	add.s32 	%r1016, %r1014, %r925;
	add.s32 	%r1017, %r1016, %r227;
	xor.b32  	%r233, %r223, %r1017;
	// begin inline asm
	shf.r.wrap.b32 %r231, %r233, %r233, %r906;
	// end inline asm
	add.s32 	%r1018, %r231, %r1015;
	xor.b32  	%r237, %r227, %r1018;
	// begin inline asm
	shf.r.wrap.b32 %r235, %r237, %r237, %r910;
	// end inline asm
	add.s32 	%r1019, %r999, %r929;
	add.s32 	%r1020, %r1019, %r203;
	xor.b32  	%r241, %r1020, %r167;
	// begin inline asm
	shf.r.wrap.b32 %r239, %r241, %r241, %r898;
	// end inline asm
	add.s32 	%r1021, %r988, %r239;
	xor.b32  	%r245, %r203, %r1021;
	// begin inline asm
	shf.r.wrap.b32 %r243, %r245, %r245, %r902;
	// end inline asm
	add.s32 	%r1022, %r1020, %r934;
	add.s32 	%r1023, %r1022, %r243;
	xor.b32  	%r249, %r239, %r1023;
	// begin inline asm
	shf.r.wrap.b32 %r247, %r249, %r249, %r906;
	// end inline asm
	add.s32 	%r1024, %r247, %r1021;
	xor.b32  	%r253, %r243, %r1024;
	// begin inline asm
	shf.r.wrap.b32 %r251, %r253, %r253, %r910;
	// end inline asm
	add.s32 	%r1025, %r1005, %r935;
	add.s32 	%r1026, %r1025, %r155;
	xor.b32  	%r257, %r1026, %r183;
	// begin inline asm
	shf.r.wrap.b32 %r255, %r257, %r257, %r898;
	// end inline asm
	add.s32 	%r1027, %r994, %r255;
	xor.b32  	%r261, %r155, %r1027;
	// begin inline asm
	shf.r.wrap.b32 %r259, %r261, %r261, %r902;
	// end inline asm
	add.s32 	%r1028, %r1026, %r928;
	add.s32 	%r1029, %r1028, %r259;
	xor.b32  	%r265, %r255, %r1029;
	// begin inline asm
	shf.r.wrap.b32 %r263, %r265, %r265, %r906;
	// end inline asm
	add.s32 	%r1030, %r263, %r1027;
	xor.b32  	%r269, %r259, %r1030;
	// begin inline asm
	shf.r.wrap.b32 %r267, %r269, %r269, %r910;
	// end inline asm
	add.s32 	%r1031, %r1011, %r923;
	add.s32 	%r1032, %r1031, %r267;
	xor.b32  	%r273, %r1032, %r231;
	// begin inline asm
	shf.r.wrap.b32 %r271, %r273, %r273, %r898;
	// end inline asm
	add.s32 	%r1033, %r1024, %r271;
	xor.b32  	%r277, %r267, %r1033;
	// begin inline asm
	shf.r.wrap.b32 %r275, %r277, %r277, %r902;
	// end inline asm
	add.s32 	%r1034, %r1032, %r924;
	add.s32 	%r1035, %r1034, %r275;
	xor.b32  	%r281, %r271, %r1035;
	// begin inline asm
	shf.r.wrap.b32 %r279, %r281, %r281, %r906;
	// end inline asm
	add.s32 	%r1036, %r279, %r1033;
	xor.b32  	%r285, %r275, %r1036;
	// begin inline asm
	shf.r.wrap.b32 %r283, %r285, %r285, %r910;
	// end inline asm
	add.s32 	%r1037, %r1017, %r930;
	add.s32 	%r1038, %r1037, %r219;
	xor.b32  	%r289, %r1038, %r247;
	// begin inline asm
	shf.r.wrap.b32 %r287, %r289, %r289, %r898;
	// end inline asm
	add.s32 	%r1039, %r1030, %r287;
	xor.b32  	%r293, %r219, %r1039;
	// begin inline asm
	shf.r.wrap.b32 %r291, %r293, %r293, %r902;
	// end inline asm
	add.s32 	%r1040, %r1038, %r932;
	add.s32 	%r1041, %r1040, %r291;
	xor.b32  	%r297, %r287, %r1041;
	// begin inline asm
	shf.r.wrap.b32 %r295, %r297, %r297, %r906;
	// end inline asm
	add.s32 	%r1042, %r295, %r1039;
	xor.b32  	%r301, %r291, %r1042;
	// begin inline asm
	shf.r.wrap.b32 %r299, %r301, %r301, %r910;
	// end inline asm
	add.s32 	%r1043, %r1023, %r933;
	add.s32 	%r1044, %r1043, %r235;
	xor.b32  	%r305, %r1044, %r263;
	// begin inline asm
	shf.r.wrap.b32 %r303, %r305, %r305, %r898;
	// end inline asm
	add.s32 	%r1045, %r1012, %r303;
	xor.b32  	%r309, %r235, %r1045;
	// begin inline asm
	shf.r.wrap.b32 %r307, %r309, %r309, %r902;
	// end inline asm
	add.s32 	%r1046, %r1044, %r922;
	add.s32 	%r1047, %r1046, %r307;
	xor.b32  	%r313, %r303, %r1047;
	// begin inline asm
	shf.r.wrap.b32 %r311, %r313, %r313, %r906;
	// end inline asm
	add.s32 	%r1048, %r311, %r1045;
	xor.b32  	%r317, %r307, %r1048;
	// begin inline asm
	shf.r.wrap.b32 %r315, %r317, %r317, %r910;
	// end inline asm
	add.s32 	%r1049, %r1029, %r927;
	add.s32 	%r1050, %r1049, %r251;
	xor.b32  	%r321, %r1050, %r215;
	// begin inline asm
	shf.r.wrap.b32 %r319, %r321, %r321, %r898;
	// end inline asm
	add.s32 	%r1051, %r1018, %r319;
	xor.b32  	%r325, %r251, %r1051;
	// begin inline asm
	shf.r.wrap.b32 %r323, %r325, %r325, %r902;
	// end inline asm
	add.s32 	%r1052, %r1050, %r934;
	add.s32 	%r1053, %r1052, %r323;
	xor.b32  	%r329, %r319, %r1053;
	// begin inline asm
	shf.r.wrap.b32 %r327, %r329, %r329, %r906;
	// end inline asm
	add.s32 	%r1054, %r327, %r1051;
	xor.b32  	%r333, %r323, %r1054;
	// begin inline asm
	shf.r.wrap.b32 %r331, %r333, %r333, %r910;
	// end inline asm
	add.s32 	%r1055, %r1035, %r926;
	add.s32 	%r1056, %r1055, %r299;
	xor.b32  	%r337, %r1056, %r327;
	// begin inline asm
	shf.r.wrap.b32 %r335, %r337, %r337, %r898;
	// end inline asm
	add.s32 	%r1057, %r1048, %r335;
	xor.b32  	%r341, %r299, %r1057;
	// begin inline asm
	shf.r.wrap.b32 %r339, %r341, %r341, %r902;
	// end inline asm
	add.s32 	%r1058, %r1056, %r925;
	add.s32 	%r1059, %r1058, %r339;
	xor.b32  	%r345, %r335, %r1059;
	// begin inline asm
	shf.r.wrap.b32 %r343, %r345, %r345, %r906;
	// end inline asm
	add.s32 	%r1060, %r343, %r1057;
	xor.b32  	%r349, %r339, %r1060;
	// begin inline asm
	shf.r.wrap.b32 %r347, %r349, %r349, %r910;
	// end inline asm
	add.s32 	%r1061, %r1041, %r929;
	add.s32 	%r1062, %r1061, %r315;
	xor.b32  	%r353, %r1062, %r279;
	// begin inline asm
	shf.r.wrap.b32 %r351, %r353, %r353, %r898;
	// end inline asm
	add.s32 	%r1063, %r1054, %r351;
	xor.b32  	%r357, %r315, %r1063;
	// begin inline asm
	shf.r.wrap.b32 %r355, %r357, %r357, %r902;
	// end inline asm
	add.s32 	%r1064, %r1062, %r920;
	add.s32 	%r1065, %r1064, %r355;
	xor.b32  	%r361, %r351, %r1065;
	// begin inline asm
	shf.r.wrap.b32 %r359, %r361, %r361, %r906;
	// end inline asm
	add.s32 	%r1066, %r359, %r1063;
	xor.b32  	%r365, %r355, %r1066;
	// begin inline asm
	shf.r.wrap.b32 %r363, %r365, %r365, %r910;
	// end inline asm
	add.s32 	%r1067, %r1047, %r931;
	add.s32 	%r1068, %r1067, %r331;
	xor.b32  	%r369, %r1068, %r295;
	// begin inline asm
	shf.r.wrap.b32 %r367, %r369, %r369, %r898;
	// end inline asm
	add.s32 	%r1069, %r1036, %r367;
	xor.b32  	%r373, %r331, %r1069;
	// begin inline asm
	shf.r.wrap.b32 %r371, %r373, %r373, %r902;
	// end inline asm
	add.s32 	%r1070, %r1068, %r935;
	add.s32 	%r1071, %r1070, %r371;
	xor.b32  	%r377, %r367, %r1071;
	// begin inline asm
	shf.r.wrap.b32 %r375, %r377, %r377, %r906;
	// end inline asm
	add.s32 	%r1072, %r375, %r1069;
	xor.b32  	%r381, %r371, %r1072;
	// begin inline asm
	shf.r.wrap.b32 %r379, %r381, %r381, %r910;
	// end inline asm
	add.s32 	%r1073, %r1053, %r928;
	add.s32 	%r1074, %r1073, %r283;
	xor.b32  	%r385, %r1074, %r311;
	// begin inline asm
	shf.r.wrap.b32 %r383, %r385, %r385, %r898;
	// end inline asm
	add.s32 	%r1075, %r1042, %r383;
	xor.b32  	%r389, %r283, %r1075;
	// begin inline asm
	shf.r.wrap.b32 %r387, %r389, %r389, %r902;
	// end inline asm
	add.s32 	%r1076, %r1074, %r921;
	add.s32 	%r1077, %r1076, %r387;
	xor.b32  	%r393, %r383, %r1077;
	// begin inline asm
	shf.r.wrap.b32 %r391, %r393, %r393, %r906;
	// end inline asm
	add.s32 	%r1078, %r391, %r1075;
	xor.b32  	%r397, %r387, %r1078;
	// begin inline asm
	shf.r.wrap.b32 %r395, %r397, %r397, %r910;
	// end inline asm
	add.s32 	%r1079, %r1059, %r930;
	add.s32 	%r1080, %r1079, %r395;
	xor.b32  	%r401, %r1080, %r359;
	// begin inline asm
	shf.r.wrap.b32 %r399, %r401, %r401, %r898;
	// end inline asm
	add.s32 	%r1081, %r1072, %r399;
	xor.b32  	%r405, %r395, %r1081;
	// begin inline asm
	shf.r.wrap.b32 %r403, %r405, %r405, %r902;
	// end inline asm
	add.s32 	%r1082, %r1080, %r927;
	add.s32 	%r1083, %r1082, %r403;
	xor.b32  	%r409, %r399, %r1083;
	// begin inline asm
	shf.r.wrap.b32 %r407, %r409, %r409, %r906;
	// end inline asm
	add.s32 	%r1084, %r407, %r1081;
	xor.b32  	%r413, %r403, %r1084;
	// begin inline asm
	shf.r.wrap.b32 %r411, %r413, %r413, %r910;
	// end inline asm
	add.s32 	%r1085, %r1065, %r932;
	add.s32 	%r1086, %r1085, %r347;
	xor.b32  	%r417, %r1086, %r375;
	// begin inline asm
	shf.r.wrap.b32 %r415, %r417, %r417, %r898;
	// end inline asm
	add.s32 	%r1087, %r1078, %r415;
	xor.b32  	%r421, %r347, %r1087;
	// begin inline asm
	shf.r.wrap.b32 %r419, %r421, %r421, %r902;
	// end inline asm
	add.s32 	%r1088, %r1086, %r929;
	add.s32 	%r1089, %r1088, %r419;
	xor.b32  	%r425, %r415, %r1089;
	// begin inline asm
	shf.r.wrap.b32 %r423, %r425, %r425, %r906;
	// end inline asm
	add.s32 	%r1090, %r423, %r1087;
	xor.b32  	%r429, %r419, %r1090;
	// begin inline asm
	shf.r.wrap.b32 %r427, %r429, %r429, %r910;
	// end inline asm
	add.s32 	%r1091, %r1071, %r934;
	add.s32 	%r1092, %r1091, %r363;
	xor.b32  	%r433, %r1092, %r391;
	// begin inline asm
	shf.r.wrap.b32 %r431, %r433, %r433, %r898;
	// end inline asm
	add.s32 	%r1093, %r1060, %r431;
	xor.b32  	%r437, %r363, %r1093;
	// begin inline asm
	shf.r.wrap.b32 %r435, %r437, %r437, %r902;
	// end inline asm
	add.s32 	%r1094, %r1092, %r923;
	add.s32 	%r1095, %r1094, %r435;
	xor.b32  	%r441, %r431, %r1095;
	// begin inline asm
	shf.r.wrap.b32 %r439, %r441, %r441, %r906;
	// end inline asm
	add.s32 	%r1096, %r439, %r1093;
	xor.b32  	%r445, %r435, %r1096;
	// begin inline asm
	shf.r.wrap.b32 %r443, %r445, %r445, %r910;
	// end inline asm
	add.s32 	%r1097, %r1077, %r933;
	add.s32 	%r1098, %r1097, %r379;
	xor.b32  	%r449, %r1098, %r343;
	// begin inline asm
	shf.r.wrap.b32 %r447, %r449, %r449, %r898;
	// end inline asm
	add.s32 	%r1099, %r1066, %r447;
	xor.b32  	%r453, %r379, %r1099;
	// begin inline asm
	shf.r.wrap.b32 %r451, %r453, %r453, %r902;
	// end inline asm
	add.s32 	%r1100, %r1098, %r935;
	add.s32 	%r1101, %r1100, %r451;
	xor.b32  	%r457, %r447, %r1101;
	// begin inline asm
	shf.r.wrap.b32 %r455, %r457, %r457, %r906;
	// end inline asm
	add.s32 	%r1102, %r455, %r1099;
	xor.b32  	%r461, %r451, %r1102;
	// begin inline asm
	shf.r.wrap.b32 %r459, %r461, %r461, %r910;
	// end inline asm
	add.s32 	%r1103, %r1083, %r924;
	add.s32 	%r1104, %r1103, %r427;
	xor.b32  	%r465, %r1104, %r455;
	// begin inline asm
	shf.r.wrap.b32 %r463, %r465, %r465, %r898;
	// end inline asm
	add.s32 	%r1105, %r1096, %r463;
	xor.b32  	%r469, %r427, %r1105;
	// begin inline asm
	shf.r.wrap.b32 %r467, %r469, %r469, %r902;
	// end inline asm
	add.s32 	%r1106, %r1104, %r920;
	add.s32 	%r1107, %r1106, %r467;
	xor.b32  	%r473, %r463, %r1107;
	// begin inline asm
	shf.r.wrap.b32 %r471, %r473, %r473, %r906;
	// end inline asm
	add.s32 	%r1108, %r471, %r1105;
	xor.b32  	%r477, %r467, %r1108;
	// begin inline asm
	shf.r.wrap.b32 %r475, %r477, %r477, %r910;
	// end inline asm
	add.s32 	%r1109, %r1089, %r931;
	add.s32 	%r1110, %r1109, %r443;
	xor.b32  	%r481, %r1110, %r407;
	// begin inline asm
	shf.r.wrap.b32 %r479, %r481, %r481, %r898;
	// end inline asm
	add.s32 	%r1111, %r1102, %r479;
	xor.b32  	%r485, %r443, %r1111;
	// begin inline asm
	shf.r.wrap.b32 %r483, %r485, %r485, %r902;
	// end inline asm
	add.s32 	%r1112, %r1110, %r922;
	add.s32 	%r1113, %r1112, %r483;
	xor.b32  	%r489, %r479, %r1113;
	// begin inline asm
	shf.r.wrap.b32 %r487, %r489, %r489, %r906;
	// end inline asm
	add.s32 	%r1114, %r487, %r1111;
	xor.b32  	%r493, %r483, %r1114;
	// begin inline asm
	shf.r.wrap.b32 %r491, %r493, %r493, %r910;
	// end inline asm
	add.s32 	%r1115, %r1095, %r925;
	add.s32 	%r1116, %r1115, %r459;
	xor.b32  	%r497, %r1116, %r423;
	// begin inline asm
	shf.r.wrap.b32 %r495, %r497, %r497, %r898;
	// end inline asm
	add.s32 	%r1117, %r1084, %r495;
	xor.b32  	%r501, %r459, %r1117;
	// begin inline asm
	shf.r.wrap.b32 %r499, %r501, %r501, %r902;
	// end inline asm
	add.s32 	%r1118, %r1116, %r928;
	add.s32 	%r1119, %r1118, %r499;
	xor.b32  	%r505, %r495, %r1119;
	// begin inline asm
	shf.r.wrap.b32 %r503, %r505, %r505, %r906;
	// end inline asm
	add.s32 	%r1120, %r503, %r1117;
	xor.b32  	%r509, %r499, %r1120;
	// begin inline asm
	shf.r.wrap.b32 %r507, %r509, %r509, %r910;
	// end inline asm
	add.s32 	%r1121, %r1101, %r921;
	add.s32 	%r1122, %r1121, %r411;
	xor.b32  	%r513, %r1122, %r439;
	// begin inline asm
	shf.r.wrap.b32 %r511, %r513, %r513, %r898;
	// end inline asm
	add.s32 	%r1123, %r1090, %r511;
	xor.b32  	%r517, %r411, %r1123;
	// begin inline asm
	shf.r.wrap.b32 %r515, %r517, %r517, %r902;
	// end inline asm
	add.s32 	%r1124, %r1122, %r926;
	add.s32 	%r1125, %r1124, %r515;
	xor.b32  	%r521, %r511, %r1125;
	// begin inline asm
	shf.r.wrap.b32 %r519, %r521, %r521, %r906;
	// end inline asm
	add.s32 	%r1126, %r519, %r1123;
	xor.b32  	%r525, %r515, %r1126;
	// begin inline asm
	shf.r.wrap.b32 %r523, %r525, %r525, %r910;
	// end inline asm
	add.s32 	%r1127, %r1107, %r932;
	add.s32 	%r1128, %r1127, %r523;
	xor.b32  	%r529, %r1128, %r487;
	// begin inline asm
	shf.r.wrap.b32 %r527, %r529, %r529, %r898;
	// end inline asm
	add.s32 	%r1129, %r1120, %r527;
	xor.b32  	%r533, %r523, %r1129;
	// begin inline asm
	shf.r.wrap.b32 %r531, %r533, %r533, %r902;
	// end inline asm
	add.s32 	%r1130, %r1128, %r933;
	add.s32 	%r1131, %r1130, %r531;
	xor.b32  	%r537, %r527, %r1131;
	// begin inline asm
	shf.r.wrap.b32 %r535, %r537, %r537, %r906;
	// end inline asm
	add.s32 	%r1132, %r535, %r1129;
	xor.b32  	%r541, %r531, %r1132;
	// begin inline asm
	shf.r.wrap.b32 %r539, %r541, %r541, %r910;
	// end inline asm
	add.s32 	%r1133, %r1113, %r929;
	add.s32 	%r1134, %r1133, %r475;
	xor.b32  	%r545, %r1134, %r503;
	// begin inline asm
	shf.r.wrap.b32 %r543, %r545, %r545, %r898;
	// end inline asm
	add.s32 	%r1135, %r1126, %r543;
	xor.b32  	%r549, %r475, %r1135;
	// begin inline asm
	shf.r.wrap.b32 %r547, %r549, %r549, %r902;
	// end inline asm
	add.s32 	%r1136, %r1134, %r931;
	add.s32 	%r1137, %r1136, %r547;
	xor.b32  	%r553, %r543, %r1137;
	// begin inline asm
	shf.r.wrap.b32 %r551, %r553, %r553, %r906;
	// end inline asm
	add.s32 	%r1138, %r551, %r1135;
	xor.b32  	%r557, %r547, %r1138;
	// begin inline asm
	shf.r.wrap.b32 %r555, %r557, %r557, %r910;
	// end inline asm
	add.s32 	%r1139, %r1119, %r935;
	add.s32 	%r1140, %r1139, %r491;
	xor.b32  	%r561, %r1140, %r519;
	// begin inline asm
	shf.r.wrap.b32 %r559, %r561, %r561, %r898;
	// end inline asm
	add.s32 	%r1141, %r1108, %r559;
	xor.b32  	%r565, %r491, %r1141;
	// begin inline asm
	shf.r.wrap.b32 %r563, %r565, %r565, %r902;
	// end inline asm
	add.s32 	%r1142, %r1140, %r930;
	add.s32 	%r1143, %r1142, %r563;
	xor.b32  	%r569, %r559, %r1143;
	// begin inline asm
	shf.r.wrap.b32 %r567, %r569, %r569, %r906;
	// end inline asm
	add.s32 	%r1144, %r567, %r1141;
	xor.b32  	%r573, %r563, %r1144;
	// begin inline asm
	shf.r.wrap.b32 %r571, %r573, %r573, %r910;
	// end inline asm
	add.s32 	%r1145, %r1125, %r934;
	add.s32 	%r1146, %r1145, %r507;
	xor.b32  	%r577, %r1146, %r471;
	// begin inline asm
	shf.r.wrap.b32 %r575, %r577, %r577, %r898;
	// end inline asm
	add.s32 	%r1147, %r1114, %r575;
	xor.b32  	%r581, %r507, %r1147;
	// begin inline asm
	shf.r.wrap.b32 %r579, %r581, %r581, %r902;
	// end inline asm
	add.s32 	%r1148, %r1146, %r928;
	add.s32 	%r1149, %r1148, %r579;
	xor.b32  	%r585, %r575, %r1149;
	// begin inline asm
	shf.r.wrap.b32 %r583, %r585, %r585, %r906;
	// end inline asm
	add.s32 	%r1150, %r583, %r1147;
	xor.b32  	%r589, %r579, %r1150;
	// begin inline asm
	shf.r.wrap.b32 %r587, %r589, %r589, %r910;
	// end inline asm
	add.s32 	%r1151, %r1131, %r927;
	add.s32 	%r1152, %r1151, %r555;
	xor.b32  	%r593, %r1152, %r583;
	// begin inline asm
	shf.r.wrap.b32 %r591, %r593, %r593, %r898;
	// end inline asm
	add.s32 	%r1153, %r1144, %r591;
	xor.b32  	%r597, %r555, %r1153;
	// begin inline asm
	shf.r.wrap.b32 %r595, %r597, %r597, %r902;
	// end inline asm
	add.s32 	%r1154, %r1152, %r922;
	add.s32 	%r1155, %r1154, %r595;
	xor.b32  	%r601, %r591, %r1155;
	// begin inline asm
	shf.r.wrap.b32 %r599, %r601, %r601, %r906;
	// end inline asm
	add.s32 	%r1156, %r599, %r1153;
	xor.b32  	%r605, %r595, %r1156;
	// begin inline asm
	shf.r.wrap.b32 %r603, %r605, %r605, %r910;
	// end inline asm
	add.s32 	%r1157, %r1137, %r925;
	add.s32 	%r1158, %r1157, %r571;
	xor.b32  	%r609, %r1158, %r535;
	// begin inline asm
	shf.r.wrap.b32 %r607, %r609, %r609, %r898;
	// end inline asm
	add.s32 	%r1159, %r1150, %r607;
	xor.b32  	%r613, %r571, %r1159;
	// begin inline asm
	shf.r.wrap.b32 %r611, %r613, %r613, %r902;
	// end inline asm
	add.s32 	%r1160, %r1158, %r923;
	add.s32 	%r1161, %r1160, %r611;
	xor.b32  	%r617, %r607, %r1161;
	// begin inline asm
	shf.r.wrap.b32 %r615, %r617, %r617, %r906;
	// end inline asm
	add.s32 	%r1162, %r615, %r1159;
	xor.b32  	%r621, %r611, %r1162;
	// begin inline asm
	shf.r.wrap.b32 %r619, %r621, %r621, %r910;
	// end inline asm
	add.s32 	%r1163, %r1143, %r920;
	add.s32 	%r1164, %r1163, %r587;
	xor.b32  	%r625, %r1164, %r551;
	// begin inline asm
	shf.r.wrap.b32 %r623, %r625, %r625, %r898;
	// end inline asm
	add.s32 	%r1165, %r1132, %r623;
	xor.b32  	%r629, %r587, %r1165;
	// begin inline asm
	shf.r.wrap.b32 %r627, %r629, %r629, %r902;
	// end inline asm
	add.s32 	%r1166, %r1164, %r921;
	add.s32 	%r1167, %r1166, %r627;
	xor.b32  	%r633, %r623, %r1167;
	// begin inline asm
	shf.r.wrap.b32 %r631, %r633, %r633, %r906;
	// end inline asm
	add.s32 	%r1168, %r631, %r1165;
	xor.b32  	%r637, %r627, %r1168;
	// begin inline asm
	shf.r.wrap.b32 %r635, %r637, %r637, %r910;
	// end inline asm
	add.s32 	%r1169, %r1149, %r926;
	add.s32 	%r1170, %r1169, %r539;
	xor.b32  	%r641, %r1170, %r567;
	// begin inline asm
	shf.r.wrap.b32 %r639, %r641, %r641, %r898;
	// end inline asm
	add.s32 	%r1171, %r1138, %r639;
	xor.b32  	%r645, %r539, %r1171;
	// begin inline asm
	shf.r.wrap.b32 %r643, %r645, %r645, %r902;
	// end inline asm
	add.s32 	%r1172, %r1170, %r924;
	add.s32 	%r1173, %r1172, %r643;
	xor.b32  	%r649, %r639, %r1173;
	// begin inline asm
	shf.r.wrap.b32 %r647, %r649, %r649, %r906;
	// end inline asm
	add.s32 	%r1174, %r647, %r1171;
	xor.b32  	%r653, %r643, %r1174;
	// begin inline asm
	shf.r.wrap.b32 %r651, %r653, %r653, %r910;
	// end inline asm
	add.s32 	%r1175, %r1155, %r929;
	add.s32 	%r1176, %r1175, %r651;
	xor.b32  	%r657, %r1176, %r615;
	// begin inline asm
	shf.r.wrap.b32 %r655, %r657, %r657, %r898;
	// end inline asm
	add.s32 	%r1177, %r1168, %r655;
	xor.b32  	%r661, %r651, %r1177;
	// begin inline asm
	shf.r.wrap.b32 %r659, %r661, %r661, %r902;
	// end inline asm
	add.s32 	%r1178, %r1176, %r934;
	add.s32 	%r1179, %r1178, %r659;
	xor.b32  	%r665, %r655, %r1179;
	// begin inline asm
	shf.r.wrap.b32 %r663, %r665, %r665, %r906;
	// end inline asm
	add.s32 	%r1180, %r663, %r1177;
	xor.b32  	%r669, %r659, %r1180;
	// begin inline asm
	shf.r.wrap.b32 %r667, %r669, %r669, %r910;
	// end inline asm
	add.s32 	%r1181, %r1161, %r931;
	add.s32 	%r1182, %r1181, %r603;
	xor.b32  	%r673, %r1182, %r631;
	// begin inline asm
	shf.r.wrap.b32 %r671, %r673, %r673, %r898;
	// end inline asm
	add.s32 	%r1183, %r1174, %r671;
	xor.b32  	%r677, %r603, %r1183;
	// begin inline asm
	shf.r.wrap.b32 %r675, %r677, %r677, %r902;
	// end inline asm
	add.s32 	%r1184, %r1182, %r925;
	add.s32 	%r1185, %r1184, %r675;
	xor.b32  	%r681, %r671, %r1185;
	// begin inline asm
	shf.r.wrap.b32 %r679, %r681, %r681, %r906;
	// end inline asm
	add.s32 	%r1186, %r679, %r1183;
	xor.b32  	%r685, %r675, %r1186;
	// begin inline asm
	shf.r.wrap.b32 %r683, %r685, %r685, %r910;
	// end inline asm
	add.s32 	%r1187, %r1167, %r928;
	add.s32 	%r1188, %r1187, %r619;
	xor.b32  	%r689, %r1188, %r647;
	// begin inline asm
	shf.r.wrap.b32 %r687, %r689, %r689, %r898;
	// end inline asm
	add.s32 	%r1189, %r1156, %r687;
	xor.b32  	%r693, %r619, %r1189;
	// begin inline asm
	shf.r.wrap.b32 %r691, %r693, %r693, %r902;
	// end inline asm
	add.s32 	%r1190, %r1188, %r932;
	add.s32 	%r1191, %r1190, %r691;
	xor.b32  	%r697, %r687, %r1191;
	// begin inline asm
	shf.r.wrap.b32 %r695, %r697, %r697, %r906;
	// end inline asm
	add.s32 	%r1192, %r695, %r1189;
	xor.b32  	%r701, %r691, %r1192;
	// begin inline asm
	shf.r.wrap.b32 %r699, %r701, %r701, %r910;
	// end inline asm
	add.s32 	%r1193, %r1173, %r935;
	add.s32 	%r1194, %r1193, %r635;
	xor.b32  	%r705, %r1194, %r599;
	// begin inline asm
	shf.r.wrap.b32 %r703, %r705, %r705, %r898;
	// end inline asm
	add.s32 	%r1195, %r1162, %r703;
	xor.b32  	%r709, %r635, %r1195;
	// begin inline asm
	shf.r.wrap.b32 %r707, %r709, %r709, %r902;
	// end inline asm
	add.s32 	%r1196, %r1194, %r921;
	add.s32 	%r1197, %r1196, %r707;
	xor.b32  	%r713, %r703, %r1197;
	// begin inline asm
	shf.r.wrap.b32 %r711, %r713, %r713, %r906;
	// end inline asm
	add.s32 	%r1198, %r711, %r1195;
	xor.b32  	%r717, %r707, %r1198;
	// begin inline asm
	shf.r.wrap.b32 %r715, %r717, %r717, %r910;
	// end inline asm
	add.s32 	%r1199, %r1179, %r933;
	add.s32 	%r1200, %r1199, %r683;
	xor.b32  	%r721, %r1200, %r711;
	// begin inline asm
	shf.r.wrap.b32 %r719, %r721, %r721, %r898;
	// end inline asm
	add.s32 	%r1201, %r1192, %r719;
	xor.b32  	%r725, %r683, %r1201;
	// begin inline asm
	shf.r.wrap.b32 %r723, %r725, %r725, %r902;
	// end inline asm
	add.s32 	%r1202, %r1200, %r923;
	add.s32 	%r1203, %r1202, %r723;
	xor.b32  	%r729, %r719, %r1203;
	// begin inline asm
	shf.r.wrap.b32 %r727, %r729, %r729, %r906;
	// end inline asm
	add.s32 	%r1204, %r727, %r1201;
	xor.b32  	%r733, %r723, %r1204;
	// begin inline asm
	shf.r.wrap.b32 %r731, %r733, %r733, %r910;
	// end inline asm
	add.s32 	%r1205, %r1185, %r920;
	add.s32 	%r1206, %r1205, %r699;
	xor.b32  	%r737, %r1206, %r663;
	// begin inline asm
	shf.r.wrap.b32 %r735, %r737, %r737, %r898;
	// end inline asm
	add.s32 	%r1207, %r1198, %r735;
	xor.b32  	%r741, %r699, %r1207;
	// begin inline asm
	shf.r.wrap.b32 %r739, %r741, %r741, %r902;
	// end inline asm
	add.s32 	%r1208, %r1206, %r930;
	add.s32 	%r1209, %r1208, %r739;
	xor.b32  	%r745, %r735, %r1209;
	// begin inline asm
	shf.r.wrap.b32 %r743, %r745, %r745, %r906;
	// end inline asm
	add.s32 	%r1210, %r743, %r1207;
	xor.b32  	%r749, %r739, %r1210;
	// begin inline asm
	shf.r.wrap.b32 %r747, %r749, %r749, %r910;
	// end inline asm
	add.s32 	%r1211, %r1191, %r922;
	add.s32 	%r1212, %r1211, %r715;
	xor.b32  	%r753, %r1212, %r679;
	// begin inline asm
	shf.r.wrap.b32 %r751, %r753, %r753, %r898;
	// end inline asm
	add.s32 	%r1213, %r1180, %r751;
	xor.b32  	%r757, %r715, %r1213;
	// begin inline asm
	shf.r.wrap.b32 %r755, %r757, %r757, %r902;
	// end inline asm
	add.s32 	%r1214, %r1212, %r926;
	add.s32 	%r1215, %r1214, %r755;
	xor.b32  	%r761, %r751, %r1215;
	// begin inline asm
	shf.r.wrap.b32 %r759, %r761, %r761, %r906;
	// end inline asm
	add.s32 	%r1216, %r759, %r1213;
	xor.b32  	%r765, %r755, %r1216;
	// begin inline asm
	shf.r.wrap.b32 %r763, %r765, %r765, %r910;
	// end inline asm
	add.s32 	%r1217, %r1197, %r924;
	add.s32 	%r1218, %r1217, %r667;
	xor.b32  	%r769, %r1218, %r695;
	// begin inline asm
	shf.r.wrap.b32 %r767, %r769, %r769, %r898;
	// end inline asm
	add.s32 	%r1219, %r1186, %r767;
	xor.b32  	%r773, %r667, %r1219;
	// begin inline asm
	shf.r.wrap.b32 %r771, %r773, %r773, %r902;
	// end inline asm
	add.s32 	%r1220, %r1218, %r927;
	add.s32 	%r1221, %r1220, %r771;
	xor.b32  	%r777, %r767, %r1221;
	// begin inline asm
	shf.r.wrap.b32 %r775, %r777, %r777, %r906;
	// end inline asm
	add.s32 	%r1222, %r775, %r1219;
	xor.b32  	%r781, %r771, %r1222;
	// begin inline asm
	shf.r.wrap.b32 %r779, %r781, %r781, %r910;
	// end inline asm
	add.s32 	%r1223, %r1203, %r931;
	add.s32 	%r1224, %r1223, %r779;
	xor.b32  	%r785, %r1224, %r743;
	// begin inline asm
	shf.r.wrap.b32 %r783, %r785, %r785, %r898;
	// end inline asm
	add.s32 	%r1225, %r1216, %r783;
	xor.b32  	%r789, %r779, %r1225;
	// begin inline asm
	shf.r.wrap.b32 %r787, %r789, %r789, %r902;
	// end inline asm
	add.s32 	%r1226, %r1224, %r935;
	add.s32 	%r1227, %r1226, %r787;
	xor.b32  	%r793, %r783, %r1227;
	// begin inline asm
	shf.r.wrap.b32 %r791, %r793, %r793, %r906;
	// end inline asm
	add.s32 	%r1228, %r791, %r1225;
	xor.b32  	%r797, %r787, %r1228;
	// begin inline asm
	shf.r.wrap.b32 %r795, %r797, %r797, %r910;
	// end inline asm
	add.s32 	%r1229, %r1209, %r925;
	add.s32 	%r1230, %r1229, %r731;
	xor.b32  	%r801, %r1230, %r759;
	// begin inline asm
	shf.r.wrap.b32 %r799, %r801, %r801, %r898;
	// end inline asm
	add.s32 	%r1231, %r1222, %r799;
	xor.b32  	%r805, %r731, %r1231;
	// begin inline asm
	shf.r.wrap.b32 %r803, %r805, %r805, %r902;
	// end inline asm
	add.s32 	%r1232, %r1230, %r920;
	add.s32 	%r1233, %r1232, %r803;
	xor.b32  	%r809, %r799, %r1233;
	// begin inline asm
	shf.r.wrap.b32 %r807, %r809, %r809, %r906;
	// end inline asm
	add.s32 	%r1234, %r807, %r1231;
	xor.b32  	%r813, %r803, %r1234;
	// begin inline asm
	shf.r.wrap.b32 %r811, %r813, %r813, %r910;
	// end inline asm
	add.s32 	%r1235, %r1215, %r921;
	add.s32 	%r1236, %r1235, %r747;
	xor.b32  	%r817, %r1236, %r775;
	// begin inline asm
	shf.r.wrap.b32 %r815, %r817, %r817, %r898;
	// end inline asm
	add.s32 	%r1237, %r1204, %r815;
	xor.b32  	%r821, %r747, %r1237;
	// begin inline asm
	shf.r.wrap.b32 %r819, %r821, %r821, %r902;
	// end inline asm
	add.s32 	%r1238, %r1236, %r929;
	add.s32 	%r1239, %r1238, %r819;
	xor.b32  	%r825, %r815, %r1239;
	// begin inline asm
	shf.r.wrap.b32 %r823, %r825, %r825, %r906;
	// end inline asm
	add.s32 	%r1240, %r823, %r1237;
	xor.b32  	%r829, %r819, %r1240;
	// begin inline asm
	shf.r.wrap.b32 %r827, %r829, %r829, %r910;
	// end inline asm
	add.s32 	%r1241, %r1221, %r928;
	add.s32 	%r1242, %r1241, %r763;
	xor.b32  	%r833, %r1242, %r727;
	// begin inline asm
	shf.r.wrap.b32 %r831, %r833, %r833, %r898;
	// end inline asm
	add.s32 	%r1243, %r1210, %r831;
	xor.b32  	%r837, %r763, %r1243;
	// begin inline asm
	shf.r.wrap.b32 %r835, %r837, %r837, %r902;
	// end inline asm
	add.s32 	%r1244, %r1242, %r926;
	add.s32 	%r1245, %r1244, %r835;
	xor.b32  	%r841, %r831, %r1245;
	// begin inline asm
	shf.r.wrap.b32 %r839, %r841, %r841, %r906;
	// end inline asm
	add.s32 	%r1246, %r839, %r1243;
	xor.b32  	%r845, %r835, %r1246;
	// begin inline asm
	shf.r.wrap.b32 %r843, %r845, %r845, %r910;
	// end inline asm
	add.s32 	%r1247, %r1227, %r934;
	add.s32 	%r1248, %r1247, %r811;
	xor.b32  	%r849, %r1248, %r839;
	// begin inline asm
	shf.r.wrap.b32 %r847, %r849, %r849, %r898;
	// end inline asm
	add.s32 	%r1249, %r1240, %r847;
	xor.b32  	%r853, %r811, %r1249;
	// begin inline asm
	shf.r.wrap.b32 %r851, %r853, %r853, %r902;
	// end inline asm
	add.s32 	%r1250, %r1248, %r930;
	add.s32 	%r1251, %r1250, %r851;
	xor.b32  	%r857, %r847, %r1251;
	// begin inline asm
	shf.r.wrap.b32 %r855, %r857, %r857, %r906;
	// end inline asm
	st.global.u32 	[%rd5+60], %r855;
	add.s32 	%r1252, %r855, %r1249;
	xor.b32  	%r861, %r851, %r1252;
	// begin inline asm
	shf.r.wrap.b32 %r859, %r861, %r861, %r910;
	// end inline asm
	st.global.u32 	[%rd5+40], %r1252;
	add.s32 	%r1253, %r1233, %r922;
	add.s32 	%r1254, %r1253, %r827;
	xor.b32  	%r865, %r1254, %r791;
	// begin inline asm
	shf.r.wrap.b32 %r863, %r865, %r865, %r898;
	// end inline asm
	add.s32 	%r1255, %r1246, %r863;
	xor.b32  	%r869, %r827, %r1255;
	// begin inline asm
	shf.r.wrap.b32 %r867, %r869, %r869, %r902;
	// end inline asm
	add.s32 	%r1256, %r1254, %r932;
	add.s32 	%r1257, %r1256, %r867;
	xor.b32  	%r873, %r863, %r1257;
	// begin inline asm
	shf.r.wrap.b32 %r871, %r873, %r873, %r906;
	// end inline asm
	st.global.u32 	[%rd5+48], %r871;
	add.s32 	%r1258, %r871, %r1255;
	xor.b32  	%r877, %r867, %r1258;
	// begin inline asm
	shf.r.wrap.b32 %r875, %r877, %r877, %r910;
	// end inline asm
	st.global.u32 	[%rd5+44], %r1258;
	add.s32 	%r1259, %r1239, %r923;
	add.s32 	%r1260, %r1259, %r843;
	xor.b32  	%r881, %r1260, %r807;
	// begin inline asm
	shf.r.wrap.b32 %r879, %r881, %r881, %r898;
	// end inline asm
	add.s32 	%r1261, %r1228, %r879;
	xor.b32  	%r885, %r843, %r1261;
	// begin inline asm
	shf.r.wrap.b32 %r883, %r885, %r885, %r902;
	// end inline asm
	add.s32 	%r1262, %r1260, %r924;
	add.s32 	%r1263, %r1262, %r883;
	xor.b32  	%r889, %r879, %r1263;
	// begin inline asm
	shf.r.wrap.b32 %r887, %r889, %r889, %r906;
	// end inline asm
	st.global.u32 	[%rd5+52], %r887;
	add.s32 	%r1264, %r887, %r1261;
	xor.b32  	%r893, %r883, %r1264;
	// begin inline asm
	shf.r.wrap.b32 %r891, %r893, %r893, %r910;
	// end inline asm
	st.global.u32 	[%rd5+32], %r1264;
	add.s32 	%r1265, %r1245, %r927;
	add.s32 	%r1266, %r1265, %r795;
	xor.b32  	%r897, %r1266, %r823;
	// begin inline asm
	shf.r.wrap.b32 %r895, %r897, %r897, %r898;
	// end inline asm
	add.s32 	%r1267, %r1234, %r895;
	xor.b32  	%r901, %r795, %r1267;
	// begin inline asm
	shf.r.wrap.b32 %r899, %r901, %r901, %r902;
	// end inline asm
	add.s32 	%r1268, %r1266, %r933;
	add.s32 	%r1269, %r1268, %r899;
	xor.b32  	%r905, %r895, %r1269;
	// begin inline asm
	shf.r.wrap.b32 %r903, %r905, %r905, %r906;
	// end inline asm
	st.global.u32 	[%rd5+56], %r903;
	add.s32 	%r1270, %r903, %r1267;
	xor.b32  	%r909, %r899, %r1270;
	// begin inline asm
	shf.r.wrap.b32 %r907, %r909, %r909, %r910;
	// end inline asm
	st.global.u32 	[%rd5+36], %r1270;
	xor.b32  	%r1271, %r1251, %r1264;
	st.global.u32 	[%rd5], %r1271;
	xor.b32  	%r1272, %r1257, %r1270;
	st.global.u32 	[%rd5+4], %r1272;
	xor.b32  	%r1273, %r1263, %r1252;
	st.global.u32 	[%rd5+8], %r1273;
	xor.b32  	%r1274, %r1269, %r1258;
	st.global.u32 	[%rd5+12], %r1274;
	xor.b32  	%r1275, %r907, %r871;
	st.global.u32 	[%rd5+16], %r1275;
	xor.b32  	%r1276, %r859, %r887;
	st.global.u32 	[%rd5+20], %r1276;
	xor.b32  	%r1277, %r875, %r903;
	st.global.u32 	[%rd5+24], %r1277;
	xor.b32  	%r1278, %r891, %r855;
	st.global.u32 	[%rd5+28], %r1278;
$L__BB0_2:
	ret;

}
	// .globl	solve_nonce_range_fused
.visible .entry solve_nonce_range_fused(
	.param .u64 .ptr .align 1 solve_nonce_range_fused_param_0,
	.param .u64 .ptr .align 1 solve_nonce_range_fused_param_1,
	.param .u64 solve_nonce_range_fused_param_2,
	.param .u32 solve_nonce_range_fused_param_3,
	.param .u64 .ptr .align 1 solve_nonce_range_fused_param_4,
	.param .u64 .ptr .align 1 solve_nonce_range_fused_param_5,
	.param .u32 solve_nonce_range_fused_param_6,
	.param .u64 .ptr .align 1 solve_nonce_range_fused_param_7,
	.param .u64 .ptr .align 1 solve_nonce_range_fused_param_8
)
.maxntid 256
.minnctapersm 4
{
	.local .align 16 .b8 	__local_depot1[64];
	.reg .b64 	%SP;
	.reg .b64 	%SPL;
	.reg .pred 	%p<117>;
	.reg .b16 	%rs<234>;
	.reg .b32 	%r<9005>;
	.reg .b64 	%rd<43>;
	// demoted variable
	.shared .align 16 .b8 _ZZ23solve_nonce_range_fusedE9sh_prefix[232];
	// demoted variable
	.shared .align 16 .b8 _ZZ23solve_nonce_range_fusedE7sh_seed[240];
	// demoted variable
	.shared .align 4 .b8 _ZZ23solve_nonce_range_fusedE8sh_precv[32];
	// demoted variable
	.shared .align 4 .b8 _ZZ23solve_nonce_range_fusedE9sh_lwords[64];
	// demoted variable
	.shared .align 1 .u8 _ZZ23solve_nonce_range_fusedE7sh_llen;
	// demoted variable
	.shared .align 16 .b8 _ZZ23solve_nonce_range_fusedE5tileC[1024];
	mov.u64 	%SPL, __local_depot1;
	ld.param.u64 	%rd16, [solve_nonce_range_fused_param_0];
	ld.param.u64 	%rd17, [solve_nonce_range_fused_param_1];
	ld.param.u64 	%rd18, [solve_nonce_range_fused_param_2];
	ld.param.u32 	%r252, [solve_nonce_range_fused_param_3];
	ld.param.u64 	%rd19, [solve_nonce_range_fused_param_4];
	ld.param.u64 	%rd20, [solve_nonce_range_fused_param_5];
	ld.param.u32 	%r253, [solve_nonce_range_fused_param_6];
	ld.param.u64 	%rd21, [solve_nonce_range_fused_param_7];
	ld.param.u64 	%rd22, [solve_nonce_range_fused_param_8];
	add.u64 	%rd1, %SPL, 0;
	mov.u32 	%r1, %tid.y;
	mov.u32 	%r2, %tid.x;
	or.b32  	%r3, %r1, %r2;
	setp.ne.s32 	%p1, %r3, 0;
	@%p1 bra 	$L__BB1_2;
	cvta.to.global.u64 	%rd24, %rd16;
	ld.global.nc.u8 	%rs1, [%rd24+15];
	cvt.u32.u8 	%r254, %rs1;
	ld.global.nc.u8 	%rs2, [%rd24+14];
	cvt.u32.u8 	%r255, %rs2;
	prmt.b32 	%r256, %r255, %r254, 0x3340U;
	ld.global.nc.u8 	%rs3, [%rd24+13];
	cvt.u32.u8 	%r257, %rs3;
	ld.global.nc.u8 	%rs4, [%rd24+12];
	cvt.u32.u8 	%r258, %rs4;
	prmt.b32 	%r259, %r258, %r257, 0x3340U;
	prmt.b32 	%r260, %r259, %r256, 0x5410U;
	ld.global.nc.u8 	%rs5, [%rd24+11];
	cvt.u32.u8 	%r261, %rs5;
	ld.global.nc.u8 	%rs6, [%rd24+10];
	cvt.u32.u8 	%r262, %rs6;
	prmt.b32 	%r263, %r262, %r261, 0x3340U;
	ld.global.nc.u8 	%rs7, [%rd24+9];
	cvt.u32.u8 	%r264, %rs7;
	ld.global.nc.u8 	%rs8, [%rd24+8];
	cvt.u32.u8 	%r265, %rs8;
	prmt.b32 	%r266, %r265, %r264, 0x3340U;
	prmt.b32 	%r267, %r266, %r263, 0x5410U;
	ld.global.nc.u8 	%rs9, [%rd24+7];
	cvt.u32.u8 	%r268, %rs9;
	ld.global.nc.u8 	%rs10, [%rd24+6];
	cvt.u32.u8 	%r269, %rs10;
	prmt.b32 	%r270, %r269, %r268, 0x3340U;
	ld.global.nc.u8 	%rs11, [%rd24+5];
	cvt.u32.u8 	%r271, %rs11;
	ld.global.nc.u8 	%rs12, [%rd24+4];
	cvt.u32.u8 	%r272, %rs12;
	prmt.b32 	%r273, %r272, %r271, 0x3340U;
	prmt.b32 	%r274, %r273, %r270, 0x5410U;
	ld.global.nc.u8 	%rs13, [%rd24+3];
	cvt.u32.u8 	%r275, %rs13;
	ld.global.nc.u8 	%rs14, [%rd24+2];
	cvt.u32.u8 	%r276, %rs14;
	prmt.b32 	%r277, %r276, %r275, 0x3340U;
	ld.global.nc.u8 	%rs15, [%rd24+1];
	cvt.u32.u8 	%r278, %rs15;
	ld.global.nc.u8 	%rs16, [%rd24];
	cvt.u32.u8 	%r279, %rs16;
	prmt.b32 	%r280, %r279, %r278, 0x3340U;
	prmt.b32 	%r281, %r280, %r277, 0x5410U;
	st.shared.v4.b32 	[_ZZ23solve_nonce_range_fusedE9sh_prefix], {%r281, %r274, %r267, %r260};
	ld.global.nc.u8 	%rs17, [%rd24+31];
	cvt.u32.u8 	%r282, %rs17;
	ld.global.nc.u8 	%rs18, [%rd24+30];
	cvt.u32.u8 	%r283, %rs18;
	prmt.b32 	%r284, %r283, %r282, 0x3340U;
	ld.global.nc.u8 	%rs19, [%rd24+29];
	cvt.u32.u8 	%r285, %rs19;
	ld.global.nc.u8 	%rs20, [%rd24+28];
	cvt.u32.u8 	%r286, %rs20;
	prmt.b32 	%r287, %r286, %r285, 0x3340U;
	prmt.b32 	%r288, %r287, %r284, 0x5410U;
	ld.global.nc.u8 	%rs21, [%rd24+27];
	cvt.u32.u8 	%r289, %rs21;
	ld.global.nc.u8 	%rs22, [%rd24+26];
	cvt.u32.u8 	%r290, %rs22;
	prmt.b32 	%r291, %r290, %r289, 0x3340U;
	ld.global.nc.u8 	%rs23, [%rd24+25];
	cvt.u32.u8 	%r292, %rs23;
	ld.global.nc.u8 	%rs24, [%rd24+24];
	cvt.u32.u8 	%r293, %rs24;
	prmt.b32 	%r294, %r293, %r292, 0x3340U;
	prmt.b32 	%r295, %r294, %r291, 0x5410U;
	ld.global.nc.u8 	%rs25, [%rd24+23];
	cvt.u32.u8 	%r296, %rs25;
	ld.global.nc.u8 	%rs26, [%rd24+22];
	cvt.u32.u8 	%r297, %rs26;
	prmt.b32 	%r298, %r297, %r296, 0x3340U;
	ld.global.nc.u8 	%rs27, [%rd24+21];
	cvt.u32.u8 	%r299, %rs27;
	ld.global.nc.u8 	%rs28, [%rd24+20];
	cvt.u32.u8 	%r300, %rs28;
	prmt.b32 	%r301, %r300, %r299, 0x3340U;
	prmt.b32 	%r302, %r301, %r298, 0x5410U;
	ld.global.nc.u8 	%rs29, [%rd24+19];
	cvt.u32.u8 	%r303, %rs29;
	ld.global.nc.u8 	%rs30, [%rd24+18];
	cvt.u32.u8 	%r304, %rs30;
	prmt.b32 	%r305, %r304, %r303, 0x3340U;
	ld.global.nc.u8 	%rs31, [%rd24+17];
	cvt.u32.u8 	%r306, %rs31;
	ld.global.nc.u8 	%rs32, [%rd24+16];
	cvt.u32.u8 	%r307, %rs32;
	prmt.b32 	%r308, %r307, %r306, 0x3340U;
	prmt.b32 	%r309, %r308, %r305, 0x5410U;
	st.shared.v4.b32 	[_ZZ23solve_nonce_range_fusedE9sh_prefix+16], {%r309, %r302, %r295, %r288};
	ld.global.nc.u8 	%rs33, [%rd24+47];
	cvt.u32.u8 	%r310, %rs33;
	ld.global.nc.u8 	%rs34, [%rd24+46];
	cvt.u32.u8 	%r311, %rs34;
	prmt.b32 	%r312, %r311, %r310, 0x3340U;
	ld.global.nc.u8 	%rs35, [%rd24+45];
	cvt.u32.u8 	%r313, %rs35;
	ld.global.nc.u8 	%rs36, [%rd24+44];
	cvt.u32.u8 	%r314, %rs36;
	prmt.b32 	%r315, %r314, %r313, 0x3340U;
	prmt.b32 	%r316, %r315, %r312, 0x5410U;
	ld.global.nc.u8 	%rs37, [%rd24+43];
	cvt.u32.u8 	%r317, %rs37;
	ld.global.nc.u8 	%rs38, [%rd24+42];
	cvt.u32.u8 	%r318, %rs38;
	prmt.b32 	%r319, %r318, %r317, 0x3340U;
	ld.global.nc.u8 	%rs39, [%rd24+41];
	cvt.u32.u8 	%r320, %rs39;
	ld.global.nc.u8 	%rs40, [%rd24+40];
	cvt.u32.u8 	%r321, %rs40;
	prmt.b32 	%r322, %r321, %r320, 0x3340U;
	prmt.b32 	%r323, %r322, %r319, 0x5410U;
	ld.global.nc.u8 	%rs41, [%rd24+39];
	cvt.u32.u8 	%r324, %rs41;
	ld.global.nc.u8 	%rs42, [%rd24+38];
	cvt.u32.u8 	%r325, %rs42;
	prmt.b32 	%r326, %r325, %r324, 0x3340U;
	ld.global.nc.u8 	%rs43, [%rd24+37];
	cvt.u32.u8 	%r327, %rs43;
	ld.global.nc.u8 	%rs44, [%rd24+36];
	cvt.u32.u8 	%r328, %rs44;
	prmt.b32 	%r329, %r328, %r327, 0x3340U;
	prmt.b32 	%r330, %r329, %r326, 0x5410U;
	ld.global.nc.u8 	%rs45, [%rd24+35];
	cvt.u32.u8 	%r331, %rs45;
	ld.global.nc.u8 	%rs46, [%rd24+34];
	cvt.u32.u8 	%r332, %rs46;
	prmt.b32 	%r333, %r332, %r331, 0x3340U;
	ld.global.nc.u8 	%rs47, [%rd24+33];
	cvt.u32.u8 	%r334, %rs47;
	ld.global.nc.u8 	%rs48, [%rd24+32];
	cvt.u32.u8 	%r335, %rs48;
	prmt.b32 	%r336, %r335, %r334, 0x3340U;
	prmt.b32 	%r337, %r336, %r333, 0x5410U;
	st.shared.v4.b32 	[_ZZ23solve_nonce_range_fusedE9sh_prefix+32], {%r337, %r330, %r323, %r316};
	ld.global.nc.u8 	%rs49, [%rd24+63];
	cvt.u32.u8 	%r338, %rs49;
	ld.global.nc.u8 	%rs50, [%rd24+62];
	cvt.u32.u8 	%r339, %rs50;
	prmt.b32 	%r340, %r339, %r338, 0x3340U;
	ld.global.nc.u8 	%rs51, [%rd24+61];
	cvt.u32.u8 	%r341, %rs51;
	ld.global.nc.u8 	%rs52, [%rd24+60];
	cvt.u32.u8 	%r342, %rs52;
	prmt.b32 	%r343, %r342, %r341, 0x3340U;
	prmt.b32 	%r344, %r343, %r340, 0x5410U;
	ld.global.nc.u8 	%rs53, [%rd24+59];
	cvt.u32.u8 	%r345, %rs53;
	ld.global.nc.u8 	%rs54, [%rd24+58];
	cvt.u32.u8 	%r346, %rs54;
	prmt.b32 	%r347, %r346, %r345, 0x3340U;
	ld.global.nc.u8 	%rs55, [%rd24+57];
	cvt.u32.u8 	%r348, %rs55;
	ld.global.nc.u8 	%rs56, [%rd24+56];
	cvt.u32.u8 	%r349, %rs56;
	prmt.b32 	%r350, %r349, %r348, 0x3340U;
	prmt.b32 	%r351, %r350, %r347, 0x5410U;
	ld.global.nc.u8 	%rs57, [%rd24+55];
	cvt.u32.u8 	%r352, %rs57;
	ld.global.nc.u8 	%rs58, [%rd24+54];
	cvt.u32.u8 	%r353, %rs58;
	prmt.b32 	%r354, %r353, %r352, 0x3340U;
	ld.global.nc.u8 	%rs59, [%rd24+53];
	cvt.u32.u8 	%r355, %rs59;
	ld.global.nc.u8 	%rs60, [%rd24+52];
	cvt.u32.u8 	%r356, %rs60;
	prmt.b32 	%r357, %r356, %r355, 0x3340U;
	prmt.b32 	%r358, %r357, %r354, 0x5410U;
	ld.global.nc.u8 	%rs61, [%rd24+51];
	cvt.u32.u8 	%r359, %rs61;
	ld.global.nc.u8 	%rs62, [%rd24+50];
	cvt.u32.u8 	%r360, %rs62;
	prmt.b32 	%r361, %r360, %r359, 0x3340U;
	ld.global.nc.u8 	%rs63, [%rd24+49];
	cvt.u32.u8 	%r362, %rs63;
	ld.global.nc.u8 	%rs64, [%rd24+48];
	cvt.u32.u8 	%r363, %rs64;
	prmt.b32 	%r364, %r363, %r362, 0x3340U;
	prmt.b32 	%r365, %r364, %r361, 0x5410U;
	st.shared.v4.b32 	[_ZZ23solve_nonce_range_fusedE9sh_prefix+48], {%r365, %r358, %r351, %r344};
	ld.global.nc.u8 	%rs65, [%rd24+79];
	cvt.u32.u8 	%r366, %rs65;
	ld.global.nc.u8 	%rs66, [%rd24+78];
	cvt.u32.u8 	%r367, %rs66;
	prmt.b32 	%r368, %r367, %r366, 0x3340U;
	ld.global.nc.u8 	%rs67, [%rd24+77];
	cvt.u32.u8 	%r369, %rs67;
	ld.global.nc.u8 	%rs68, [%rd24+76];
	cvt.u32.u8 	%r370, %rs68;
	prmt.b32 	%r371, %r370, %r369, 0x3340U;
	prmt.b32 	%r372, %r371, %r368, 0x5410U;
	ld.global.nc.u8 	%rs69, [%rd24+75];
	cvt.u32.u8 	%r373, %rs69;
	ld.global.nc.u8 	%rs70, [%rd24+74];
	cvt.u32.u8 	%r374, %rs70;
	prmt.b32 	%r375, %r374, %r373, 0x3340U;
	ld.global.nc.u8 	%rs71, [%rd24+73];
	cvt.u32.u8 	%r376, %rs71;
	ld.global.nc.u8 	%rs72, [%rd24+72];
	cvt.u32.u8 	%r377, %rs72;
	prmt.b32 	%r378, %r377, %r376, 0x3340U;
	prmt.b32 	%r379, %r378, %r375, 0x5410U;
	ld.global.nc.u8 	%rs73, [%rd24+71];
	cvt.u32.u8 	%r380, %rs73;
	ld.global.nc.u8 	%rs74, [%rd24+70];
	cvt.u32.u8 	%r381, %rs74;
	prmt.b32 	%r382, %r381, %r380, 0x3340U;
	ld.global.nc.u8 	%rs75, [%rd24+69];
	cvt.u32.u8 	%r383, %rs75;
	ld.global.nc.u8 	%rs76, [%rd24+68];
	cvt.u32.u8 	%r384, %rs76;
	prmt.b32 	%r385, %r384, %r383, 0x3340U;
	prmt.b32 	%r386, %r385, %r382, 0x5410U;
	ld.global.nc.u8 	%rs77, [%rd24+67];
	cvt.u32.u8 	%r387, %rs77;
	ld.global.nc.u8 	%rs78, [%rd24+66];
	cvt.u32.u8 	%r388, %rs78;
	prmt.b32 	%r389, %r388, %r387, 0x3340U;
	ld.global.nc.u8 	%rs79, [%rd24+65];
	cvt.u32.u8 	%r390, %rs79;
	ld.global.nc.u8 	%rs80, [%rd24+64];
	cvt.u32.u8 	%r391, %rs80;
	prmt.b32 	%r392, %r391, %r390, 0x3340U;
	prmt.b32 	%r393, %r392, %r389, 0x5410U;
	st.shared.v4.b32 	[_ZZ23solve_nonce_range_fusedE9sh_prefix+64], {%r393, %r386, %r379, %r372};
	ld.global.nc.u8 	%rs81, [%rd24+95];
	cvt.u32.u8 	%r394, %rs81;
	ld.global.nc.u8 	%rs82, [%rd24+94];
	cvt.u32.u8 	%r395, %rs82;
	prmt.b32 	%r396, %r395, %r394, 0x3340U;
	ld.global.nc.u8 	%rs83, [%rd24+93];
	cvt.u32.u8 	%r397, %rs83;
	ld.global.nc.u8 	%rs84, [%rd24+92];
	cvt.u32.u8 	%r398, %rs84;
	prmt.b32 	%r399, %r398, %r397, 0x3340U;
	prmt.b32 	%r400, %r399, %r396, 0x5410U;
	ld.global.nc.u8 	%rs85, [%rd24+91];
	cvt.u32.u8 	%r401, %rs85;
	ld.global.nc.u8 	%rs86, [%rd24+90];
	cvt.u32.u8 	%r402, %rs86;
	prmt.b32 	%r403, %r402, %r401, 0x3340U;
	ld.global.nc.u8 	%rs87, [%rd24+89];
	cvt.u32.u8 	%r404, %rs87;
	ld.global.nc.u8 	%rs88, [%rd24+88];
	cvt.u32.u8 	%r405, %rs88;
	prmt.b32 	%r406, %r405, %r404, 0x3340U;
	prmt.b32 	%r407, %r406, %r403, 0x5410U;
	ld.global.nc.u8 	%rs89, [%rd24+87];
	cvt.u32.u8 	%r408, %rs89;
	ld.global.nc.u8 	%rs90, [%rd24+86];
	cvt.u32.u8 	%r409, %rs90;
	prmt.b32 	%r410, %r409, %r408, 0x3340U;
	ld.global.nc.u8 	%rs91, [%rd24+85];
	cvt.u32.u8 	%r411, %rs91;
	ld.global.nc.u8 	%rs92, [%rd24+84];
	cvt.u32.u8 	%r412, %rs92;
	prmt.b32 	%r413, %r412, %r411, 0x3340U;
	prmt.b32 	%r414, %r413, %r410, 0x5410U;
	ld.global.nc.u8 	%rs93, [%rd24+83];
	cvt.u32.u8 	%r415, %rs93;
	ld.global.nc.u8 	%rs94, [%rd24+82];
	cvt.u32.u8 	%r416, %rs94;
	prmt.b32 	%r417, %r416, %r415, 0x3340U;
	ld.global.nc.u8 	%rs95, [%rd24+81];
	cvt.u32.u8 	%r418, %rs95;
	ld.global.nc.u8 	%rs96, [%rd24+80];
	cvt.u32.u8 	%r419, %rs96;
	prmt.b32 	%r420, %r419, %r418, 0x3340U;
	prmt.b32 	%r421, %r420, %r417, 0x5410U;
	st.shared.v4.b32 	[_ZZ23solve_nonce_range_fusedE9sh_prefix+80], {%r421, %r414, %r407, %r400};
	ld.global.nc.u8 	%rs97, [%rd24+111];
	cvt.u32.u8 	%r422, %rs97;
	ld.global.nc.u8 	%rs98, [%rd24+110];
	cvt.u32.u8 	%r423, %rs98;
	prmt.b32 	%r424, %r423, %r422, 0x3340U;
	ld.global.nc.u8 	%rs99, [%rd24+109];
	cvt.u32.u8 	%r425, %rs99;
	ld.global.nc.u8 	%rs100, [%rd24+108];
	cvt.u32.u8 	%r426, %rs100;
	prmt.b32 	%r427, %r426, %r425, 0x3340U;
	prmt.b32 	%r428, %r427, %r424, 0x5410U;
	ld.global.nc.u8 	%rs101, [%rd24+107];
	cvt.u32.u8 	%r429, %rs101;
	ld.global.nc.u8 	%rs102, [%rd24+106];
	cvt.u32.u8 	%r430, %rs102;
	prmt.b32 	%r431, %r430, %r429, 0x3340U;
	ld.global.nc.u8 	%rs103, [%rd24+105];
	cvt.u32.u8 	%r432, %rs103;
	ld.global.nc.u8 	%rs104, [%rd24+104];
	cvt.u32.u8 	%r433, %rs104;
	prmt.b32 	%r434, %r433, %r432, 0x3340U;
	prmt.b32 	%r435, %r434, %r431, 0x5410U;
	ld.global.nc.u8 	%rs105, [%rd24+103];
	cvt.u32.u8 	%r436, %rs105;
	ld.global.nc.u8 	%rs106, [%rd24+102];
	cvt.u32.u8 	%r437, %rs106;
	prmt.b32 	%r438, %r437, %r436, 0x3340U;
	ld.global.nc.u8 	%rs107, [%rd24+101];
	cvt.u32.u8 	%r439, %rs107;
	ld.global.nc.u8 	%rs108, [%rd24+100];
	cvt.u32.u8 	%r440, %rs108;
	prmt.b32 	%r441, %r440, %r439, 0x3340U;
	prmt.b32 	%r442, %r441, %r438, 0x5410U;
	ld.global.nc.u8 	%rs109, [%rd24+99];
	cvt.u32.u8 	%r443, %rs109;
	ld.global.nc.u8 	%rs110, [%rd24+98];
	cvt.u32.u8 	%r444, %rs110;
	prmt.b32 	%r445, %r444, %r443, 0x3340U;
	ld.global.nc.u8 	%rs111, [%rd24+97];
	cvt.u32.u8 	%r446, %rs111;
	ld.global.nc.u8 	%rs112, [%rd24+96];
	cvt.u32.u8 	%r447, %rs112;
	prmt.b32 	%r448, %r447, %r446, 0x3340U;
	prmt.b32 	%r449, %r448, %r445, 0x5410U;
	st.shared.v4.b32 	[_ZZ23solve_nonce_range_fusedE9sh_prefix+96], {%r449, %r442, %r435, %r428};
	ld.global.nc.u8 	%rs113, [%rd24+127];
	cvt.u32.u8 	%r450, %rs113;
	ld.global.nc.u8 	%rs114, [%rd24+126];
	cvt.u32.u8 	%r451, %rs114;
	prmt.b32 	%r452, %r451, %r450, 0x3340U;
	ld.global.nc.u8 	%rs115, [%rd24+125];
	cvt.u32.u8 	%r453, %rs115;
	ld.global.nc.u8 	%rs116, [%rd24+124];
	cvt.u32.u8 	%r454, %rs116;
	prmt.b32 	%r455, %r454, %r453, 0x3340U;
	prmt.b32 	%r456, %r455, %r452, 0x5410U;
	ld.global.nc.u8 	%rs117, [%rd24+123];
	cvt.u32.u8 	%r457, %rs117;
	ld.global.nc.u8 	%rs118, [%rd24+122];
	cvt.u32.u8 	%r458, %rs118;
	prmt.b32 	%r459, %r458, %r457, 0x3340U;
	ld.global.nc.u8 	%rs119, [%rd24+121];
	cvt.u32.u8 	%r460, %rs119;
	ld.global.nc.u8 	%rs120, [%rd24+120];
	cvt.u32.u8 	%r461, %rs120;
	prmt.b32 	%r462, %r461, %r460, 0x3340U;
	prmt.b32 	%r463, %r462, %r459, 0x5410U;
	ld.global.nc.u8 	%rs121, [%rd24+119];
	cvt.u32.u8 	%r464, %rs121;
	ld.global.nc.u8 	%rs122, [%rd24+118];
	cvt.u32.u8 	%r465, %rs122;
	prmt.b32 	%r466, %r465, %r464, 0x3340U;
	ld.global.nc.u8 	%rs123, [%rd24+117];
	cvt.u32.u8 	%r467, %rs123;
	ld.global.nc.u8 	%rs124, [%rd24+116];
	cvt.u32.u8 	%r468, %rs124;
	prmt.b32 	%r469, %r468, %r467, 0x3340U;
	prmt.b32 	%r470, %r469, %r466, 0x5410U;
	ld.global.nc.u8 	%rs125, [%rd24+115];
	cvt.u32.u8 	%r471, %rs125;
	ld.global.nc.u8 	%rs126, [%rd24+114];
	cvt.u32.u8 	%r472, %rs126;
	prmt.b32 	%r473, %r472, %r471, 0x3340U;
	ld.global.nc.u8 	%rs127, [%rd24+113];
	cvt.u32.u8 	%r474, %rs127;
	ld.global.nc.u8 	%rs128, [%rd24+112];
	cvt.u32.u8 	%r475, %rs128;
	prmt.b32 	%r476, %r475, %r474, 0x3340U;
	prmt.b32 	%r477, %r476, %r473, 0x5410U;
	st.shared.v4.b32 	[_ZZ23solve_nonce_range_fusedE9sh_prefix+112], {%r477, %r470, %r463, %r456};
	ld.global.nc.u8 	%rs129, [%rd24+143];
	cvt.u32.u8 	%r478, %rs129;
	ld.global.nc.u8 	%rs130, [%rd24+142];
	cvt.u32.u8 	%r479, %rs130;
	prmt.b32 	%r480, %r479, %r478, 0x3340U;
	ld.global.nc.u8 	%rs131, [%rd24+141];
	cvt.u32.u8 	%r481, %rs131;
	ld.global.nc.u8 	%rs132, [%rd24+140];
	cvt.u32.u8 	%r482, %rs132;
	prmt.b32 	%r483, %r482, %r481, 0x3340U;
	prmt.b32 	%r484, %r483, %r480, 0x5410U;
	ld.global.nc.u8 	%rs133, [%rd24+139];
	cvt.u32.u8 	%r485, %rs133;
	ld.global.nc.u8 	%rs134, [%rd24+138];
	cvt.u32.u8 	%r486, %rs134;
	prmt.b32 	%r487, %r486, %r485, 0x3340U;
	ld.global.nc.u8 	%rs135, [%rd24+137];
	cvt.u32.u8 	%r488, %rs135;
	ld.global.nc.u8 	%rs136, [%rd24+136];
	cvt.u32.u8 	%r489, %rs136;
	prmt.b32 	%r490, %r489, %r488, 0x3340U;
	prmt.b32 	%r491, %r490, %r487, 0x5410U;
	ld.global.nc.u8 	%rs137, [%rd24+135];
	cvt.u32.u8 	%r492, %rs137;
	ld.global.nc.u8 	%rs138, [%rd24+134];
	cvt.u32.u8 	%r493, %rs138;
	prmt.b32 	%r494, %r493, %r492, 0x3340U;
	ld.global.nc.u8 	%rs139, [%rd24+133];
	cvt.u32.u8 	%r495, %rs139;
	ld.global.nc.u8 	%rs140, [%rd24+132];
	cvt.u32.u8 	%r496, %rs140;
	prmt.b32 	%r497, %r496, %r495, 0x3340U;
	prmt.b32 	%r498, %r497, %r494, 0x5410U;
	ld.global.nc.u8 	%rs141, [%rd24+131];
	cvt.u32.u8 	%r499, %rs141;
	ld.global.nc.u8 	%rs142, [%rd24+130];
	cvt.u32.u8 	%r500, %rs142;
	prmt.b32 	%r501, %r500, %r499, 0x3340U;
	ld.global.nc.u8 	%rs143, [%rd24+129];
	cvt.u32.u8 	%r502, %rs143;
	ld.global.nc.u8 	%rs144, [%rd24+128];
	cvt.u32.u8 	%r503, %rs144;
	prmt.b32 	%r504, %r503, %r502, 0x3340U;
	prmt.b32 	%r505, %r504, %r501, 0x5410U;
	st.shared.v4.b32 	[_ZZ23solve_nonce_range_fusedE9sh_prefix+128], {%r505, %r498, %r491, %r484};
	ld.global.nc.u8 	%rs145, [%rd24+159];
	cvt.u32.u8 	%r506, %rs145;
	ld.global.nc.u8 	%rs146, [%rd24+158];
	cvt.u32.u8 	%r507, %rs146;
	prmt.b32 	%r508, %r507, %r506, 0x3340U;
	ld.global.nc.u8 	%rs147, [%rd24+157];
	cvt.u32.u8 	%r509, %rs147;
	ld.global.nc.u8 	%rs148, [%rd24+156];
	cvt.u32.u8 	%r510, %rs148;
	prmt.b32 	%r511, %r510, %r509, 0x3340U;
	prmt.b32 	%r512, %r511, %r508, 0x5410U;
	ld.global.nc.u8 	%rs149, [%rd24+155];
	cvt.u32.u8 	%r513, %rs149;
	ld.global.nc.u8 	%rs150, [%rd24+154];
	cvt.u32.u8 	%r514, %rs150;
	prmt.b32 	%r515, %r514, %r513, 0x3340U;
	ld.global.nc.u8 	%rs151, [%rd24+153];
	cvt.u32.u8 	%r516, %rs151;
	ld.global.nc.u8 	%rs152, [%rd24+152];
	cvt.u32.u8 	%r517, %rs152;
	prmt.b32 	%r518, %r517, %r516, 0x3340U;
	prmt.b32 	%r519, %r518, %r515, 0x5410U;
	ld.global.nc.u8 	%rs153, [%rd24+151];
	cvt.u32.u8 	%r520, %rs153;
	ld.global.nc.u8 	%rs154, [%rd24+150];
	cvt.u32.u8 	%r521, %rs154;
	prmt.b32 	%r522, %r521, %r520, 0x3340U;
	ld.global.nc.u8 	%rs155, [%rd24+149];
	cvt.u32.u8 	%r523, %rs155;
	ld.global.nc.u8 	%rs156, [%rd24+148];
	cvt.u32.u8 	%r524, %rs156;
	prmt.b32 	%r525, %r524, %r523, 0x3340U;
	prmt.b32 	%r526, %r525, %r522, 0x5410U;
	ld.global.nc.u8 	%rs157, [%rd24+147];
	cvt.u32.u8 	%r527, %rs157;
	ld.global.nc.u8 	%rs158, [%rd24+146];
	cvt.u32.u8 	%r528, %rs158;
	prmt.b32 	%r529, %r528, %r527, 0x3340U;
	ld.global.nc.u8 	%rs159, [%rd24+145];
	cvt.u32.u8 	%r530, %rs159;
	ld.global.nc.u8 	%rs160, [%rd24+144];
	cvt.u32.u8 	%r531, %rs160;
	prmt.b32 	%r532, %r531, %r530, 0x3340U;
	prmt.b32 	%r533, %r532, %r529, 0x5410U;
	st.shared.v4.b32 	[_ZZ23solve_nonce_range_fusedE9sh_prefix+144], {%r533, %r526, %r519, %r512};
	ld.global.nc.u8 	%rs161, [%rd24+175];
	cvt.u32.u8 	%r534, %rs161;
	ld.global.nc.u8 	%rs162, [%rd24+174];
	cvt.u32.u8 	%r535, %rs162;
	prmt.b32 	%r536, %r535, %r534, 0x3340U;
	ld.global.nc.u8 	%rs163, [%rd24+173];
	cvt.u32.u8 	%r537, %rs163;
	ld.global.nc.u8 	%rs164, [%rd24+172];
	cvt.u32.u8 	%r538, %rs164;
	prmt.b32 	%r539, %r538, %r537, 0x3340U;
	prmt.b32 	%r540, %r539, %r536, 0x5410U;
	ld.global.nc.u8 	%rs165, [%rd24+171];
	cvt.u32.u8 	%r541, %rs165;
	ld.global.nc.u8 	%rs166, [%rd24+170];
	cvt.u32.u8 	%r542, %rs166;
	prmt.b32 	%r543, %r542, %r541, 0x3340U;
	ld.global.nc.u8 	%rs167, [%rd24+169];
	cvt.u32.u8 	%r544, %rs167;
	ld.global.nc.u8 	%rs168, [%rd24+168];
	cvt.u32.u8 	%r545, %rs168;
	prmt.b32 	%r546, %r545, %r544, 0x3340U;
	prmt.b32 	%r547, %r546, %r543, 0x5410U;
	ld.global.nc.u8 	%rs169, [%rd24+167];
	cvt.u32.u8 	%r548, %rs169;
	ld.global.nc.u8 	%rs170, [%rd24+166];
	cvt.u32.u8 	%r549, %rs170;
	prmt.b32 	%r550, %r549, %r548, 0x3340U;
	ld.global.nc.u8 	%rs171, [%rd24+165];
	cvt.u32.u8 	%r551, %rs171;
	ld.global.nc.u8 	%rs172, [%rd24+164];
	cvt.u32.u8 	%r552, %rs172;
	prmt.b32 	%r553, %r552, %r551, 0x3340U;
	prmt.b32 	%r554, %r553, %r550, 0x5410U;
	ld.global.nc.u8 	%rs173, [%rd24+163];
	cvt.u32.u8 	%r555, %rs173;
	ld.global.nc.u8 	%rs174, [%rd24+162];
	cvt.u32.u8 	%r556, %rs174;
	prmt.b32 	%r557, %r556, %r555, 0x3340U;
	ld.global.nc.u8 	%rs175, [%rd24+161];
	cvt.u32.u8 	%r558, %rs175;
	ld.global.nc.u8 	%rs176, [%rd24+160];
	cvt.u32.u8 	%r559, %rs176;
	prmt.b32 	%r560, %r559, %r558, 0x3340U;
	prmt.b32 	%r561, %r560, %r557, 0x5410U;
	st.shared.v4.b32 	[_ZZ23solve_nonce_range_fusedE9sh_prefix+160], {%r561, %r554, %r547, %r540};
	ld.global.nc.u8 	%rs177, [%rd24+191];
	cvt.u32.u8 	%r562, %rs177;
	ld.global.nc.u8 	%rs178, [%rd24+190];
	cvt.u32.u8 	%r563, %rs178;
	prmt.b32 	%r564, %r563, %r562, 0x3340U;
	ld.global.nc.u8 	%rs179, [%rd24+189];
	cvt.u32.u8 	%r565, %rs179;
	ld.global.nc.u8 	%rs180, [%rd24+188];
	cvt.u32.u8 	%r566, %rs180;
	prmt.b32 	%r567, %r566, %r565, 0x3340U;
	prmt.b32 	%r568, %r567, %r564, 0x5410U;
	ld.global.nc.u8 	%rs181, [%rd24+187];
	cvt.u32.u8 	%r569, %rs181;
	ld.global.nc.u8 	%rs182, [%rd24+186];
	cvt.u32.u8 	%r570, %rs182;
	prmt.b32 	%r571, %r570, %r569, 0x3340U;
	ld.global.nc.u8 	%rs183, [%rd24+185];
	cvt.u32.u8 	%r572, %rs183;
	ld.global.nc.u8 	%rs184, [%rd24+184];
	cvt.u32.u8 	%r573, %rs184;
	prmt.b32 	%r574, %r573, %r572, 0x3340U;
	prmt.b32 	%r575, %r574, %r571, 0x5410U;
	ld.global.nc.u8 	%rs185, [%rd24+183];
	cvt.u32.u8 	%r576, %rs185;
	ld.global.nc.u8 	%rs186, [%rd24+182];
	cvt.u32.u8 	%r577, %rs186;
	prmt.b32 	%r578, %r577, %r576, 0x3340U;
	ld.global.nc.u8 	%rs187, [%rd24+181];
	cvt.u32.u8 	%r579, %rs187;
	ld.global.nc.u8 	%rs188, [%rd24+180];
	cvt.u32.u8 	%r580, %rs188;
	prmt.b32 	%r581, %r580, %r579, 0x3340U;
	prmt.b32 	%r582, %r581, %r578, 0x5410U;
	ld.global.nc.u8 	%rs189, [%rd24+179];
	cvt.u32.u8 	%r583, %rs189;
	ld.global.nc.u8 	%rs190, [%rd24+178];
	cvt.u32.u8 	%r584, %rs190;
	prmt.b32 	%r585, %r584, %r583, 0x3340U;
	ld.global.nc.u8 	%rs191, [%rd24+177];
	cvt.u32.u8 	%r586, %rs191;
	ld.global.nc.u8 	%rs192, [%rd24+176];
	cvt.u32.u8 	%r587, %rs192;
	prmt.b32 	%r588, %r587, %r586, 0x3340U;
	prmt.b32 	%r589, %r588, %r585, 0x5410U;
	st.shared.v4.b32 	[_ZZ23solve_nonce_range_fusedE9sh_prefix+176], {%r589, %r582, %r575, %r568};
	ld.global.nc.u8 	%rs193, [%rd24+207];
	cvt.u32.u8 	%r590, %rs193;
	ld.global.nc.u8 	%rs194, [%rd24+206];
	cvt.u32.u8 	%r591, %rs194;
	prmt.b32 	%r592, %r591, %r590, 0x3340U;
	ld.global.nc.u8 	%rs195, [%rd24+205];
	cvt.u32.u8 	%r593, %rs195;
	ld.global.nc.u8 	%rs196, [%rd24+204];
	cvt.u32.u8 	%r594, %rs196;
	prmt.b32 	%r595, %r594, %r593, 0x3340U;
	prmt.b32 	%r596, %r595, %r592, 0x5410U;
	ld.global.nc.u8 	%rs197, [%rd24+203];
	cvt.u32.u8 	%r597, %rs197;
	ld.global.nc.u8 	%rs198, [%rd24+202];
	cvt.u32.u8 	%r598, %rs198;
	prmt.b32 	%r599, %r598, %r597, 0x3340U;
	ld.global.nc.u8 	%rs199, [%rd24+201];
	cvt.u32.u8 	%r600, %rs199;
	ld.global.nc.u8 	%rs200, [%rd24+200];
	cvt.u32.u8 	%r601, %rs200;
	prmt.b32 	%r602, %r601, %r600, 0x3340U;
	prmt.b32 	%r603, %r602, %r599, 0x5410U;
	ld.global.nc.u8 	%rs201, [%rd24+199];
	cvt.u32.u8 	%r604, %rs201;
	ld.global.nc.u8 	%rs202, [%rd24+198];
	cvt.u32.u8 	%r605, %rs202;
	prmt.b32 	%r606, %r605, %r604, 0x3340U;
	ld.global.nc.u8 	%rs203, [%rd24+197];
	cvt.u32.u8 	%r607, %rs203;
	ld.global.nc.u8 	%rs204, [%rd24+196];
	cvt.u32.u8 	%r608, %rs204;
	prmt.b32 	%r609, %r608, %r607, 0x3340U;
	prmt.b32 	%r610, %r609, %r606, 0x5410U;
	ld.global.nc.u8 	%rs205, [%rd24+195];
	cvt.u32.u8 	%r611, %rs205;
	ld.global.nc.u8 	%rs206, [%rd24+194];
	cvt.u32.u8 	%r612, %rs206;
	prmt.b32 	%r613, %r612, %r611, 0x3340U;
	ld.global.nc.u8 	%rs207, [%rd24+193];
	cvt.u32.u8 	%r614, %rs207;
	ld.global.nc.u8 	%rs208, [%rd24+192];
	cvt.u32.u8 	%r615, %rs208;
	prmt.b32 	%r616, %r615, %r614, 0x3340U;
	prmt.b32 	%r617, %r616, %r613, 0x5410U;
	st.shared.v4.b32 	[_ZZ23solve_nonce_range_fusedE9sh_prefix+192], {%r617, %r610, %r603, %r596};
	ld.global.nc.u8 	%rs209, [%rd24+223];
	cvt.u32.u8 	%r618, %rs209;
	ld.global.nc.u8 	%rs210, [%rd24+222];
	cvt.u32.u8 	%r619, %rs210;
	prmt.b32 	%r620, %r619, %r618, 0x3340U;
	ld.global.nc.u8 	%rs211, [%rd24+221];
	cvt.u32.u8 	%r621, %rs211;
	ld.global.nc.u8 	%rs212, [%rd24+220];
	cvt.u32.u8 	%r622, %rs212;
	prmt.b32 	%r623, %r622, %r621, 0x3340U;
	prmt.b32 	%r624, %r623, %r620, 0x5410U;
	ld.global.nc.u8 	%rs213, [%rd24+219];
	cvt.u32.u8 	%r625, %rs213;
	ld.global.nc.u8 	%rs214, [%rd24+218];
	cvt.u32.u8 	%r626, %rs214;
	prmt.b32 	%r627, %r626, %r625, 0x3340U;
	ld.global.nc.u8 	%rs215, [%rd24+217];
	cvt.u32.u8 	%r628, %rs215;
	ld.global.nc.u8 	%rs216, [%rd24+216];
	cvt.u32.u8 	%r629, %rs216;
	prmt.b32 	%r630, %r629, %r628, 0x3340U;
	prmt.b32 	%r631, %r630, %r627, 0x5410U;
	ld.global.nc.u8 	%rs217, [%rd24+215];
	cvt.u32.u8 	%r632, %rs217;
	ld.global.nc.u8 	%rs218, [%rd24+214];
	cvt.u32.u8 	%r633, %rs218;
	prmt.b32 	%r634, %r633, %r632, 0x3340U;
	ld.global.nc.u8 	%rs219, [%rd24+213];
	cvt.u32.u8 	%r635, %rs219;
	ld.global.nc.u8 	%rs220, [%rd24+212];
	cvt.u32.u8 	%r636, %rs220;
	prmt.b32 	%r637, %r636, %r635, 0x3340U;
	prmt.b32 	%r638, %r637, %r634, 0x5410U;
	ld.global.nc.u8 	%rs221, [%rd24+211];
	cvt.u32.u8 	%r639, %rs221;
	ld.global.nc.u8 	%rs222, [%rd24+210];
	cvt.u32.u8 	%r640, %rs222;
	prmt.b32 	%r641, %r640, %r639, 0x3340U;
	ld.global.nc.u8 	%rs223, [%rd24+209];
	cvt.u32.u8 	%r642, %rs223;
	ld.global.nc.u8 	%rs224, [%rd24+208];
	cvt.u32.u8 	%r643, %rs224;
	prmt.b32 	%r644, %r643, %r642, 0x3340U;
	prmt.b32 	%r645, %r644, %r641, 0x5410U;
	st.shared.v4.b32 	[_ZZ23solve_nonce_range_fusedE9sh_prefix+208], {%r645, %r638, %r631, %r624};
	ld.global.nc.u8 	%rs225, [%rd24+231];
	cvt.u32.u8 	%r646, %rs225;
	ld.global.nc.u8 	%rs226, [%rd24+230];
	cvt.u32.u8 	%r647, %rs226;
	prmt.b32 	%r648, %r647, %r646, 0x3340U;
	ld.global.nc.u8 	%rs227, [%rd24+229];
	cvt.u32.u8 	%r649, %rs227;
	ld.global.nc.u8 	%rs228, [%rd24+228];
	cvt.u32.u8 	%r650, %rs228;
	prmt.b32 	%r651, %r650, %r649, 0x3340U;
	prmt.b32 	%r652, %r651, %r648, 0x5410U;
	ld.global.nc.u8 	%rs229, [%rd24+227];
	cvt.u32.u8 	%r653, %rs229;
	ld.global.nc.u8 	%rs230, [%rd24+226];
	cvt.u32.u8 	%r654, %rs230;
	prmt.b32 	%r655, %r654, %r653, 0x3340U;
	ld.global.nc.u8 	%rs231, [%rd24+225];
	cvt.u32.u8 	%r656, %rs231;
	ld.global.nc.u8 	%rs232, [%rd24+224];
	cvt.u32.u8 	%r657, %rs232;
	prmt.b32 	%r658, %r657, %r656, 0x3340U;
	prmt.b32 	%r659, %r658, %r655, 0x5410U;
	st.shared.v2.b32 	[_ZZ23solve_nonce_range_fusedE9sh_prefix+224], {%r659, %r652};
$L__BB1_2:
	bar.sync 	0;
	mov.u32 	%r8926, %ctaid.x;
	setp.ge.s32 	%p2, %r8926, %r252;
	@%p2 bra 	$L__BB1_84;
	cvta.to.global.u64 	%rd2, %rd19;
	mov.u32 	%r660, %ntid.x;
	mad.lo.s32 	%r5, %r1, %r660, %r2;
	mov.u32 	%r661, %ntid.y;
	mul.lo.s32 	%r6, %r660, %r661;
	shl.b32 	%r7, %r1, 6;
	shl.b32 	%r662, %r1, 4;
	add.s32 	%r663, %r662, %r2;
	shl.b32 	%r664, %r663, 2;
	mov.u32 	%r665, _ZZ23solve_nonce_range_fusedE5tileC;
	add.s32 	%r8, %r665, %r664;
	cvt.s64.s32 	%rd3, %r253;
	cvta.to.global.u64 	%rd4, %rd17;
	cvta.to.global.u64 	%rd5, %rd22;
	cvta.to.global.u64 	%rd6, %rd21;
	cvta.to.global.u64 	%rd7, %rd20;
$L__BB1_4:
	setp.ne.s32 	%p3, %r3, 0;
	@%p3 bra 	$L__BB1_11;
	atom.global.add.u64 	%rd25, [%rd4], 1;
	ld.shared.v4.b32 	{%r675, %r676, %r677, %r678}, [_ZZ23solve_nonce_range_fusedE9sh_prefix];
	st.shared.v4.b32 	[_ZZ23solve_nonce_range_fusedE7sh_seed], {%r675, %r676, %r677, %r678};
	ld.shared.v4.b32 	{%r679, %r680, %r681, %r682}, [_ZZ23solve_nonce_range_fusedE9sh_prefix+16];
	st.shared.v4.b32 	[_ZZ23solve_nonce_range_fusedE7sh_seed+16], {%r679, %r680, %r681, %r682};
	ld.shared.v4.b32 	{%r683, %r684, %r685, %r686}, [_ZZ23solve_nonce_range_fusedE9sh_prefix+32];
	st.shared.v4.b32 	[_ZZ23solve_nonce_range_fusedE7sh_seed+32], {%r683, %r684, %r685, %r686};
	ld.shared.v4.b32 	{%r687, %r688, %r689, %r690}, [_ZZ23solve_nonce_range_fusedE9sh_prefix+48];
	st.shared.v4.b32 	[_ZZ23solve_nonce_range_fusedE7sh_seed+48], {%r687, %r688, %r689, %r690};
	ld.shared.v4.b32 	{%r691, %r692, %r693, %r694}, [_ZZ23solve_nonce_range_fusedE9sh_prefix+64];
	st.shared.v4.b32 	[_ZZ23solve_nonce_range_fusedE7sh_seed+64], {%r691, %r692, %r693, %r694};
	ld.shared.v4.b32 	{%r695, %r696, %r697, %r698}, [_ZZ23solve_nonce_range_fusedE9sh_prefix+80];
	st.shared.v4.b32 	[_ZZ23solve_nonce_range_fusedE7sh_seed+80], {%r695, %r696, %r697, %r698};
	ld.shared.v4.b32 	{%r699, %r700, %r701, %r702}, [_ZZ23solve_nonce_range_fusedE9sh_prefix+96];
	st.shared.v4.b32 	[_ZZ23solve_nonce_range_fusedE7sh_seed+96], {%r699, %r700, %r701, %r702};
	ld.shared.v4.b32 	{%r703, %r704, %r705, %r706}, [_ZZ23solve_nonce_range_fusedE9sh_prefix+112];
	st.shared.v4.b32 	[_ZZ23solve_nonce_range_fusedE7sh_seed+112], {%r703, %r704, %r705, %r706};
	ld.shared.v4.b32 	{%r707, %r708, %r709, %r710}, [_ZZ23solve_nonce_range_fusedE9sh_prefix+128];
	st.shared.v4.b32 	[_ZZ23solve_nonce_range_fusedE7sh_seed+128], {%r707, %r708, %r709, %r710};
	ld.shared.v4.b32 	{%r711, %r712, %r713, %r714}, [_ZZ23solve_nonce_range_fusedE9sh_prefix+144];
	st.shared.v4.b32 	[_ZZ23solve_nonce_range_fusedE7sh_seed+144], {%r711, %r712, %r713, %r714};
	ld.shared.v4.b32 	{%r715, %r716, %r717, %r718}, [_ZZ23solve_nonce_range_fusedE9sh_prefix+160];
	st.shared.v4.b32 	[_ZZ23solve_nonce_range_fusedE7sh_seed+160], {%r715, %r716, %r717, %r718};
	ld.shared.v4.b32 	{%r719, %r720, %r721, %r722}, [_ZZ23solve_nonce_range_fusedE9sh_prefix+176];
	st.shared.v4.b32 	[_ZZ23solve_nonce_range_fusedE7sh_seed+176], {%r719, %r720, %r721, %r722};
	ld.shared.v4.b32 	{%r723, %r724, %r725, %r726}, [_ZZ23solve_nonce_range_fusedE9sh_prefix+192];
	st.shared.v4.b32 	[_ZZ23solve_nonce_range_fusedE7sh_seed+192], {%r723, %r724, %r725, %r726};
	ld.shared.v4.b32 	{%r727, %r728, %r729, %r730}, [_ZZ23solve_nonce_range_fusedE9sh_prefix+208];
	st.shared.v4.b32 	[_ZZ23solve_nonce_range_fusedE7sh_seed+208], {%r727, %r728, %r729, %r730};
	ld.shared.v2.b32 	{%r731, %r732}, [_ZZ23solve_nonce_range_fusedE9sh_prefix+224];
	cvt.s64.s32 	%rd26, %r8926;
	add.s64 	%rd27, %rd18, %rd26;
	shr.u64 	%rd28, %rd27, 8;
	shr.u64 	%rd29, %rd27, 16;
	shr.u64 	%rd30, %rd27, 24;
	shr.u64 	%rd31, %rd27, 40;
	shr.u64 	%rd32, %rd27, 48;
	shr.u64 	%rd33, %rd27, 56;
	cvt.u32.u64 	%r733, %rd33;
	cvt.u32.u64 	%r734, %rd32;
	prmt.b32 	%r735, %r734, %r733, 0x3340U;
	{ .reg .b32 tmp; mov.b64 {tmp, %r736}, %rd27; }
	cvt.u32.u64 	%r737, %rd31;
	prmt.b32 	%r738, %r736, %r737, 0x3340U;
	prmt.b32 	%r739, %r738, %r735, 0x5410U;
	cvt.u32.u64 	%r740, %rd30;
	cvt.u32.u64 	%r741, %rd29;
	prmt.b32 	%r742, %r741, %r740, 0x3340U;
	cvt.u32.u64 	%r743, %rd27;
	cvt.u32.u64 	%r744, %rd28;
	prmt.b32 	%r745, %r743, %r744, 0x3340U;
	prmt.b32 	%r746, %r745, %r742, 0x5410U;
	st.shared.v4.b32 	[_ZZ23solve_nonce_range_fusedE7sh_seed+224], {%r731, %r732, %r746, %r739};
	mov.b32 	%r8935, 0;
	mov.b32 	%r8934, 1779033703;
	mov.b32 	%r8933, -1150833019;
	mov.b32 	%r8932, 1013904242;
	mov.b32 	%r8931, -1521486534;
	mov.b32 	%r8930, 1359893119;
	mov.b32 	%r8929, -1694144372;
	mov.b32 	%r8928, 528734635;
	mov.b32 	%r8927, 1541459225;
$L__BB1_6:
	setp.eq.s32 	%p4, %r8935, 3;
	selp.b32 	%r19, 48, 64, %p4;
	mov.b32 	%r747, 0;
	st.local.v4.u32 	[%rd1], {%r747, %r747, %r747, %r747};
	st.local.v4.u32 	[%rd1+16], {%r747, %r747, %r747, %r747};
	st.local.v4.u32 	[%rd1+32], {%r747, %r747, %r747, %r747};
	st.local.v4.u32 	[%rd1+48], {%r747, %r747, %r747, %r747};
	shl.b32 	%r748, %r8935, 6;
	neg.s32 	%r8937, %r19;
	mov.u32 	%r749, _ZZ23solve_nonce_range_fusedE7sh_seed;
	add.s32 	%r8936, %r749, %r748;
	mov.u64 	%rd41, %rd1;
$L__BB1_7:
	.pragma "nounroll";
	ld.shared.u32 	%r750, [%r8936];
	st.local.u32 	[%rd41], %r750;
	add.s32 	%r8937, %r8937, 4;
	add.s64 	%rd41, %rd41, 4;
	add.s32 	%r8936, %r8936, 4;
	setp.ne.s32 	%p5, %r8937, 0;
	@%p5 bra 	$L__BB1_7;
	setp.ne.s32 	%p6, %r8935, 3;
	setp.eq.s32 	%p7, %r8935, 3;
	setp.eq.s32 	%p8, %r8935, 0;
	selp.u32 	%r751, 1, 0, %p8;
	selp.b32 	%r26, 10, %r751, %p7;
	ld.local.v4.u32 	{%r27, %r28, %r29, %r30}, [%rd1];
	ld.local.v4.u32 	{%r31, %r32, %r33, %r34}, [%rd1+16];
	ld.local.v4.u32 	{%r35, %r36, %r37, %r38}, [%rd1+32];
	ld.local.v4.u32 	{%r39, %r40, %r41, %r42}, [%rd1+48];
	@%p6 bra 	$L__BB1_10;
	st.shared.u32 	[_ZZ23solve_nonce_range_fusedE8sh_precv], %r8934;
	st.shared.u32 	[_ZZ23solve_nonce_range_fusedE8sh_precv+4], %r8933;
	st.shared.u32 	[_ZZ23solve_nonce_range_fusedE8sh_precv+8], %r8932;
	st.shared.u32 	[_ZZ23solve_nonce_range_fusedE8sh_precv+12], %r8931;
	st.shared.u32 	[_ZZ23solve_nonce_range_fusedE8sh_precv+16], %r8930;
	st.shared.u32 	[_ZZ23solve_nonce_range_fusedE8sh_precv+20], %r8929;
	st.shared.u32 	[_ZZ23solve_nonce_range_fusedE8sh_precv+24], %r8928;
	st.shared.u32 	[_ZZ23solve_nonce_range_fusedE8sh_precv+28], %r8927;
	st.shared.u32 	[_ZZ23solve_nonce_range_fusedE9sh_lwords], %r27;
	st.shared.u32 	[_ZZ23solve_nonce_range_fusedE9sh_lwords+4], %r28;
	st.shared.u32 	[_ZZ23solve_nonce_range_fusedE9sh_lwords+8], %r29;
	st.shared.u32 	[_ZZ23solve_nonce_range_fusedE9sh_lwords+12], %r30;
	st.shared.u32 	[_ZZ23solve_nonce_range_fusedE9sh_lwords+16], %r31;
	st.shared.u32 	[_ZZ23solve_nonce_range_fusedE9sh_lwords+20], %r32;
	st.shared.u32 	[_ZZ23solve_nonce_range_fusedE9sh_lwords+24], %r33;
	st.shared.u32 	[_ZZ23solve_nonce_range_fusedE9sh_lwords+28], %r34;
	st.shared.u32 	[_ZZ23solve_nonce_range_fusedE9sh_lwords+32], %r35;
	st.shared.u32 	[_ZZ23solve_nonce_range_fusedE9sh_lwords+36], %r36;
	st.shared.u32 	[_ZZ23solve_nonce_range_fusedE9sh_lwords+40], %r37;
	st.shared.u32 	[_ZZ23solve_nonce_range_fusedE9sh_lwords+44], %r38;
	st.shared.u32 	[_ZZ23solve_nonce_range_fusedE9sh_lwords+48], %r39;
	st.shared.u32 	[_ZZ23solve_nonce_range_fusedE9sh_lwords+52], %r40;
	st.shared.u32 	[_ZZ23solve_nonce_range_fusedE9sh_lwords+56], %r41;
	st.shared.u32 	[_ZZ23solve_nonce_range_fusedE9sh_lwords+60], %r42;
	mov.b16 	%rs233, 48;
	st.shared.u8 	[_ZZ23solve_nonce_range_fusedE7sh_llen], %rs233;
$L__BB1_10:
	add.s32 	%r1648, %r8934, %r27;
	add.s32 	%r754, %r1648, %r8930;
	mov.b32 	%r1635, 16;
	// begin inline asm
	shf.r.wrap.b32 %r752, %r754, %r754, %r1635;
	// end inline asm
	add.s32 	%r1649, %r752, 1779033703;
	xor.b32  	%r758, %r8930, %r1649;
	mov.b32 	%r1639, 12;
	// begin inline asm
	shf.r.wrap.b32 %r756, %r758, %r758, %r1639;
	// end inline asm
	add.s32 	%r1650, %r754, %r28;
	add.s32 	%r1651, %r1650, %r756;
	xor.b32  	%r762, %r752, %r1651;
	mov.b32 	%r1643, 8;
	// begin inline asm
	shf.r.wrap.b32 %r760, %r762, %r762, %r1643;
	// end inline asm
	add.s32 	%r1652, %r760, %r1649;
	xor.b32  	%r766, %r756, %r1652;
	mov.b32 	%r1647, 7;
	// begin inline asm
	shf.r.wrap.b32 %r764, %r766, %r766, %r1647;
	// end inline asm
	add.s32 	%r1653, %r8933, %r29;
	add.s32 	%r770, %r1653, %r8929;
	// begin inline asm
	shf.r.wrap.b32 %r768, %r770, %r770, %r1635;
	// end inline asm
	add.s32 	%r1654, %r768, -1150833019;
	xor.b32  	%r774, %r8929, %r1654;
	// begin inline asm
	shf.r.wrap.b32 %r772, %r774, %r774, %r1639;
	// end inline asm
	add.s32 	%r1655, %r770, %r30;
	add.s32 	%r1656, %r1655, %r772;
	xor.b32  	%r778, %r768, %r1656;
	// begin inline asm
	shf.r.wrap.b32 %r776, %r778, %r778, %r1643;
	// end inline asm
	add.s32 	%r1657, %r776, %r1654;
	xor.b32  	%r782, %r772, %r1657;
	// begin inline asm
	shf.r.wrap.b32 %r780, %r782, %r782, %r1647;
	// end inline asm
	add.s32 	%r1658, %r8932, %r31;
	add.s32 	%r1659, %r1658, %r8928;
	xor.b32  	%r786, %r1659, %r19;
	// begin inline asm
	shf.r.wrap.b32 %r784, %r786, %r786, %r1635;
	// end inline asm
	add.s32 	%r1660, %r784, 1013904242;
	xor.b32  	%r790, %r8928, %r1660;
	// begin inline asm
	shf.r.wrap.b32 %r788, %r790, %r790, %r1639;
	// end inline asm
	add.s32 	%r1661, %r1659, %r32;
	add.s32 	%r1662, %r1661, %r788;
	xor.b32  	%r794, %r784, %r1662;
	// begin inline asm
	shf.r.wrap.b32 %r792, %r794, %r794, %r1643;
	// end inline asm
	add.s32 	%r1663, %r792, %r1660;
	xor.b32  	%r798, %r788, %r1663;
	// begin inline asm
	shf.r.wrap.b32 %r796, %r798, %r798, %r1647;
	// end inline asm
	add.s32 	%r1664, %r8931, %r33;
	add.s32 	%r1665, %r1664, %r8927;
	xor.b32  	%r802, %r1665, %r26;
	// begin inline asm
	shf.r.wrap.b32 %r800, %r802, %r802, %r1635;
	// end inline asm
	add.s32 	%r1666, %r800, -1521486534;
	xor.b32  	%r806, %r8927, %r1666;
	// begin inline asm
	shf.r.wrap.b32 %r804, %r806, %r806, %r1639;
	// end inline asm
	add.s32 	%r1667, %r1665, %r34;
	add.s32 	%r1668, %r1667, %r804;
	xor.b32  	%r810, %r800, %r1668;
	// begin inline asm
	shf.r.wrap.b32 %r808, %r810, %r810, %r1643;
	// end inline asm
	add.s32 	%r1669, %r808, %r1666;
	xor.b32  	%r814, %r804, %r1669;
	// begin inline asm
	shf.r.wrap.b32 %r812, %r814, %r814, %r1647;
	// end inline asm
	add.s32 	%r1670, %r1651, %r35;
	add.s32 	%r1671, %r1670, %r780;
	xor.b32  	%r818, %r1671, %r808;
	// begin inline asm
	shf.r.wrap.b32 %r816, %r818, %r818, %r1635;
	// end inline asm
	add.s32 	%r1672, %r1663, %r816;
	xor.b32  	%r822, %r780, %r1672;
	// begin inline asm
	shf.r.wrap.b32 %r820, %r822, %r822, %r1639;
	// end inline asm
	add.s32 	%r1673, %r1671, %r36;
	add.s32 	%r1674, %r1673, %r820;
	xor.b32  	%r826, %r816, %r1674;
	// begin inline asm
	shf.r.wrap.b32 %r824, %r826, %r826, %r1643;
	// end inline asm
	add.s32 	%r1675, %r824, %r1672;
	xor.b32  	%r830, %r820, %r1675;
	// begin inline asm
	shf.r.wrap.b32 %r828, %r830, %r830, %r1647;
	// end inline asm
	add.s32 	%r1676, %r1656, %r37;
	add.s32 	%r1677, %r1676, %r796;
	xor.b32  	%r834, %r1677, %r760;
	// begin inline asm
	shf.r.wrap.b32 %r832, %r834, %r834, %r1635;
	// end inline asm
	add.s32 	%r1678, %r1669, %r832;
	xor.b32  	%r838, %r796, %r1678;
	// begin inline asm
	shf.r.wrap.b32 %r836, %r838, %r838, %r1639;
	// end inline asm
	add.s32 	%r1679, %r1677, %r38;
	add.s32 	%r1680, %r1679, %r836;
	xor.b32  	%r842, %r832, %r1680;
	// begin inline asm
	shf.r.wrap.b32 %r840, %r842, %r842, %r1643;
	// end inline asm
	add.s32 	%r1681, %r840, %r1678;
	xor.b32  	%r846, %r836, %r1681;
	// begin inline asm
	shf.r.wrap.b32 %r844, %r846, %r846, %r1647;
	// end inline asm
	add.s32 	%r1682, %r1662, %r39;
	add.s32 	%r1683, %r1682, %r812;
	xor.b32  	%r850, %r1683, %r776;
	// begin inline asm
	shf.r.wrap.b32 %r848, %r850, %r850, %r1635;
	// end inline asm
	add.s32 	%r1684, %r1652, %r848;
	xor.b32  	%r854, %r812, %r1684;
	// begin inline asm
	shf.r.wrap.b32 %r852, %r854, %r854, %r1639;
	// end inline asm
	add.s32 	%r1685, %r1683, %r40;
	add.s32 	%r1686, %r1685, %r852;
	xor.b32  	%r858, %r848, %r1686;
	// begin inline asm
	shf.r.wrap.b32 %r856, %r858, %r858, %r1643;
	// end inline asm
	add.s32 	%r1687, %r856, %r1684;
	xor.b32  	%r862, %r852, %r1687;
	// begin inline asm
	shf.r.wrap.b32 %r860, %r862, %r862, %r1647;
	// end inline asm
	add.s32 	%r1688, %r1668, %r41;
	add.s32 	%r1689, %r1688, %r764;
	xor.b32  	%r866, %r1689, %r792;
	// begin inline asm
	shf.r.wrap.b32 %r864, %r866, %r866, %r1635;
	// end inline asm
	add.s32 	%r1690, %r1657, %r864;
	xor.b32  	%r870, %r764, %r1690;
	// begin inline asm
	shf.r.wrap.b32 %r868, %r870, %r870, %r1639;
	// end inline asm
	add.s32 	%r1691, %r1689, %r42;
	add.s32 	%r1692, %r1691, %r868;
	xor.b32  	%r874, %r864, %r1692;
	// begin inline asm
	shf.r.wrap.b32 %r872, %r874, %r874, %r1643;
	// end inline asm
	add.s32 	%r1693, %r872, %r1690;
	xor.b32  	%r878, %r868, %r1693;
	// begin inline asm
	shf.r.wrap.b32 %r876, %r878, %r878, %r1647;
	// end inline asm
	add.s32 	%r1694, %r1674, %r29;
	add.s32 	%r1695, %r1694, %r876;
	xor.b32  	%r882, %r1695, %r840;
	// begin inline asm
	shf.r.wrap.b32 %r880, %r882, %r882, %r1635;
	// end inline asm
	add.s32 	%r1696, %r1687, %r880;
	xor.b32  	%r886, %r876, %r1696;
	// begin inline asm
	shf.r.wrap.b32 %r884, %r886, %r886, %r1639;
	// end inline asm
	add.s32 	%r1697, %r1695, %r33;
	add.s32 	%r1698, %r1697, %r884;
	xor.b32  	%r890, %r880, %r1698;
	// begin inline asm
	shf.r.wrap.b32 %r888, %r890, %r890, %r1643;
	// end inline asm
	add.s32 	%r1699, %r888, %r1696;
	xor.b32  	%r894, %r884, %r1699;
	// begin inline asm
	shf.r.wrap.b32 %r892, %r894, %r894, %r1647;
	// end inline asm
	add.s32 	%r1700, %r1680, %r30;
	add.s32 	%r1701, %r1700, %r828;
	xor.b32  	%r898, %r1701, %r856;
	// begin inline asm
	shf.r.wrap.b32 %r896, %r898, %r898, %r1635;
	// end inline asm
	add.s32 	%r1702, %r1693, %r896;
	xor.b32  	%r902, %r828, %r1702;
	// begin inline asm
	shf.r.wrap.b32 %r900, %r902, %r902, %r1639;
	// end inline asm
	add.s32 	%r1703, %r1701, %r37;
	add.s32 	%r1704, %r1703, %r900;
	xor.b32  	%r906, %r896, %r1704;
	// begin inline asm
	shf.r.wrap.b32 %r904, %r906, %r906, %r1643;
	// end inline asm
	add.s32 	%r1705, %r904, %r1702;
	xor.b32  	%r910, %r900, %r1705;
	// begin inline asm
	shf.r.wrap.b32 %r908, %r910, %r910, %r1647;
	// end inline asm
	add.s32 	%r1706, %r1686, %r34;
	add.s32 	%r1707, %r1706, %r844;
	xor.b32  	%r914, %r1707, %r872;
	// begin inline asm
	shf.r.wrap.b32 %r912, %r914, %r914, %r1635;
	// end inline asm
	add.s32 	%r1708, %r1675, %r912;
	xor.b32  	%r918, %r844, %r1708;
	// begin inline asm
	shf.r.wrap.b32 %r916, %r918, %r918, %r1639;
	// end inline asm
	add.s32 	%r1709, %r1707, %r27;
	add.s32 	%r1710, %r1709, %r916;
	xor.b32  	%r922, %r912, %r1710;
	// begin inline asm
	shf.r.wrap.b32 %r920, %r922, %r922, %r1643;
	// end inline asm
	add.s32 	%r1711, %r920, %r1708;
	xor.b32  	%r926, %r916, %r1711;
	// begin inline asm
	shf.r.wrap.b32 %r924, %r926, %r926, %r1647;
	// end inline asm
	add.s32 	%r1712, %r1692, %r31;
	add.s32 	%r1713, %r1712, %r860;
	xor.b32  	%r930, %r1713, %r824;
	// begin inline asm
	shf.r.wrap.b32 %r928, %r930, %r930, %r1635;
	// end inline asm
	add.s32 	%r1714, %r1681, %r928;
	xor.b32  	%r934, %r860, %r1714;
	// begin inline asm
	shf.r.wrap.b32 %r932, %r934, %r934, %r1639;
	// end inline asm
	add.s32 	%r1715, %r1713, %r40;
	add.s32 	%r1716, %r1715, %r932;
	xor.b32  	%r938, %r928, %r1716;
	// begin inline asm
	shf.r.wrap.b32 %r936, %r938, %r938, %r1643;
	// end inline asm
	add.s32 	%r1717, %r936, %r1714;
	xor.b32  	%r942, %r932, %r1717;
	// begin inline asm
	shf.r.wrap.b32 %r940, %r942, %r942, %r1647;
	// end inline asm
	add.s32 	%r1718, %r1698, %r28;
	add.s32 	%r1719, %r1718, %r908;
	xor.b32  	%r946, %r1719, %r936;
	// begin inline asm
	shf.r.wrap.b32 %r944, %r946, %r946, %r1635;
	// end inline asm
	add.s32 	%r1720, %r1711, %r944;
	xor.b32  	%r950, %r908, %r1720;
	// begin inline asm
	shf.r.wrap.b32 %r948, %r950, %r950, %r1639;
	// end inline asm
	add.s32 	%r1721, %r1719, %r38;
	add.s32 	%r1722, %r1721, %r948;
	xor.b32  	%r954, %r944, %r1722;
	// begin inline asm
	shf.r.wrap.b32 %r952, %r954, %r954, %r1643;
	// end inline asm
	add.s32 	%r1723, %r952, %r1720;
	xor.b32  	%r958, %r948, %r1723;
	// begin inline asm
	shf.r.wrap.b32 %r956, %r958, %r958, %r1647;
	// end inline asm
	add.s32 	%r1724, %r1704, %r39;
	add.s32 	%r1725, %r1724, %r924;
	xor.b32  	%r962, %r1725, %r888;
	// begin inline asm
	shf.r.wrap.b32 %r960, %r962, %r962, %r1635;
	// end inline asm
	add.s32 	%r1726, %r1717, %r960;
	xor.b32  	%r966, %r924, %r1726;
	// begin inline asm
	shf.r.wrap.b32 %r964, %r966, %r966, %r1639;
	// end inline asm
	add.s32 	%r1727, %r1725, %r32;
	add.s32 	%r1728, %r1727, %r964;
	xor.b32  	%r970, %r960, %r1728;
	// begin inline asm
	shf.r.wrap.b32 %r968, %r970, %r970, %r1643;
	// end inline asm
	add.s32 	%r1729, %r968, %r1726;
	xor.b32  	%r974, %r964, %r1729;
	// begin inline asm
	shf.r.wrap.b32 %r972, %r974, %r974, %r1647;
	// end inline asm
	add.s32 	%r1730, %r1710, %r36;
	add.s32 	%r1731, %r1730, %r940;
	xor.b32  	%r978, %r1731, %r904;
	// begin inline asm
	shf.r.wrap.b32 %r976, %r978, %r978, %r1635;
	// end inline asm
	add.s32 	%r1732, %r1699, %r976;
	xor.b32  	%r982, %r940, %r1732;
	// begin inline asm
	shf.r.wrap.b32 %r980, %r982, %r982, %r1639;
	// end inline asm
	add.s32 	%r1733, %r1731, %r41;
	add.s32 	%r1734, %r1733, %r980;
	xor.b32  	%r986, %r976, %r1734;
	// begin inline asm
	shf.r.wrap.b32 %r984, %r986, %r986, %r1643;
	// end inline asm
	add.s32 	%r1735, %r984, %r1732;
	xor.b32  	%r990, %r980, %r1735;
	// begin inline asm
	shf.r.wrap.b32 %r988, %r990, %r990, %r1647;
	// end inline asm
	add.s32 	%r1736, %r1716, %r42;
	add.s32 	%r1737, %r1736, %r892;
	xor.b32  	%r994, %r1737, %r920;
	// begin inline asm
	shf.r.wrap.b32 %r992, %r994, %r994, %r1635;
	// end inline asm
	add.s32 	%r1738, %r1705, %r992;
	xor.b32  	%r998, %r892, %r1738;
	// begin inline asm
	shf.r.wrap.b32 %r996, %r998, %r998, %r1639;
	// end inline asm
	add.s32 	%r1739, %r1737, %r35;
	add.s32 	%r1740, %r1739, %r996;
	xor.b32  	%r1002, %r992, %r1740;
	// begin inline asm
	shf.r.wrap.b32 %r1000, %r1002, %r1002, %r1643;
	// end inline asm
	add.s32 	%r1741, %r1000, %r1738;
	xor.b32  	%r1006, %r996, %r1741;
	// begin inline asm
	shf.r.wrap.b32 %r1004, %r1006, %r1006, %r1647;
	// end inline asm
	add.s32 	%r1742, %r1722, %r30;
	add.s32 	%r1743, %r1742, %r1004;
	xor.b32  	%r1010, %r1743, %r968;
	// begin inline asm
	shf.r.wrap.b32 %r1008, %r1010, %r1010, %r1635;
	// end inline asm
	add.s32 	%r1744, %r1735, %r1008;
	xor.b32  	%r1014, %r1004, %r1744;
	// begin inline asm
	shf.r.wrap.b32 %r1012, %r1014, %r1014, %r1639;
	// end inline asm
	add.s32 	%r1745, %r1743, %r31;
	add.s32 	%r1746, %r1745, %r1012;
	xor.b32  	%r1018, %r1008, %r1746;
	// begin inline asm
	shf.r.wrap.b32 %r1016, %r1018, %r1018, %r1643;
	// end inline asm
	add.s32 	%r1747, %r1016, %r1744;
	xor.b32  	%r1022, %r1012, %r1747;
	// begin inline asm
	shf.r.wrap.b32 %r1020, %r1022, %r1022, %r1647;
	// end inline asm
	add.s32 	%r1748, %r1728, %r37;
	add.s32 	%r1749, %r1748, %r956;
	xor.b32  	%r1026, %r1749, %r984;
	// begin inline asm
	shf.r.wrap.b32 %r1024, %r1026, %r1026, %r1635;
	// end inline asm
	add.s32 	%r1750, %r1741, %r1024;
	xor.b32  	%r1030, %r956, %r1750;
	// begin inline asm
	shf.r.wrap.b32 %r1028, %r1030, %r1030, %r1639;
	// end inline asm
	add.s32 	%r1751, %r1749, %r39;
	add.s32 	%r1752, %r1751, %r1028;
	xor.b32  	%r1034, %r1024, %r1752;
	// begin inline asm
	shf.r.wrap.b32 %r1032, %r1034, %r1034, %r1643;
	// end inline asm
	add.s32 	%r1753, %r1032, %r1750;
	xor.b32  	%r1038, %r1028, %r1753;
	// begin inline asm
	shf.r.wrap.b32 %r1036, %r1038, %r1038, %r1647;
	// end inline asm
	add.s32 	%r1754, %r1734, %r40;
	add.s32 	%r1755, %r1754, %r972;
	xor.b32  	%r1042, %r1755, %r1000;
	// begin inline asm
	shf.r.wrap.b32 %r1040, %r1042, %r1042, %r1635;
	// end inline asm
	add.s32 	%r1756, %r1723, %r1040;
	xor.b32  	%r1046, %r972, %r1756;
	// begin inline asm
	shf.r.wrap.b32 %r1044, %r1046, %r1046, %r1639;
	// end inline asm
	add.s32 	%r1757, %r1755, %r29;
	add.s32 	%r1758, %r1757, %r1044;
	xor.b32  	%r1050, %r1040, %r1758;
	// begin inline asm
	shf.r.wrap.b32 %r1048, %r1050, %r1050, %r1643;
	// end inline asm
	add.s32 	%r1759, %r1048, %r1756;
	xor.b32  	%r1054, %r1044, %r1759;
	// begin inline asm
	shf.r.wrap.b32 %r1052, %r1054, %r1054, %r1647;
	// end inline asm
	add.s32 	%r1760, %r1740, %r34;
	add.s32 	%r1761, %r1760, %r988;
	xor.b32  	%r1058, %r1761, %r952;
	// begin inline asm
	shf.r.wrap.b32 %r1056, %r1058, %r1058, %r1635;
	// end inline asm
	add.s32 	%r1762, %r1729, %r1056;
	xor.b32  	%r1062, %r988, %r1762;
	// begin inline asm
	shf.r.wrap.b32 %r1060, %r1062, %r1062, %r1639;
	// end inline asm
	add.s32 	%r1763, %r1761, %r41;
	add.s32 	%r1764, %r1763, %r1060;
	xor.b32  	%r1066, %r1056, %r1764;
	// begin inline asm
	shf.r.wrap.b32 %r1064, %r1066, %r1066, %r1643;
	// end inline asm
	add.s32 	%r1765, %r1064, %r1762;
	xor.b32  	%r1070, %r1060, %r1765;
	// begin inline asm
	shf.r.wrap.b32 %r1068, %r1070, %r1070, %r1647;
	// end inline asm
	add.s32 	%r1766, %r1746, %r33;
	add.s32 	%r1767, %r1766, %r1036;
	xor.b32  	%r1074, %r1767, %r1064;
	// begin inline asm
	shf.r.wrap.b32 %r1072, %r1074, %r1074, %r1635;
	// end inline asm
	add.s32 	%r1768, %r1759, %r1072;
	xor.b32  	%r1078, %r1036, %r1768;
	// begin inline asm
	shf.r.wrap.b32 %r1076, %r1078, %r1078, %r1639;
	// end inline asm
	add.s32 	%r1769, %r1767, %r32;
	add.s32 	%r1770, %r1769, %r1076;
	xor.b32  	%r1082, %r1072, %r1770;
	// begin inline asm
	shf.r.wrap.b32 %r1080, %r1082, %r1082, %r1643;
	// end inline asm
	add.s32 	%r1771, %r1080, %r1768;
	xor.b32  	%r1086, %r1076, %r1771;
	// begin inline asm
	shf.r.wrap.b32 %r1084, %r1086, %r1086, %r1647;
	// end inline asm
	add.s32 	%r1772, %r1752, %r36;
	add.s32 	%r1773, %r1772, %r1052;
	xor.b32  	%r1090, %r1773, %r1016;
	// begin inline asm
	shf.r.wrap.b32 %r1088, %r1090, %r1090, %r1635;
	// end inline asm
	add.s32 	%r1774, %r1765, %r1088;
	xor.b32  	%r1094, %r1052, %r1774;
	// begin inline asm
	shf.r.wrap.b32 %r1092, %r1094, %r1094, %r1639;
	// end inline asm
	add.s32 	%r1775, %r1773, %r27;
	add.s32 	%r1776, %r1775, %r1092;
	xor.b32  	%r1098, %r1088, %r1776;
	// begin inline asm
	shf.r.wrap.b32 %r1096, %r1098, %r1098, %r1643;
	// end inline asm
	add.s32 	%r1777, %r1096, %r1774;
	xor.b32  	%r1102, %r1092, %r1777;
	// begin inline asm
	shf.r.wrap.b32 %r1100, %r1102, %r1102, %r1647;
	// end inline asm
	add.s32 	%r1778, %r1758, %r38;
	add.s32 	%r1779, %r1778, %r1068;
	xor.b32  	%r1106, %r1779, %r1032;
	// begin inline asm
	shf.r.wrap.b32 %r1104, %r1106, %r1106, %r1635;
	// end inline asm
	add.s32 	%r1780, %r1747, %r1104;
	xor.b32  	%r1110, %r1068, %r1780;
	// begin inline asm
	shf.r.wrap.b32 %r1108, %r1110, %r1110, %r1639;
	// end inline asm
	add.s32 	%r1781, %r1779, %r42;
	add.s32 	%r1782, %r1781, %r1108;
	xor.b32  	%r1114, %r1104, %r1782;
	// begin inline asm
	shf.r.wrap.b32 %r1112, %r1114, %r1114, %r1643;
	// end inline asm
	add.s32 	%r1783, %r1112, %r1780;
	xor.b32  	%r1118, %r1108, %r1783;
	// begin inline asm
	shf.r.wrap.b32 %r1116, %r1118, %r1118, %r1647;
	// end inline asm
	add.s32 	%r1784, %r1764, %r35;
	add.s32 	%r1785, %r1784, %r1020;
	xor.b32  	%r1122, %r1785, %r1048;
	// begin inline asm
	shf.r.wrap.b32 %r1120, %r1122, %r1122, %r1635;
	// end inline asm
	add.s32 	%r1786, %r1753, %r1120;
	xor.b32  	%r1126, %r1020, %r1786;
	// begin inline asm
	shf.r.wrap.b32 %r1124, %r1126, %r1126, %r1639;
	// end inline asm
	add.s32 	%r1787, %r1785, %r28;
	add.s32 	%r1788, %r1787, %r1124;
	xor.b32  	%r1130, %r1120, %r1788;
	// begin inline asm
	shf.r.wrap.b32 %r1128, %r1130, %r1130, %r1643;
	// end inline asm
	add.s32 	%r1789, %r1128, %r1786;
	xor.b32  	%r1134, %r1124, %r1789;
	// begin inline asm
	shf.r.wrap.b32 %r1132, %r1134, %r1134, %r1647;
	// end inline asm
	add.s32 	%r1790, %r1770, %r37;
	add.s32 	%r1791, %r1790, %r1132;
	xor.b32  	%r1138, %r1791, %r1096;
	// begin inline asm
	shf.r.wrap.b32 %r1136, %r1138, %r1138, %r1635;
	// end inline asm
	add.s32 	%r1792, %r1783, %r1136;
	xor.b32  	%r1142, %r1132, %r1792;
	// begin inline asm
	shf.r.wrap.b32 %r1140, %r1142, %r1142, %r1639;
	// end inline asm
	add.s32 	%r1793, %r1791, %r34;
	add.s32 	%r1794, %r1793, %r1140;
	xor.b32  	%r1146, %r1136, %r1794;
	// begin inline asm
	shf.r.wrap.b32 %r1144, %r1146, %r1146, %r1643;
	// end inline asm
	add.s32 	%r1795, %r1144, %r1792;
	xor.b32  	%r1150, %r1140, %r1795;
	// begin inline asm
	shf.r.wrap.b32 %r1148, %r1150, %r1150, %r1647;
	// end inline asm
	add.s32 	%r1796, %r1776, %r39;
	add.s32 	%r1797, %r1796, %r1084;
	xor.b32  	%r1154, %r1797, %r1112;
	// begin inline asm
	shf.r.wrap.b32 %r1152, %r1154, %r1154, %r1635;
	// end inline asm
	add.s32 	%r1798, %r1789, %r1152;
	xor.b32  	%r1158, %r1084, %r1798;
	// begin inline asm
	shf.r.wrap.b32 %r1156, %r1158, %r1158, %r1639;
	// end inline asm
	add.s32 	%r1799, %r1797, %r36;
	add.s32 	%r1800, %r1799, %r1156;
	xor.b32  	%r1162, %r1152, %r1800;
	// begin inline asm
	shf.r.wrap.b32 %r1160, %r1162, %r1162, %r1643;
	// end inline asm
	add.s32 	%r1801, %r1160, %r1798;
	xor.b32  	%r1166, %r1156, %r1801;
	// begin inline asm
	shf.r.wrap.b32 %r1164, %r1166, %r1166, %r1647;
	// end inline asm
	add.s32 	%r1802, %r1782, %r41;
	add.s32 	%r1803, %r1802, %r1100;
	xor.b32  	%r1170, %r1803, %r1128;
	// begin inline asm
	shf.r.wrap.b32 %r1168, %r1170, %r1170, %r1635;
	// end inline asm
	add.s32 	%r1804, %r1771, %r1168;
	xor.b32  	%r1174, %r1100, %r1804;
	// begin inline asm
	shf.r.wrap.b32 %r1172, %r1174, %r1174, %r1639;
	// end inline asm
	add.s32 	%r1805, %r1803, %r30;
	add.s32 	%r1806, %r1805, %r1172;
	xor.b32  	%r1178, %r1168, %r1806;
	// begin inline asm
	shf.r.wrap.b32 %r1176, %r1178, %r1178, %r1643;
	// end inline asm
	add.s32 	%r1807, %r1176, %r1804;
	xor.b32  	%r1182, %r1172, %r1807;
	// begin inline asm
	shf.r.wrap.b32 %r1180, %r1182, %r1182, %r1647;
	// end inline asm
	add.s32 	%r1808, %r1788, %r40;
	add.s32 	%r1809, %r1808, %r1116;
	xor.b32  	%r1186, %r1809, %r1080;
	// begin inline asm
	shf.r.wrap.b32 %r1184, %r1186, %r1186, %r1635;
	// end inline asm
	add.s32 	%r1810, %r1777, %r1184;
	xor.b32  	%r1190, %r1116, %r1810;
	// begin inline asm
	shf.r.wrap.b32 %r1188, %r1190, %r1190, %r1639;
	// end inline asm
	add.s32 	%r1811, %r1809, %r42;
	add.s32 	%r1812, %r1811, %r1188;
	xor.b32  	%r1194, %r1184, %r1812;
	// begin inline asm
	shf.r.wrap.b32 %r1192, %r1194, %r1194, %r1643;
	// end inline asm
	add.s32 	%r1813, %r1192, %r1810;
	xor.b32  	%r1198, %r1188, %r1813;
	// begin inline asm
	shf.r.wrap.b32 %r1196, %r1198, %r1198, %r1647;
	// end inline asm
	add.s32 	%r1814, %r1794, %r31;
	add.s32 	%r1815, %r1814, %r1164;
	xor.b32  	%r1202, %r1815, %r1192;
	// begin inline asm
	shf.r.wrap.b32 %r1200, %r1202, %r1202, %r1635;
	// end inline asm
	add.s32 	%r1816, %r1807, %r1200;
	xor.b32  	%r1206, %r1164, %r1816;
	// begin inline asm
	shf.r.wrap.b32 %r1204, %r1206, %r1206, %r1639;
	// end inline asm
	add.s32 	%r1817, %r1815, %r27;
	add.s32 	%r1818, %r1817, %r1204;
	xor.b32  	%r1210, %r1200, %r1818;
	// begin inline asm
	shf.r.wrap.b32 %r1208, %r1210, %r1210, %r1643;
	// end inline asm
	add.s32 	%r1819, %r1208, %r1816;
	xor.b32  	%r1214, %r1204, %r1819;
	// begin inline asm
	shf.r.wrap.b32 %r1212, %r1214, %r1214, %r1647;
	// end inline asm
	add.s32 	%r1820, %r1800, %r38;
	add.s32 	%r1821, %r1820, %r1180;
	xor.b32  	%r1218, %r1821, %r1144;
	// begin inline asm
	shf.r.wrap.b32 %r1216, %r1218, %r1218, %r1635;
	// end inline asm
	add.s32 	%r1822, %r1813, %r1216;
	xor.b32  	%r1222, %r1180, %r1822;
	// begin inline asm
	shf.r.wrap.b32 %r1220, %r1222, %r1222, %r1639;
	// end inline asm
	add.s32 	%r1823, %r1821, %r29;
	add.s32 	%r1824, %r1823, %r1220;
	xor.b32  	%r1226, %r1216, %r1824;
	// begin inline asm
	shf.r.wrap.b32 %r1224, %r1226, %r1226, %r1643;
	// end inline asm
	add.s32 	%r1825, %r1224, %r1822;
	xor.b32  	%r1230, %r1220, %r1825;
	// begin inline asm
	shf.r.wrap.b32 %r1228, %r1230, %r1230, %r1647;
	// end inline asm
	add.s32 	%r1826, %r1806, %r32;
	add.s32 	%r1827, %r1826, %r1196;
	xor.b32  	%r1234, %r1827, %r1160;
	// begin inline asm
	shf.r.wrap.b32 %r1232, %r1234, %r1234, %r1635;
	// end inline asm
	add.s32 	%r1828, %r1795, %r1232;
	xor.b32  	%r1238, %r1196, %r1828;
	// begin inline asm
	shf.r.wrap.b32 %r1236, %r1238, %r1238, %r1639;
	// end inline asm
	add.s32 	%r1829, %r1827, %r35;
	add.s32 	%r1830, %r1829, %r1236;
	xor.b32  	%r1242, %r1232, %r1830;
	// begin inline asm
	shf.r.wrap.b32 %r1240, %r1242, %r1242, %r1643;
	// end inline asm
	add.s32 	%r1831, %r1240, %r1828;
	xor.b32  	%r1246, %r1236, %r1831;
	// begin inline asm
	shf.r.wrap.b32 %r1244, %r1246, %r1246, %r1647;
	// end inline asm
	add.s32 	%r1832, %r1812, %r28;
	add.s32 	%r1833, %r1832, %r1148;
	xor.b32  	%r1250, %r1833, %r1176;
	// begin inline asm
	shf.r.wrap.b32 %r1248, %r1250, %r1250, %r1635;
	// end inline asm
	add.s32 	%r1834, %r1801, %r1248;
	xor.b32  	%r1254, %r1148, %r1834;
	// begin inline asm
	shf.r.wrap.b32 %r1252, %r1254, %r1254, %r1639;
	// end inline asm
	add.s32 	%r1835, %r1833, %r33;
	add.s32 	%r1836, %r1835, %r1252;
	xor.b32  	%r1258, %r1248, %r1836;
	// begin inline asm
	shf.r.wrap.b32 %r1256, %r1258, %r1258, %r1643;
	// end inline asm
	add.s32 	%r1837, %r1256, %r1834;
	xor.b32  	%r1262, %r1252, %r1837;
	// begin inline asm
	shf.r.wrap.b32 %r1260, %r1262, %r1262, %r1647;
	// end inline asm
	add.s32 	%r1838, %r1818, %r39;
	add.s32 	%r1839, %r1838, %r1260;
	xor.b32  	%r1266, %r1839, %r1224;
	// begin inline asm
	shf.r.wrap.b32 %r1264, %r1266, %r1266, %r1635;
	// end inline asm
	add.s32 	%r1840, %r1831, %r1264;
	xor.b32  	%r1270, %r1260, %r1840;
	// begin inline asm
	shf.r.wrap.b32 %r1268, %r1270, %r1270, %r1639;
	// end inline asm
	add.s32 	%r1841, %r1839, %r40;
	add.s32 	%r1842, %r1841, %r1268;
	xor.b32  	%r1274, %r1264, %r1842;
	// begin inline asm
	shf.r.wrap.b32 %r1272, %r1274, %r1274, %r1643;
	// end inline asm
	add.s32 	%r1843, %r1272, %r1840;
	xor.b32  	%r1278, %r1268, %r1843;
	// begin inline asm
	shf.r.wrap.b32 %r1276, %r1278, %r1278, %r1647;
	// end inline asm
	add.s32 	%r1844, %r1824, %r36;
	add.s32 	%r1845, %r1844, %r1212;
	xor.b32  	%r1282, %r1845, %r1240;
	// begin inline asm
	shf.r.wrap.b32 %r1280, %r1282, %r1282, %r1635;
	// end inline asm
	add.s32 	%r1846, %r1837, %r1280;
	xor.b32  	%r1286, %r1212, %r1846;
	// begin inline asm
	shf.r.wrap.b32 %r1284, %r1286, %r1286, %r1639;
	// end inline asm
	add.s32 	%r1847, %r1845, %r38;
	add.s32 	%r1848, %r1847, %r1284;
	xor.b32  	%r1290, %r1280, %r1848;
	// begin inline asm
	shf.r.wrap.b32 %r1288, %r1290, %r1290, %r1643;
	// end inline asm
	add.s32 	%r1849, %r1288, %r1846;
	xor.b32  	%r1294, %r1284, %r1849;
	// begin inline asm
	shf.r.wrap.b32 %r1292, %r1294, %r1294, %r1647;
	// end inline asm
	add.s32 	%r1850, %r1830, %r42;
	add.s32 	%r1851, %r1850, %r1228;
	xor.b32  	%r1298, %r1851, %r1256;
	// begin inline asm
	shf.r.wrap.b32 %r1296, %r1298, %r1298, %r1635;
	// end inline asm
	add.s32 	%r1852, %r1819, %r1296;
	xor.b32  	%r1302, %r1228, %r1852;
	// begin inline asm
	shf.r.wrap.b32 %r1300, %r1302, %r1302, %r1639;
	// end inline asm
	add.s32 	%r1853, %r1851, %r37;
	add.s32 	%r1854, %r1853, %r1300;
	xor.b32  	%r1306, %r1296, %r1854;
	// begin inline asm
	shf.r.wrap.b32 %r1304, %r1306, %r1306, %r1643;
	// end inline asm
	add.s32 	%r1855, %r1304, %r1852;
	xor.b32  	%r1310, %r1300, %r1855;
	// begin inline asm
	shf.r.wrap.b32 %r1308, %r1310, %r1310, %r1647;
	// end inline asm
	add.s32 	%r1856, %r1836, %r41;
	add.s32 	%r1857, %r1856, %r1244;
	xor.b32  	%r1314, %r1857, %r1208;
	// begin inline asm
	shf.r.wrap.b32 %r1312, %r1314, %r1314, %r1635;
	// end inline asm
	add.s32 	%r1858, %r1825, %r1312;
	xor.b32  	%r1318, %r1244, %r1858;
	// begin inline asm
	shf.r.wrap.b32 %r1316, %r1318, %r1318, %r1639;
	// end inline asm
	add.s32 	%r1859, %r1857, %r35;
	add.s32 	%r1860, %r1859, %r1316;
	xor.b32  	%r1322, %r1312, %r1860;
	// begin inline asm
	shf.r.wrap.b32 %r1320, %r1322, %r1322, %r1643;
	// end inline asm
	add.s32 	%r1861, %r1320, %r1858;
	xor.b32  	%r1326, %r1316, %r1861;
	// begin inline asm
	shf.r.wrap.b32 %r1324, %r1326, %r1326, %r1647;
	// end inline asm
	add.s32 	%r1862, %r1842, %r34;
	add.s32 	%r1863, %r1862, %r1292;
	xor.b32  	%r1330, %r1863, %r1320;
	// begin inline asm
	shf.r.wrap.b32 %r1328, %r1330, %r1330, %r1635;
	// end inline asm
	add.s32 	%r1864, %r1855, %r1328;
	xor.b32  	%r1334, %r1292, %r1864;
	// begin inline asm
	shf.r.wrap.b32 %r1332, %r1334, %r1334, %r1639;
	// end inline asm
	add.s32 	%r1865, %r1863, %r29;
	add.s32 	%r1866, %r1865, %r1332;
	xor.b32  	%r1338, %r1328, %r1866;
	// begin inline asm
	shf.r.wrap.b32 %r1336, %r1338, %r1338, %r1643;
	// end inline asm
	add.s32 	%r1867, %r1336, %r1864;
	xor.b32  	%r1342, %r1332, %r1867;
	// begin inline asm
	shf.r.wrap.b32 %r1340, %r1342, %r1342, %r1647;
	// end inline asm
	add.s32 	%r1868, %r1848, %r32;
	add.s32 	%r1869, %r1868, %r1308;
	xor.b32  	%r1346, %r1869, %r1272;
	// begin inline asm
	shf.r.wrap.b32 %r1344, %r1346, %r1346, %r1635;
	// end inline asm
	add.s32 	%r1870, %r1861, %r1344;
	xor.b32  	%r1350, %r1308, %r1870;
	// begin inline asm
	shf.r.wrap.b32 %r1348, %r1350, %r1350, %r1639;
	// end inline asm
	add.s32 	%r1871, %r1869, %r30;
	add.s32 	%r1872, %r1871, %r1348;
	xor.b32  	%r1354, %r1344, %r1872;
	// begin inline asm
	shf.r.wrap.b32 %r1352, %r1354, %r1354, %r1643;
	// end inline asm
	add.s32 	%r1873, %r1352, %r1870;
	xor.b32  	%r1358, %r1348, %r1873;
	// begin inline asm
	shf.r.wrap.b32 %r1356, %r1358, %r1358, %r1647;
	// end inline asm
	add.s32 	%r1874, %r1854, %r27;
	add.s32 	%r1875, %r1874, %r1324;
	xor.b32  	%r1362, %r1875, %r1288;
	// begin inline asm
	shf.r.wrap.b32 %r1360, %r1362, %r1362, %r1635;
	// end inline asm
	add.s32 	%r1876, %r1843, %r1360;
	xor.b32  	%r1366, %r1324, %r1876;
	// begin inline asm
	shf.r.wrap.b32 %r1364, %r1366, %r1366, %r1639;
	// end inline asm
	add.s32 	%r1877, %r1875, %r28;
	add.s32 	%r1878, %r1877, %r1364;
	xor.b32  	%r1370, %r1360, %r1878;
	// begin inline asm
	shf.r.wrap.b32 %r1368, %r1370, %r1370, %r1643;
	// end inline asm
	add.s32 	%r1879, %r1368, %r1876;
	xor.b32  	%r1374, %r1364, %r1879;
	// begin inline asm
	shf.r.wrap.b32 %r1372, %r1374, %r1374, %r1647;
	// end inline asm
	add.s32 	%r1880, %r1860, %r33;
	add.s32 	%r1881, %r1880, %r1276;
	xor.b32  	%r1378, %r1881, %r1304;
	// begin inline asm
	shf.r.wrap.b32 %r1376, %r1378, %r1378, %r1635;
	// end inline asm
	add.s32 	%r1882, %r1849, %r1376;
	xor.b32  	%r1382, %r1276, %r1882;
	// begin inline asm
	shf.r.wrap.b32 %r1380, %r1382, %r1382, %r1639;
	// end inline asm
	add.s32 	%r1883, %r1881, %r31;
	add.s32 	%r1884, %r1883, %r1380;
	xor.b32  	%r1386, %r1376, %r1884;
	// begin inline asm
	shf.r.wrap.b32 %r1384, %r1386, %r1386, %r1643;
	// end inline asm
	add.s32 	%r1885, %r1384, %r1882;
	xor.b32  	%r1390, %r1380, %r1885;
	// begin inline asm
	shf.r.wrap.b32 %r1388, %r1390, %r1390, %r1647;
	// end inline asm
	add.s32 	%r1886, %r1866, %r36;
	add.s32 	%r1887, %r1886, %r1388;
	xor.b32  	%r1394, %r1887, %r1352;
	// begin inline asm
	shf.r.wrap.b32 %r1392, %r1394, %r1394, %r1635;
	// end inline asm
	add.s32 	%r1888, %r1879, %r1392;
	xor.b32  	%r1398, %r1388, %r1888;
	// begin inline asm
	shf.r.wrap.b32 %r1396, %r1398, %r1398, %r1639;
	// end inline asm
	add.s32 	%r1889, %r1887, %r41;
	add.s32 	%r1890, %r1889, %r1396;
	xor.b32  	%r1402, %r1392, %r1890;
	// begin inline asm
	shf.r.wrap.b32 %r1400, %r1402, %r1402, %r1643;
	// end inline asm
	add.s32 	%r1891, %r1400, %r1888;
	xor.b32  	%r1406, %r1396, %r1891;
	// begin inline asm
	shf.r.wrap.b32 %r1404, %r1406, %r1406, %r1647;
	// end inline asm
	add.s32 	%r1892, %r1872, %r38;
	add.s32 	%r1893, %r1892, %r1340;
	xor.b32  	%r1410, %r1893, %r1368;
	// begin inline asm
	shf.r.wrap.b32 %r1408, %r1410, %r1410, %r1635;
	// end inline asm
	add.s32 	%r1894, %r1885, %r1408;
	xor.b32  	%r1414, %r1340, %r1894;
	// begin inline asm
	shf.r.wrap.b32 %r1412, %r1414, %r1414, %r1639;
	// end inline asm
	add.s32 	%r1895, %r1893, %r32;
	add.s32 	%r1896, %r1895, %r1412;
	xor.b32  	%r1418, %r1408, %r1896;
	// begin inline asm
	shf.r.wrap.b32 %r1416, %r1418, %r1418, %r1643;
	// end inline asm
	add.s32 	%r1897, %r1416, %r1894;
	xor.b32  	%r1422, %r1412, %r1897;
	// begin inline asm
	shf.r.wrap.b32 %r1420, %r1422, %r1422, %r1647;
	// end inline asm
	add.s32 	%r1898, %r1878, %r35;
	add.s32 	%r1899, %r1898, %r1356;
	xor.b32  	%r1426, %r1899, %r1384;
	// begin inline asm
	shf.r.wrap.b32 %r1424, %r1426, %r1426, %r1635;
	// end inline asm
	add.s32 	%r1900, %r1867, %r1424;
	xor.b32  	%r1430, %r1356, %r1900;
	// begin inline asm
	shf.r.wrap.b32 %r1428, %r1430, %r1430, %r1639;
	// end inline asm
	add.s32 	%r1901, %r1899, %r39;
	add.s32 	%r1902, %r1901, %r1428;
	xor.b32  	%r1434, %r1424, %r1902;
	// begin inline asm
	shf.r.wrap.b32 %r1432, %r1434, %r1434, %r1643;
	// end inline asm
	add.s32 	%r1903, %r1432, %r1900;
	xor.b32  	%r1438, %r1428, %r1903;
	// begin inline asm
	shf.r.wrap.b32 %r1436, %r1438, %r1438, %r1647;
	// end inline asm
	add.s32 	%r1904, %r1884, %r42;
	add.s32 	%r1905, %r1904, %r1372;
	xor.b32  	%r1442, %r1905, %r1336;
	// begin inline asm
	shf.r.wrap.b32 %r1440, %r1442, %r1442, %r1635;
	// end inline asm
	add.s32 	%r1906, %r1873, %r1440;
	xor.b32  	%r1446, %r1372, %r1906;
	// begin inline asm
	shf.r.wrap.b32 %r1444, %r1446, %r1446, %r1639;
	// end inline asm
	add.s32 	%r1907, %r1905, %r28;
	add.s32 	%r1908, %r1907, %r1444;
	xor.b32  	%r1450, %r1440, %r1908;
	// begin inline asm
	shf.r.wrap.b32 %r1448, %r1450, %r1450, %r1643;
	// end inline asm
	add.s32 	%r1909, %r1448, %r1906;
	xor.b32  	%r1454, %r1444, %r1909;
	// begin inline asm
	shf.r.wrap.b32 %r1452, %r1454, %r1454, %r1647;
	// end inline asm
	add.s32 	%r1910, %r1890, %r40;
	add.s32 	%r1911, %r1910, %r1420;
	xor.b32  	%r1458, %r1911, %r1448;
	// begin inline asm
	shf.r.wrap.b32 %r1456, %r1458, %r1458, %r1635;
	// end inline asm
	add.s32 	%r1912, %r1903, %r1456;
	xor.b32  	%r1462, %r1420, %r1912;
	// begin inline asm
	shf.r.wrap.b32 %r1460, %r1462, %r1462, %r1639;
	// end inline asm
	add.s32 	%r1913, %r1911, %r30;
	add.s32 	%r1914, %r1913, %r1460;
	xor.b32  	%r1466, %r1456, %r1914;
	// begin inline asm
	shf.r.wrap.b32 %r1464, %r1466, %r1466, %r1643;
	// end inline asm
	add.s32 	%r1915, %r1464, %r1912;
	xor.b32  	%r1470, %r1460, %r1915;
	// begin inline asm
	shf.r.wrap.b32 %r1468, %r1470, %r1470, %r1647;
	// end inline asm
	add.s32 	%r1916, %r1896, %r27;
	add.s32 	%r1917, %r1916, %r1436;
	xor.b32  	%r1474, %r1917, %r1400;
	// begin inline asm
	shf.r.wrap.b32 %r1472, %r1474, %r1474, %r1635;
	// end inline asm
	add.s32 	%r1918, %r1909, %r1472;
	xor.b32  	%r1478, %r1436, %r1918;
	// begin inline asm
	shf.r.wrap.b32 %r1476, %r1478, %r1478, %r1639;
	// end inline asm
	add.s32 	%r1919, %r1917, %r37;
	add.s32 	%r1920, %r1919, %r1476;
	xor.b32  	%r1482, %r1472, %r1920;
	// begin inline asm
	shf.r.wrap.b32 %r1480, %r1482, %r1482, %r1643;
	// end inline asm
	add.s32 	%r1921, %r1480, %r1918;
	xor.b32  	%r1486, %r1476, %r1921;
	// begin inline asm
	shf.r.wrap.b32 %r1484, %r1486, %r1486, %r1647;
	// end inline asm
	add.s32 	%r1922, %r1902, %r29;
	add.s32 	%r1923, %r1922, %r1452;
	xor.b32  	%r1490, %r1923, %r1416;
	// begin inline asm
	shf.r.wrap.b32 %r1488, %r1490, %r1490, %r1635;
	// end inline asm
	add.s32 	%r1924, %r1891, %r1488;
	xor.b32  	%r1494, %r1452, %r1924;
	// begin inline asm
	shf.r.wrap.b32 %r1492, %r1494, %r1494, %r1639;
	// end inline asm
	add.s32 	%r1925, %r1923, %r33;
	add.s32 	%r1926, %r1925, %r1492;
	xor.b32  	%r1498, %r1488, %r1926;
	// begin inline asm
	shf.r.wrap.b32 %r1496, %r1498, %r1498, %r1643;
	// end inline asm
	add.s32 	%r1927, %r1496, %r1924;
	xor.b32  	%r1502, %r1492, %r1927;
	// begin inline asm
	shf.r.wrap.b32 %r1500, %r1502, %r1502, %r1647;
	// end inline asm
	add.s32 	%r1928, %r1908, %r31;
	add.s32 	%r1929, %r1928, %r1404;
	xor.b32  	%r1506, %r1929, %r1432;
	// begin inline asm
	shf.r.wrap.b32 %r1504, %r1506, %r1506, %r1635;
	// end inline asm
	add.s32 	%r1930, %r1897, %r1504;
	xor.b32  	%r1510, %r1404, %r1930;
	// begin inline asm
	shf.r.wrap.b32 %r1508, %r1510, %r1510, %r1639;
	// end inline asm
	add.s32 	%r1931, %r1929, %r34;
	add.s32 	%r1932, %r1931, %r1508;
	xor.b32  	%r1514, %r1504, %r1932;
	// begin inline asm
	shf.r.wrap.b32 %r1512, %r1514, %r1514, %r1643;
	// end inline asm
	add.s32 	%r1933, %r1512, %r1930;
	xor.b32  	%r1518, %r1508, %r1933;
	// begin inline asm
	shf.r.wrap.b32 %r1516, %r1518, %r1518, %r1647;
	// end inline asm
	add.s32 	%r1934, %r1914, %r38;
	add.s32 	%r1935, %r1934, %r1516;
	xor.b32  	%r1522, %r1935, %r1480;
	// begin inline asm
	shf.r.wrap.b32 %r1520, %r1522, %r1522, %r1635;
	// end inline asm
	add.s32 	%r1936, %r1927, %r1520;
	xor.b32  	%r1526, %r1516, %r1936;
	// begin inline asm
	shf.r.wrap.b32 %r1524, %r1526, %r1526, %r1639;
	// end inline asm
	add.s32 	%r1937, %r1935, %r42;
	add.s32 	%r1938, %r1937, %r1524;
	xor.b32  	%r1530, %r1520, %r1938;
	// begin inline asm
	shf.r.wrap.b32 %r1528, %r1530, %r1530, %r1643;
	// end inline asm
	add.s32 	%r1939, %r1528, %r1936;
	xor.b32  	%r1534, %r1524, %r1939;
	// begin inline asm
	shf.r.wrap.b32 %r1532, %r1534, %r1534, %r1647;
	// end inline asm
	add.s32 	%r1940, %r1920, %r32;
	add.s32 	%r1941, %r1940, %r1468;
	xor.b32  	%r1538, %r1941, %r1496;
	// begin inline asm
	shf.r.wrap.b32 %r1536, %r1538, %r1538, %r1635;
	// end inline asm
	add.s32 	%r1942, %r1933, %r1536;
	xor.b32  	%r1542, %r1468, %r1942;
	// begin inline asm
	shf.r.wrap.b32 %r1540, %r1542, %r1542, %r1639;
	// end inline asm
	add.s32 	%r1943, %r1941, %r27;
	add.s32 	%r1944, %r1943, %r1540;
	xor.b32  	%r1546, %r1536, %r1944;
	// begin inline asm
	shf.r.wrap.b32 %r1544, %r1546, %r1546, %r1643;
	// end inline asm
	add.s32 	%r1945, %r1544, %r1942;
	xor.b32  	%r1550, %r1540, %r1945;
	// begin inline asm
	shf.r.wrap.b32 %r1548, %r1550, %r1550, %r1647;
	// end inline asm
	add.s32 	%r1946, %r1926, %r28;
	add.s32 	%r1947, %r1946, %r1484;
	xor.b32  	%r1554, %r1947, %r1512;
	// begin inline asm
	shf.r.wrap.b32 %r1552, %r1554, %r1554, %r1635;
	// end inline asm
	add.s32 	%r1948, %r1915, %r1552;
	xor.b32  	%r1558, %r1484, %r1948;
	// begin inline asm
	shf.r.wrap.b32 %r1556, %r1558, %r1558, %r1639;
	// end inline asm
	add.s32 	%r1949, %r1947, %r36;
	add.s32 	%r1950, %r1949, %r1556;
	xor.b32  	%r1562, %r1552, %r1950;
	// begin inline asm
	shf.r.wrap.b32 %r1560, %r1562, %r1562, %r1643;
	// end inline asm
	add.s32 	%r1951, %r1560, %r1948;
	xor.b32  	%r1566, %r1556, %r1951;
	// begin inline asm
	shf.r.wrap.b32 %r1564, %r1566, %r1566, %r1647;
	// end inline asm
	add.s32 	%r1952, %r1932, %r35;
	add.s32 	%r1953, %r1952, %r1500;
	xor.b32  	%r1570, %r1953, %r1464;
	// begin inline asm
	shf.r.wrap.b32 %r1568, %r1570, %r1570, %r1635;
	// end inline asm
	add.s32 	%r1954, %r1921, %r1568;
	xor.b32  	%r1574, %r1500, %r1954;
	// begin inline asm
	shf.r.wrap.b32 %r1572, %r1574, %r1574, %r1639;
	// end inline asm
	add.s32 	%r1955, %r1953, %r33;
	add.s32 	%r1956, %r1955, %r1572;
	xor.b32  	%r1578, %r1568, %r1956;
	// begin inline asm
	shf.r.wrap.b32 %r1576, %r1578, %r1578, %r1643;
	// end inline asm
	add.s32 	%r1957, %r1576, %r1954;
	xor.b32  	%r1582, %r1572, %r1957;
	// begin inline asm
	shf.r.wrap.b32 %r1580, %r1582, %r1582, %r1647;
	// end inline asm
	add.s32 	%r1958, %r1938, %r41;
	add.s32 	%r1959, %r1958, %r1548;
	xor.b32  	%r1586, %r1959, %r1576;
	// begin inline asm
	shf.r.wrap.b32 %r1584, %r1586, %r1586, %r1635;
	// end inline asm
	add.s32 	%r1960, %r1951, %r1584;
	xor.b32  	%r1590, %r1548, %r1960;
	// begin inline asm
	shf.r.wrap.b32 %r1588, %r1590, %r1590, %r1639;
	// end inline asm
	add.s32 	%r1961, %r1959, %r37;
	add.s32 	%r1962, %r1961, %r1588;
	xor.b32  	%r1594, %r1584, %r1962;
	// begin inline asm
	shf.r.wrap.b32 %r1592, %r1594, %r1594, %r1643;
	// end inline asm
	add.s32 	%r1963, %r1592, %r1960;
	xor.b32  	%r1598, %r1588, %r1963;
	// begin inline asm
	shf.r.wrap.b32 %r1596, %r1598, %r1598, %r1647;
	// end inline asm
	add.s32 	%r1964, %r1944, %r29;
	add.s32 	%r1965, %r1964, %r1564;
	xor.b32  	%r1602, %r1965, %r1528;
	// begin inline asm
	shf.r.wrap.b32 %r1600, %r1602, %r1602, %r1635;
	// end inline asm
	add.s32 	%r1966, %r1957, %r1600;
	xor.b32  	%r1606, %r1564, %r1966;
	// begin inline asm
	shf.r.wrap.b32 %r1604, %r1606, %r1606, %r1639;
	// end inline asm
	add.s32 	%r1967, %r1965, %r39;
	add.s32 	%r1968, %r1967, %r1604;
	xor.b32  	%r1610, %r1600, %r1968;
	// begin inline asm
	shf.r.wrap.b32 %r1608, %r1610, %r1610, %r1643;
	// end inline asm
	add.s32 	%r1969, %r1608, %r1966;
	xor.b32  	%r1614, %r1604, %r1969;
	// begin inline asm
	shf.r.wrap.b32 %r1612, %r1614, %r1614, %r1647;
	// end inline asm
	add.s32 	%r1970, %r1950, %r30;
	add.s32 	%r1971, %r1970, %r1580;
	xor.b32  	%r1618, %r1971, %r1544;
	// begin inline asm
	shf.r.wrap.b32 %r1616, %r1618, %r1618, %r1635;
	// end inline asm
	add.s32 	%r1972, %r1939, %r1616;
	xor.b32  	%r1622, %r1580, %r1972;
	// begin inline asm
	shf.r.wrap.b32 %r1620, %r1622, %r1622, %r1639;
	// end inline asm
	add.s32 	%r1973, %r1971, %r31;
	add.s32 	%r1974, %r1973, %r1620;
	xor.b32  	%r1626, %r1616, %r1974;
	// begin inline asm
	shf.r.wrap.b32 %r1624, %r1626, %r1626, %r1643;
	// end inline asm
	add.s32 	%r1975, %r1624, %r1972;
	xor.b32  	%r1630, %r1620, %r1975;
	// begin inline asm
	shf.r.wrap.b32 %r1628, %r1630, %r1630, %r1647;
	// end inline asm
	add.s32 	%r1976, %r1956, %r34;
	add.s32 	%r1977, %r1976, %r1532;
	xor.b32  	%r1634, %r1977, %r1560;
	// begin inline asm
	shf.r.wrap.b32 %r1632, %r1634, %r1634, %r1635;
	// end inline asm
	add.s32 	%r1978, %r1945, %r1632;
	xor.b32  	%r1638, %r1532, %r1978;
	// begin inline asm
	shf.r.wrap.b32 %r1636, %r1638, %r1638, %r1639;
	// end inline asm
	add.s32 	%r1979, %r1977, %r40;
	add.s32 	%r1980, %r1979, %r1636;
	xor.b32  	%r1642, %r1632, %r1980;
	// begin inline asm
	shf.r.wrap.b32 %r1640, %r1642, %r1642, %r1643;
	// end inline asm
	add.s32 	%r1981, %r1640, %r1978;
	xor.b32  	%r1646, %r1636, %r1981;
	// begin inline asm
	shf.r.wrap.b32 %r1644, %r1646, %r1646, %r1647;
	// end inline asm
	xor.b32  	%r8934, %r1962, %r1975;
	xor.b32  	%r8933, %r1968, %r1981;
	xor.b32  	%r8932, %r1974, %r1963;
	xor.b32  	%r8931, %r1980, %r1969;
	xor.b32  	%r8930, %r1644, %r1608;
	xor.b32  	%r8929, %r1596, %r1624;
	xor.b32  	%r8928, %r1612, %r1640;
	xor.b32  	%r8927, %r1628, %r1592;
	add.s32 	%r8935, %r8935, 1;
	setp.ne.s32 	%p9, %r8935, 4;
	@%p9 bra 	$L__BB1_6;
$L__BB1_11:
	bar.sync 	0;
	ld.shared.u8 	%r52, [_ZZ23solve_nonce_range_fusedE7sh_llen];
	mov.b32 	%r8939, 0;
	mov.b32 	%r8938, 50240;
	mov.u32 	%r8953, %r8939;
	mov.u32 	%r8954, %r8939;
$L__BB1_12:
	min.u32 	%r1984, %r8938, 256;
	add.s32 	%r1985, %r1984, 3;
	shr.u32 	%r57, %r1985, 2;
	sub.s32 	%r1986, 50240, %r8939;
	min.u32 	%r58, %r1986, 256;
	add.s32 	%r1987, %r1984, 63;
	shr.u32 	%r59, %r1987, 6;
	shl.b32 	%r60, %r59, 4;
	setp.ge.u32 	%p10, %r5, %r60;
	@%p10 bra 	$L__BB1_48;
	shr.u32 	%r61, %r8939, 6;
	mov.u32 	%r8942, %r5;
$L__BB1_14:
	rem.u32 	%r72, %r8942, %r59;
	shl.b32 	%r73, %r72, 6;
	setp.ge.u32 	%p11, %r73, %r58;
	@%p11 bra 	$L__BB1_47;
	div.u32 	%r2884, %r8942, %r59;
	mad.lo.s32 	%r2885, %r2884, 785, %r61;
	add.s32 	%r2886, %r2885, %r72;
	ld.shared.u32 	%r2887, [_ZZ23solve_nonce_range_fusedE8sh_precv];
	ld.shared.u32 	%r2888, [_ZZ23solve_nonce_range_fusedE8sh_precv+4];
	ld.shared.u32 	%r2889, [_ZZ23solve_nonce_range_fusedE8sh_precv+8];
	ld.shared.u32 	%r2890, [_ZZ23solve_nonce_range_fusedE8sh_precv+12];
	ld.shared.u32 	%r2891, [_ZZ23solve_nonce_range_fusedE8sh_precv+16];
	ld.shared.u32 	%r2892, [_ZZ23solve_nonce_range_fusedE8sh_precv+20];
	ld.shared.u32 	%r2893, [_ZZ23solve_nonce_range_fusedE8sh_precv+24];
	ld.shared.u32 	%r2894, [_ZZ23solve_nonce_range_fusedE8sh_precv+28];
	ld.shared.u32 	%r2895, [_ZZ23solve_nonce_range_fusedE9sh_lwords];
	ld.shared.u32 	%r2896, [_ZZ23solve_nonce_range_fusedE9sh_lwords+4];
	ld.shared.u32 	%r2897, [_ZZ23solve_nonce_range_fusedE9sh_lwords+8];
	ld.shared.u32 	%r2898, [_ZZ23solve_nonce_range_fusedE9sh_lwords+12];
	ld.shared.u32 	%r2899, [_ZZ23solve_nonce_range_fusedE9sh_lwords+16];
	ld.shared.u32 	%r2900, [_ZZ23solve_nonce_range_fusedE9sh_lwords+20];
	ld.shared.u32 	%r2901, [_ZZ23solve_nonce_range_fusedE9sh_lwords+24];
	ld.shared.u32 	%r2902, [_ZZ23solve_nonce_range_fusedE9sh_lwords+28];
	ld.shared.u32 	%r2903, [_ZZ23solve_nonce_range_fusedE9sh_lwords+32];
	ld.shared.u32 	%r2904, [_ZZ23solve_nonce_range_fusedE9sh_lwords+36];
	ld.shared.u32 	%r2905, [_ZZ23solve_nonce_range_fusedE9sh_lwords+40];
	ld.shared.u32 	%r2906, [_ZZ23solve_nonce_range_fusedE9sh_lwords+44];
	ld.shared.u32 	%r2907, [_ZZ23solve_nonce_range_fusedE9sh_lwords+48];
	ld.shared.u32 	%r2908, [_ZZ23solve_nonce_range_fusedE9sh_lwords+52];
	ld.shared.u32 	%r2909, [_ZZ23solve_nonce_range_fusedE9sh_lwords+56];
	ld.shared.u32 	%r2910, [_ZZ23solve_nonce_range_fusedE9sh_lwords+60];
	add.s32 	%r2911, %r2887, %r2895;
	add.s32 	%r2912, %r2911, %r2891;
	xor.b32  	%r1990, %r2912, %r2886;
	mov.b32 	%r2871, 16;
	// begin inline asm
	shf.r.wrap.b32 %r1988, %r1990, %r1990, %r2871;
	// end inline asm
	add.s32 	%r2913, %r1988, 1779033703;
	xor.b32  	%r1994, %r2891, %r2913;
	mov.b32 	%r2875, 12;
	// begin inline asm
	shf.r.wrap.b32 %r1992, %r1994, %r1994, %r2875;
	// end inline asm
	add.s32 	%r2914, %r2912, %r2896;
	add.s32 	%r2915, %r2914, %r1992;
	xor.b32  	%r1998, %r1988, %r2915;
	mov.b32 	%r2879, 8;
	// begin inline asm
	shf.r.wrap.b32 %r1996, %r1998, %r1998, %r2879;
	// end inline asm
	add.s32 	%r2916, %r1996, %r2913;
	xor.b32  	%r2002, %r1992, %r2916;
	mov.b32 	%r2883, 7;
	// begin inline asm
	shf.r.wrap.b32 %r2000, %r2002, %r2002, %r2883;
	// end inline asm
	add.s32 	%r2917, %r2888, %r2897;
	add.s32 	%r2006, %r2917, %r2892;
	// begin inline asm
	shf.r.wrap.b32 %r2004, %r2006, %r2006, %r2871;
	// end inline asm
	add.s32 	%r2918, %r2004, -1150833019;
	xor.b32  	%r2010, %r2892, %r2918;
	// begin inline asm
	shf.r.wrap.b32 %r2008, %r2010, %r2010, %r2875;
	// end inline asm
	add.s32 	%r2919, %r2006, %r2898;
	add.s32 	%r2920, %r2919, %r2008;
	xor.b32  	%r2014, %r2004, %r2920;
	// begin inline asm
	shf.r.wrap.b32 %r2012, %r2014, %r2014, %r2879;
	// end inline asm
	add.s32 	%r2921, %r2012, %r2918;
	xor.b32  	%r2018, %r2008, %r2921;
	// begin inline asm
	shf.r.wrap.b32 %r2016, %r2018, %r2018, %r2883;
	// end inline asm
	add.s32 	%r2922, %r2889, %r2899;
	add.s32 	%r2923, %r2922, %r2893;
	xor.b32  	%r2022, %r2923, %r52;
	// begin inline asm
	shf.r.wrap.b32 %r2020, %r2022, %r2022, %r2871;
	// end inline asm
	add.s32 	%r2924, %r2020, 1013904242;
	xor.b32  	%r2026, %r2893, %r2924;
	// begin inline asm
	shf.r.wrap.b32 %r2024, %r2026, %r2026, %r2875;
	// end inline asm
	add.s32 	%r2925, %r2923, %r2900;
	add.s32 	%r2926, %r2925, %r2024;
	xor.b32  	%r2030, %r2020, %r2926;
	// begin inline asm
	shf.r.wrap.b32 %r2028, %r2030, %r2030, %r2879;
	// end inline asm
	add.s32 	%r2927, %r2028, %r2924;
	xor.b32  	%r2034, %r2024, %r2927;
	// begin inline asm
	shf.r.wrap.b32 %r2032, %r2034, %r2034, %r2883;
	// end inline asm
	add.s32 	%r2928, %r2890, %r2901;
	add.s32 	%r2929, %r2928, %r2894;
	xor.b32  	%r2038, %r2929, 10;
	// begin inline asm
	shf.r.wrap.b32 %r2036, %r2038, %r2038, %r2871;
	// end inline asm
	add.s32 	%r2930, %r2036, -1521486534;
	xor.b32  	%r2042, %r2894, %r2930;
	// begin inline asm
	shf.r.wrap.b32 %r2040, %r2042, %r2042, %r2875;
	// end inline asm
	add.s32 	%r2931, %r2929, %r2902;
	add.s32 	%r2932, %r2931, %r2040;
	xor.b32  	%r2046, %r2036, %r2932;
	// begin inline asm
	shf.r.wrap.b32 %r2044, %r2046, %r2046, %r2879;
	// end inline asm
	add.s32 	%r2933, %r2044, %r2930;
	xor.b32  	%r2050, %r2040, %r2933;
	// begin inline asm
	shf.r.wrap.b32 %r2048, %r2050, %r2050, %r2883;
	// end inline asm
	add.s32 	%r2934, %r2915, %r2903;
	add.s32 	%r2935, %r2934, %r2016;
	xor.b32  	%r2054, %r2935, %r2044;
	// begin inline asm
	shf.r.wrap.b32 %r2052, %r2054, %r2054, %r2871;
	// end inline asm
	add.s32 	%r2936, %r2927, %r2052;
	xor.b32  	%r2058, %r2016, %r2936;
	// begin inline asm
	shf.r.wrap.b32 %r2056, %r2058, %r2058, %r2875;
	// end inline asm
	add.s32 	%r2937, %r2935, %r2904;
	add.s32 	%r2938, %r2937, %r2056;
	xor.b32  	%r2062, %r2052, %r2938;
	// begin inline asm
	shf.r.wrap.b32 %r2060, %r2062, %r2062, %r2879;
	// end inline asm
	add.s32 	%r2939, %r2060, %r2936;
	xor.b32  	%r2066, %r2056, %r2939;
	// begin inline asm
	shf.r.wrap.b32 %r2064, %r2066, %r2066, %r2883;
	// end inline asm
	add.s32 	%r2940, %r2920, %r2905;
	add.s32 	%r2941, %r2940, %r2032;
	xor.b32  	%r2070, %r2941, %r1996;
	// begin inline asm
	shf.r.wrap.b32 %r2068, %r2070, %r2070, %r2871;
	// end inline asm
	add.s32 	%r2942, %r2933, %r2068;
	xor.b32  	%r2074, %r2032, %r2942;
	// begin inline asm
	shf.r.wrap.b32 %r2072, %r2074, %r2074, %r2875;
	// end inline asm
	add.s32 	%r2943, %r2941, %r2906;
	add.s32 	%r2944, %r2943, %r2072;
	xor.b32  	%r2078, %r2068, %r2944;
	// begin inline asm
	shf.r.wrap.b32 %r2076, %r2078, %r2078, %r2879;
	// end inline asm
	add.s32 	%r2945, %r2076, %r2942;
	xor.b32  	%r2082, %r2072, %r2945;
	// begin inline asm
	shf.r.wrap.b32 %r2080, %r2082, %r2082, %r2883;
	// end inline asm
	add.s32 	%r2946, %r2926, %r2907;
	add.s32 	%r2947, %r2946, %r2048;
	xor.b32  	%r2086, %r2947, %r2012;
	// begin inline asm
	shf.r.wrap.b32 %r2084, %r2086, %r2086, %r2871;
	// end inline asm
	add.s32 	%r2948, %r2916, %r2084;
	xor.b32  	%r2090, %r2048, %r2948;
	// begin inline asm
	shf.r.wrap.b32 %r2088, %r2090, %r2090, %r2875;
	// end inline asm
	add.s32 	%r2949, %r2947, %r2908;
	add.s32 	%r2950, %r2949, %r2088;
	xor.b32  	%r2094, %r2084, %r2950;
	// begin inline asm
	shf.r.wrap.b32 %r2092, %r2094, %r2094, %r2879;
	// end inline asm
	add.s32 	%r2951, %r2092, %r2948;
	xor.b32  	%r2098, %r2088, %r2951;
	// begin inline asm
	shf.r.wrap.b32 %r2096, %r2098, %r2098, %r2883;
	// end inline asm
	add.s32 	%r2952, %r2932, %r2909;
	add.s32 	%r2953, %r2952, %r2000;
	xor.b32  	%r2102, %r2953, %r2028;
	// begin inline asm
	shf.r.wrap.b32 %r2100, %r2102, %r2102, %r2871;
	// end inline asm
	add.s32 	%r2954, %r2921, %r2100;
	xor.b32  	%r2106, %r2000, %r2954;
	// begin inline asm
	shf.r.wrap.b32 %r2104, %r2106, %r2106, %r2875;
	// end inline asm
	add.s32 	%r2955, %r2953, %r2910;
	add.s32 	%r2956, %r2955, %r2104;
	xor.b32  	%r2110, %r2100, %r2956;
	// begin inline asm
	shf.r.wrap.b32 %r2108, %r2110, %r2110, %r2879;
	// end inline asm
	add.s32 	%r2957, %r2108, %r2954;
	xor.b32  	%r2114, %r2104, %r2957;
	// begin inline asm
	shf.r.wrap.b32 %r2112, %r2114, %r2114, %r2883;
	// end inline asm
	add.s32 	%r2958, %r2938, %r2897;
	add.s32 	%r2959, %r2958, %r2112;
	xor.b32  	%r2118, %r2959, %r2076;
	// begin inline asm
	shf.r.wrap.b32 %r2116, %r2118, %r2118, %r2871;
	// end inline asm
	add.s32 	%r2960, %r2951, %r2116;
	xor.b32  	%r2122, %r2112, %r2960;
	// begin inline asm
	shf.r.wrap.b32 %r2120, %r2122, %r2122, %r2875;
	// end inline asm
	add.s32 	%r2961, %r2959, %r2901;
	add.s32 	%r2962, %r2961, %r2120;
	xor.b32  	%r2126, %r2116, %r2962;
	// begin inline asm
	shf.r.wrap.b32 %r2124, %r2126, %r2126, %r2879;
	// end inline asm
	add.s32 	%r2963, %r2124, %r2960;
	xor.b32  	%r2130, %r2120, %r2963;
	// begin inline asm
	shf.r.wrap.b32 %r2128, %r2130, %r2130, %r2883;
	// end inline asm
	add.s32 	%r2964, %r2944, %r2898;
	add.s32 	%r2965, %r2964, %r2064;
	xor.b32  	%r2134, %r2965, %r2092;
	// begin inline asm
	shf.r.wrap.b32 %r2132, %r2134, %r2134, %r2871;
	// end inline asm
	add.s32 	%r2966, %r2957, %r2132;
	xor.b32  	%r2138, %r2064, %r2966;
	// begin inline asm
	shf.r.wrap.b32 %r2136, %r2138, %r2138, %r2875;
	// end inline asm
	add.s32 	%r2967, %r2965, %r2905;
	add.s32 	%r2968, %r2967, %r2136;
	xor.b32  	%r2142, %r2132, %r2968;
	// begin inline asm
	shf.r.wrap.b32 %r2140, %r2142, %r2142, %r2879;
	// end inline asm
	add.s32 	%r2969, %r2140, %r2966;
	xor.b32  	%r2146, %r2136, %r2969;
	// begin inline asm
	shf.r.wrap.b32 %r2144, %r2146, %r2146, %r2883;
	// end inline asm
	add.s32 	%r2970, %r2950, %r2902;
	add.s32 	%r2971, %r2970, %r2080;
	xor.b32  	%r2150, %r2971, %r2108;
	// begin inline asm
	shf.r.wrap.b32 %r2148, %r2150, %r2150, %r2871;
	// end inline asm
	add.s32 	%r2972, %r2939, %r2148;
	xor.b32  	%r2154, %r2080, %r2972;
	// begin inline asm
	shf.r.wrap.b32 %r2152, %r2154, %r2154, %r2875;
	// end inline asm
	add.s32 	%r2973, %r2971, %r2895;
	add.s32 	%r2974, %r2973, %r2152;
	xor.b32  	%r2158, %r2148, %r2974;
	// begin inline asm
	shf.r.wrap.b32 %r2156, %r2158, %r2158, %r2879;
	// end inline asm
	add.s32 	%r2975, %r2156, %r2972;
	xor.b32  	%r2162, %r2152, %r2975;
	// begin inline asm
	shf.r.wrap.b32 %r2160, %r2162, %r2162, %r2883;
	// end inline asm
	add.s32 	%r2976, %r2956, %r2899;
	add.s32 	%r2977, %r2976, %r2096;
	xor.b32  	%r2166, %r2977, %r2060;
	// begin inline asm
	shf.r.wrap.b32 %r2164, %r2166, %r2166, %r2871;
	// end inline asm
	add.s32 	%r2978, %r2945, %r2164;
	xor.b32  	%r2170, %r2096, %r2978;
	// begin inline asm
	shf.r.wrap.b32 %r2168, %r2170, %r2170, %r2875;
	// end inline asm
	add.s32 	%r2979, %r2977, %r2908;
	add.s32 	%r2980, %r2979, %r2168;
	xor.b32  	%r2174, %r2164, %r2980;
	// begin inline asm
	shf.r.wrap.b32 %r2172, %r2174, %r2174, %r2879;
	// end inline asm
	add.s32 	%r2981, %r2172, %r2978;
	xor.b32  	%r2178, %r2168, %r2981;
	// begin inline asm
	shf.r.wrap.b32 %r2176, %r2178, %r2178, %r2883;
	// end inline asm
	add.s32 	%r2982, %r2962, %r2896;
	add.s32 	%r2983, %r2982, %r2144;
	xor.b32  	%r2182, %r2983, %r2172;
	// begin inline asm
	shf.r.wrap.b32 %r2180, %r2182, %r2182, %r2871;
	// end inline asm
	add.s32 	%r2984, %r2975, %r2180;
	xor.b32  	%r2186, %r2144, %r2984;
	// begin inline asm
	shf.r.wrap.b32 %r2184, %r2186, %r2186, %r2875;
	// end inline asm
	add.s32 	%r2985, %r2983, %r2906;
	add.s32 	%r2986, %r2985, %r2184;
	xor.b32  	%r2190, %r2180, %r2986;
	// begin inline asm
	shf.r.wrap.b32 %r2188, %r2190, %r2190, %r2879;
	// end inline asm
	add.s32 	%r2987, %r2188, %r2984;
	xor.b32  	%r2194, %r2184, %r2987;
	// begin inline asm
	shf.r.wrap.b32 %r2192, %r2194, %r2194, %r2883;
	// end inline asm
	add.s32 	%r2988, %r2968, %r2907;
	add.s32 	%r2989, %r2988, %r2160;
	xor.b32  	%r2198, %r2989, %r2124;
	// begin inline asm
	shf.r.wrap.b32 %r2196, %r2198, %r2198, %r2871;
	// end inline asm
	add.s32 	%r2990, %r2981, %r2196;
	xor.b32  	%r2202, %r2160, %r2990;
	// begin inline asm
	shf.r.wrap.b32 %r2200, %r2202, %r2202, %r2875;
	// end inline asm
	add.s32 	%r2991, %r2989, %r2900;
	add.s32 	%r2992, %r2991, %r2200;
	xor.b32  	%r2206, %r2196, %r2992;
	// begin inline asm
	shf.r.wrap.b32 %r2204, %r2206, %r2206, %r2879;
	// end inline asm
	add.s32 	%r2993, %r2204, %r2990;
	xor.b32  	%r2210, %r2200, %r2993;
	// begin inline asm
	shf.r.wrap.b32 %r2208, %r2210, %r2210, %r2883;
	// end inline asm
	add.s32 	%r2994, %r2974, %r2904;
	add.s32 	%r2995, %r2994, %r2176;
	xor.b32  	%r2214, %r2995, %r2140;
	// begin inline asm
	shf.r.wrap.b32 %r2212, %r2214, %r2214, %r2871;
	// end inline asm
	add.s32 	%r2996, %r2963, %r2212;
	xor.b32  	%r2218, %r2176, %r2996;
	// begin inline asm
	shf.r.wrap.b32 %r2216, %r2218, %r2218, %r2875;
	// end inline asm
	add.s32 	%r2997, %r2995, %r2909;
	add.s32 	%r2998, %r2997, %r2216;
	xor.b32  	%r2222, %r2212, %r2998;
	// begin inline asm
	shf.r.wrap.b32 %r2220, %r2222, %r2222, %r2879;
	// end inline asm
	add.s32 	%r2999, %r2220, %r2996;
	xor.b32  	%r2226, %r2216, %r2999;
	// begin inline asm
	shf.r.wrap.b32 %r2224, %r2226, %r2226, %r2883;
	// end inline asm
	add.s32 	%r3000, %r2980, %r2910;
	add.s32 	%r3001, %r3000, %r2128;
	xor.b32  	%r2230, %r3001, %r2156;
	// begin inline asm
	shf.r.wrap.b32 %r2228, %r2230, %r2230, %r2871;
	// end inline asm
	add.s32 	%r3002, %r2969, %r2228;
	xor.b32  	%r2234, %r2128, %r3002;
	// begin inline asm
	shf.r.wrap.b32 %r2232, %r2234, %r2234, %r2875;
	// end inline asm
	add.s32 	%r3003, %r3001, %r2903;
	add.s32 	%r3004, %r3003, %r2232;
	xor.b32  	%r2238, %r2228, %r3004;
	// begin inline asm
	shf.r.wrap.b32 %r2236, %r2238, %r2238, %r2879;
	// end inline asm
	add.s32 	%r3005, %r2236, %r3002;
	xor.b32  	%r2242, %r2232, %r3005;
	// begin inline asm
	shf.r.wrap.b32 %r2240, %r2242, %r2242, %r2883;
	// end inline asm
	add.s32 	%r3006, %r2986, %r2898;
	add.s32 	%r3007, %r3006, %r2240;
	xor.b32  	%r2246, %r3007, %r2204;
	// begin inline asm
	shf.r.wrap.b32 %r2244, %r2246, %r2246, %r2871;
	// end inline asm
	add.s32 	%r3008, %r2999, %r2244;
	xor.b32  	%r2250, %r2240, %r3008;
	// begin inline asm
	shf.r.wrap.b32 %r2248, %r2250, %r2250, %r2875;
	// end inline asm
	add.s32 	%r3009, %r3007, %r2899;
	add.s32 	%r3010, %r3009, %r2248;
	xor.b32  	%r2254, %r2244, %r3010;
	// begin inline asm
	shf.r.wrap.b32 %r2252, %r2254, %r2254, %r2879;
	// end inline asm
	add.s32 	%r3011, %r2252, %r3008;
	xor.b32  	%r2258, %r2248, %r3011;
	// begin inline asm
	shf.r.wrap.b32 %r2256, %r2258, %r2258, %r2883;
	// end inline asm
	add.s32 	%r3012, %r2992, %r2905;
	add.s32 	%r3013, %r3012, %r2192;
	xor.b32  	%r2262, %r3013, %r2220;
	// begin inline asm
	shf.r.wrap.b32 %r2260, %r2262, %r2262, %r2871;
	// end inline asm
	add.s32 	%r3014, %r3005, %r2260;
	xor.b32  	%r2266, %r2192, %r3014;
	// begin inline asm
	shf.r.wrap.b32 %r2264, %r2266, %r2266, %r2875;
	// end inline asm
	add.s32 	%r3015, %r3013, %r2907;
	add.s32 	%r3016, %r3015, %r2264;
	xor.b32  	%r2270, %r2260, %r3016;
	// begin inline asm
	shf.r.wrap.b32 %r2268, %r2270, %r2270, %r2879;
	// end inline asm
	add.s32 	%r3017, %r2268, %r3014;
	xor.b32  	%r2274, %r2264, %r3017;
	// begin inline asm
	shf.r.wrap.b32 %r2272, %r2274, %r2274, %r2883;
	// end inline asm
	add.s32 	%r3018, %r2998, %r2908;
	add.s32 	%r3019, %r3018, %r2208;
	xor.b32  	%r2278, %r3019, %r2236;
	// begin inline asm
	shf.r.wrap.b32 %r2276, %r2278, %r2278, %r2871;
	// end inline asm
	add.s32 	%r3020, %r2987, %r2276;
	xor.b32  	%r2282, %r2208, %r3020;
	// begin inline asm
	shf.r.wrap.b32 %r2280, %r2282, %r2282, %r2875;
	// end inline asm
	add.s32 	%r3021, %r3019, %r2897;
	add.s32 	%r3022, %r3021, %r2280;
	xor.b32  	%r2286, %r2276, %r3022;
	// begin inline asm
	shf.r.wrap.b32 %r2284, %r2286, %r2286, %r2879;
	// end inline asm
	add.s32 	%r3023, %r2284, %r3020;
	xor.b32  	%r2290, %r2280, %r3023;
	// begin inline asm
	shf.r.wrap.b32 %r2288, %r2290, %r2290, %r2883;
	// end inline asm
	add.s32 	%r3024, %r3004, %r2902;
	add.s32 	%r3025, %r3024, %r2224;
	xor.b32  	%r2294, %r3025, %r2188;
	// begin inline asm
	shf.r.wrap.b32 %r2292, %r2294, %r2294, %r2871;
	// end inline asm
	add.s32 	%r3026, %r2993, %r2292;
	xor.b32  	%r2298, %r2224, %r3026;
	// begin inline asm
	shf.r.wrap.b32 %r2296, %r2298, %r2298, %r2875;
	// end inline asm
	add.s32 	%r3027, %r3025, %r2909;
	add.s32 	%r3028, %r3027, %r2296;
	xor.b32  	%r2302, %r2292, %r3028;
	// begin inline asm
	shf.r.wrap.b32 %r2300, %r2302, %r2302, %r2879;
	// end inline asm
	add.s32 	%r3029, %r2300, %r3026;
	xor.b32  	%r2306, %r2296, %r3029;
	// begin inline asm
	shf.r.wrap.b32 %r2304, %r2306, %r2306, %r2883;
	// end inline asm
	add.s32 	%r3030, %r3010, %r2901;
	add.s32 	%r3031, %r3030, %r2272;
	xor.b32  	%r2310, %r3031, %r2300;
	// begin inline asm
	shf.r.wrap.b32 %r2308, %r2310, %r2310, %r2871;
	// end inline asm
	add.s32 	%r3032, %r3023, %r2308;
	xor.b32  	%r2314, %r2272, %r3032;
	// begin inline asm
	shf.r.wrap.b32 %r2312, %r2314, %r2314, %r2875;
	// end inline asm
	add.s32 	%r3033, %r3031, %r2900;
	add.s32 	%r3034, %r3033, %r2312;
	xor.b32  	%r2318, %r2308, %r3034;
	// begin inline asm
	shf.r.wrap.b32 %r2316, %r2318, %r2318, %r2879;
	// end inline asm
	add.s32 	%r3035, %r2316, %r3032;
	xor.b32  	%r2322, %r2312, %r3035;
	// begin inline asm
	shf.r.wrap.b32 %r2320, %r2322, %r2322, %r2883;
	// end inline asm
	add.s32 	%r3036, %r3016, %r2904;
	add.s32 	%r3037, %r3036, %r2288;
	xor.b32  	%r2326, %r3037, %r2252;
	// begin inline asm
	shf.r.wrap.b32 %r2324, %r2326, %r2326, %r2871;
	// end inline asm
	add.s32 	%r3038, %r3029, %r2324;
	xor.b32  	%r2330, %r2288, %r3038;
	// begin inline asm
	shf.r.wrap.b32 %r2328, %r2330, %r2330, %r2875;
	// end inline asm
	add.s32 	%r3039, %r3037, %r2895;
	add.s32 	%r3040, %r3039, %r2328;
	xor.b32  	%r2334, %r2324, %r3040;
	// begin inline asm
	shf.r.wrap.b32 %r2332, %r2334, %r2334, %r2879;
	// end inline asm
	add.s32 	%r3041, %r2332, %r3038;
	xor.b32  	%r2338, %r2328, %r3041;
	// begin inline asm
	shf.r.wrap.b32 %r2336, %r2338, %r2338, %r2883;
	// end inline asm
	add.s32 	%r3042, %r3022, %r2906;
	add.s32 	%r3043, %r3042, %r2304;
	xor.b32  	%r2342, %r3043, %r2268;
	// begin inline asm
	shf.r.wrap.b32 %r2340, %r2342, %r2342, %r2871;
	// end inline asm
	add.s32 	%r3044, %r3011, %r2340;
	xor.b32  	%r2346, %r2304, %r3044;
	// begin inline asm
	shf.r.wrap.b32 %r2344, %r2346, %r2346, %r2875;
	// end inline asm
	add.s32 	%r3045, %r3043, %r2910;
	add.s32 	%r3046, %r3045, %r2344;
	xor.b32  	%r2350, %r2340, %r3046;
	// begin inline asm
	shf.r.wrap.b32 %r2348, %r2350, %r2350, %r2879;
	// end inline asm
	add.s32 	%r3047, %r2348, %r3044;
	xor.b32  	%r2354, %r2344, %r3047;
	// begin inline asm
	shf.r.wrap.b32 %r2352, %r2354, %r2354, %r2883;
	// end inline asm
	add.s32 	%r3048, %r3028, %r2903;
	add.s32 	%r3049, %r3048, %r2256;
	xor.b32  	%r2358, %r3049, %r2284;
	// begin inline asm
	shf.r.wrap.b32 %r2356, %r2358, %r2358, %r2871;
	// end inline asm
	add.s32 	%r3050, %r3017, %r2356;
	xor.b32  	%r2362, %r2256, %r3050;
	// begin inline asm
	shf.r.wrap.b32 %r2360, %r2362, %r2362, %r2875;
	// end inline asm
	add.s32 	%r3051, %r3049, %r2896;
	add.s32 	%r3052, %r3051, %r2360;
	xor.b32  	%r2366, %r2356, %r3052;
	// begin inline asm
	shf.r.wrap.b32 %r2364, %r2366, %r2366, %r2879;
	// end inline asm
	add.s32 	%r3053, %r2364, %r3050;
	xor.b32  	%r2370, %r2360, %r3053;
	// begin inline asm
	shf.r.wrap.b32 %r2368, %r2370, %r2370, %r2883;
	// end inline asm
	add.s32 	%r3054, %r3034, %r2905;
	add.s32 	%r3055, %r3054, %r2368;
	xor.b32  	%r2374, %r3055, %r2332;
	// begin inline asm
	shf.r.wrap.b32 %r2372, %r2374, %r2374, %r2871;
	// end inline asm
	add.s32 	%r3056, %r3047, %r2372;
	xor.b32  	%r2378, %r2368, %r3056;
	// begin inline asm
	shf.r.wrap.b32 %r2376, %r2378, %r2378, %r2875;
	// end inline asm
	add.s32 	%r3057, %r3055, %r2902;
	add.s32 	%r3058, %r3057, %r2376;
	xor.b32  	%r2382, %r2372, %r3058;
	// begin inline asm
	shf.r.wrap.b32 %r2380, %r2382, %r2382, %r2879;
	// end inline asm
	add.s32 	%r3059, %r2380, %r3056;
	xor.b32  	%r2386, %r2376, %r3059;
	// begin inline asm
	shf.r.wrap.b32 %r2384, %r2386, %r2386, %r2883;
	// end inline asm
	add.s32 	%r3060, %r3040, %r2907;
	add.s32 	%r3061, %r3060, %r2320;
	xor.b32  	%r2390, %r3061, %r2348;
	// begin inline asm
	shf.r.wrap.b32 %r2388, %r2390, %r2390, %r2871;
	// end inline asm
	add.s32 	%r3062, %r3053, %r2388;
	xor.b32  	%r2394, %r2320, %r3062;
	// begin inline asm
	shf.r.wrap.b32 %r2392, %r2394, %r2394, %r2875;
	// end inline asm
	add.s32 	%r3063, %r3061, %r2904;
	add.s32 	%r3064, %r3063, %r2392;
	xor.b32  	%r2398, %r2388, %r3064;
	// begin inline asm
	shf.r.wrap.b32 %r2396, %r2398, %r2398, %r2879;
	// end inline asm
	add.s32 	%r3065, %r2396, %r3062;
	xor.b32  	%r2402, %r2392, %r3065;
	// begin inline asm
	shf.r.wrap.b32 %r2400, %r2402, %r2402, %r2883;
	// end inline asm
	add.s32 	%r3066, %r3046, %r2909;
	add.s32 	%r3067, %r3066, %r2336;
	xor.b32  	%r2406, %r3067, %r2364;
	// begin inline asm
	shf.r.wrap.b32 %r2404, %r2406, %r2406, %r2871;
	// end inline asm
	add.s32 	%r3068, %r3035, %r2404;
	xor.b32  	%r2410, %r2336, %r3068;
	// begin inline asm
	shf.r.wrap.b32 %r2408, %r2410, %r2410, %r2875;
	// end inline asm
	add.s32 	%r3069, %r3067, %r2898;
	add.s32 	%r3070, %r3069, %r2408;
	xor.b32  	%r2414, %r2404, %r3070;
	// begin inline asm
	shf.r.wrap.b32 %r2412, %r2414, %r2414, %r2879;
	// end inline asm
	add.s32 	%r3071, %r2412, %r3068;
	xor.b32  	%r2418, %r2408, %r3071;
	// begin inline asm
	shf.r.wrap.b32 %r2416, %r2418, %r2418, %r2883;
	// end inline asm
	add.s32 	%r3072, %r3052, %r2908;
	add.s32 	%r3073, %r3072, %r2352;
	xor.b32  	%r2422, %r3073, %r2316;
	// begin inline asm
	shf.r.wrap.b32 %r2420, %r2422, %r2422, %r2871;
	// end inline asm
	add.s32 	%r3074, %r3041, %r2420;
	xor.b32  	%r2426, %r2352, %r3074;
	// begin inline asm
	shf.r.wrap.b32 %r2424, %r2426, %r2426, %r2875;
	// end inline asm
	add.s32 	%r3075, %r3073, %r2910;
	add.s32 	%r3076, %r3075, %r2424;
	xor.b32  	%r2430, %r2420, %r3076;
	// begin inline asm
	shf.r.wrap.b32 %r2428, %r2430, %r2430, %r2879;
	// end inline asm
	add.s32 	%r3077, %r2428, %r3074;
	xor.b32  	%r2434, %r2424, %r3077;
	// begin inline asm
	shf.r.wrap.b32 %r2432, %r2434, %r2434, %r2883;
	// end inline asm
	add.s32 	%r3078, %r3058, %r2899;
	add.s32 	%r3079, %r3078, %r2400;
	xor.b32  	%r2438, %r3079, %r2428;
	// begin inline asm
	shf.r.wrap.b32 %r2436, %r2438, %r2438, %r2871;
	// end inline asm
	add.s32 	%r3080, %r3071, %r2436;
	xor.b32  	%r2442, %r2400, %r3080;
	// begin inline asm
	shf.r.wrap.b32 %r2440, %r2442, %r2442, %r2875;
	// end inline asm
	add.s32 	%r3081, %r3079, %r2895;
	add.s32 	%r3082, %r3081, %r2440;
	xor.b32  	%r2446, %r2436, %r3082;
	// begin inline asm
	shf.r.wrap.b32 %r2444, %r2446, %r2446, %r2879;
	// end inline asm
	add.s32 	%r3083, %r2444, %r3080;
	xor.b32  	%r2450, %r2440, %r3083;
	// begin inline asm
	shf.r.wrap.b32 %r2448, %r2450, %r2450, %r2883;
	// end inline asm
	add.s32 	%r3084, %r3064, %r2906;
	add.s32 	%r3085, %r3084, %r2416;
	xor.b32  	%r2454, %r3085, %r2380;
	// begin inline asm
	shf.r.wrap.b32 %r2452, %r2454, %r2454, %r2871;
	// end inline asm
	add.s32 	%r3086, %r3077, %r2452;
	xor.b32  	%r2458, %r2416, %r3086;
	// begin inline asm
	shf.r.wrap.b32 %r2456, %r2458, %r2458, %r2875;
	// end inline asm
	add.s32 	%r3087, %r3085, %r2897;
	add.s32 	%r3088, %r3087, %r2456;
	xor.b32  	%r2462, %r2452, %r3088;
	// begin inline asm
	shf.r.wrap.b32 %r2460, %r2462, %r2462, %r2879;
	// end inline asm
	add.s32 	%r3089, %r2460, %r3086;
	xor.b32  	%r2466, %r2456, %r3089;
	// begin inline asm
	shf.r.wrap.b32 %r2464, %r2466, %r2466, %r2883;
	// end inline asm
	add.s32 	%r3090, %r3070, %r2900;
	add.s32 	%r3091, %r3090, %r2432;
	xor.b32  	%r2470, %r3091, %r2396;
	// begin inline asm
	shf.r.wrap.b32 %r2468, %r2470, %r2470, %r2871;
	// end inline asm
	add.s32 	%r3092, %r3059, %r2468;
	xor.b32  	%r2474, %r2432, %r3092;
	// begin inline asm
	shf.r.wrap.b32 %r2472, %r2474, %r2474, %r2875;
	// end inline asm
	add.s32 	%r3093, %r3091, %r2903;
	add.s32 	%r3094, %r3093, %r2472;
	xor.b32  	%r2478, %r2468, %r3094;
	// begin inline asm
	shf.r.wrap.b32 %r2476, %r2478, %r2478, %r2879;
	// end inline asm
	add.s32 	%r3095, %r2476, %r3092;
	xor.b32  	%r2482, %r2472, %r3095;
	// begin inline asm
	shf.r.wrap.b32 %r2480, %r2482, %r2482, %r2883;
	// end inline asm
	add.s32 	%r3096, %r3076, %r2896;
	add.s32 	%r3097, %r3096, %r2384;
	xor.b32  	%r2486, %r3097, %r2412;
	// begin inline asm
	shf.r.wrap.b32 %r2484, %r2486, %r2486, %r2871;
	// end inline asm
	add.s32 	%r3098, %r3065, %r2484;
	xor.b32  	%r2490, %r2384, %r3098;
	// begin inline asm
	shf.r.wrap.b32 %r2488, %r2490, %r2490, %r2875;
	// end inline asm
	add.s32 	%r3099, %r3097, %r2901;
	add.s32 	%r3100, %r3099, %r2488;
	xor.b32  	%r2494, %r2484, %r3100;
	// begin inline asm
	shf.r.wrap.b32 %r2492, %r2494, %r2494, %r2879;
	// end inline asm
	add.s32 	%r3101, %r2492, %r3098;
	xor.b32  	%r2498, %r2488, %r3101;
	// begin inline asm
	shf.r.wrap.b32 %r2496, %r2498, %r2498, %r2883;
	// end inline asm
	add.s32 	%r3102, %r3082, %r2907;
	add.s32 	%r3103, %r3102, %r2496;
	xor.b32  	%r2502, %r3103, %r2460;
	// begin inline asm
	shf.r.wrap.b32 %r2500, %r2502, %r2502, %r2871;
	// end inline asm
	add.s32 	%r3104, %r3095, %r2500;
	xor.b32  	%r2506, %r2496, %r3104;
	// begin inline asm
	shf.r.wrap.b32 %r2504, %r2506, %r2506, %r2875;
	// end inline asm
	add.s32 	%r3105, %r3103, %r2908;
	add.s32 	%r3106, %r3105, %r2504;
	xor.b32  	%r2510, %r2500, %r3106;
	// begin inline asm
	shf.r.wrap.b32 %r2508, %r2510, %r2510, %r2879;
	// end inline asm
	add.s32 	%r3107, %r2508, %r3104;
	xor.b32  	%r2514, %r2504, %r3107;
	// begin inline asm
	shf.r.wrap.b32 %r2512, %r2514, %r2514, %r2883;
	// end inline asm
	add.s32 	%r3108, %r3088, %r2904;
	add.s32 	%r3109, %r3108, %r2448;
	xor.b32  	%r2518, %r3109, %r2476;
	// begin inline asm
	shf.r.wrap.b32 %r2516, %r2518, %r2518, %r2871;
	// end inline asm
	add.s32 	%r3110, %r3101, %r2516;
	xor.b32  	%r2522, %r2448, %r3110;
	// begin inline asm
	shf.r.wrap.b32 %r2520, %r2522, %r2522, %r2875;
	// end inline asm
	add.s32 	%r3111, %r3109, %r2906;
	add.s32 	%r3112, %r3111, %r2520;
	xor.b32  	%r2526, %r2516, %r3112;
	// begin inline asm
	shf.r.wrap.b32 %r2524, %r2526, %r2526, %r2879;
	// end inline asm
	add.s32 	%r3113, %r2524, %r3110;
	xor.b32  	%r2530, %r2520, %r3113;
	// begin inline asm
	shf.r.wrap.b32 %r2528, %r2530, %r2530, %r2883;
	// end inline asm
	add.s32 	%r3114, %r3094, %r2910;
	add.s32 	%r3115, %r3114, %r2464;
	xor.b32  	%r2534, %r3115, %r2492;
	// begin inline asm
	shf.r.wrap.b32 %r2532, %r2534, %r2534, %r2871;
	// end inline asm
	add.s32 	%r3116, %r3083, %r2532;
	xor.b32  	%r2538, %r2464, %r3116;
	// begin inline asm
	shf.r.wrap.b32 %r2536, %r2538, %r2538, %r2875;
	// end inline asm
	add.s32 	%r3117, %r3115, %r2905;
	add.s32 	%r3118, %r3117, %r2536;
	xor.b32  	%r2542, %r2532, %r3118;
	// begin inline asm
	shf.r.wrap.b32 %r2540, %r2542, %r2542, %r2879;
	// end inline asm
	add.s32 	%r3119, %r2540, %r3116;
	xor.b32  	%r2546, %r2536, %r3119;
	// begin inline asm
	shf.r.wrap.b32 %r2544, %r2546, %r2546, %r2883;
	// end inline asm
	add.s32 	%r3120, %r3100, %r2909;
	add.s32 	%r3121, %r3120, %r2480;
	xor.b32  	%r2550, %r3121, %r2444;
	// begin inline asm
	shf.r.wrap.b32 %r2548, %r2550, %r2550, %r2871;
	// end inline asm
	add.s32 	%r3122, %r3089, %r2548;
	xor.b32  	%r2554, %r2480, %r3122;
	// begin inline asm
	shf.r.wrap.b32 %r2552, %r2554, %r2554, %r2875;
	// end inline asm
	add.s32 	%r3123, %r3121, %r2903;
	add.s32 	%r3124, %r3123, %r2552;
	xor.b32  	%r2558, %r2548, %r3124;
	// begin inline asm
	shf.r.wrap.b32 %r2556, %r2558, %r2558, %r2879;
	// end inline asm
	add.s32 	%r3125, %r2556, %r3122;
	xor.b32  	%r2562, %r2552, %r3125;
	// begin inline asm
	shf.r.wrap.b32 %r2560, %r2562, %r2562, %r2883;
	// end inline asm
	add.s32 	%r3126, %r3106, %r2902;
	add.s32 	%r3127, %r3126, %r2528;
	xor.b32  	%r2566, %r3127, %r2556;
	// begin inline asm
	shf.r.wrap.b32 %r2564, %r2566, %r2566, %r2871;
	// end inline asm
	add.s32 	%r3128, %r3119, %r2564;
	xor.b32  	%r2570, %r2528, %r3128;
	// begin inline asm
	shf.r.wrap.b32 %r2568, %r2570, %r2570, %r2875;
	// end inline asm
	add.s32 	%r3129, %r3127, %r2897;
	add.s32 	%r3130, %r3129, %r2568;
	xor.b32  	%r2574, %r2564, %r3130;
	// begin inline asm
	shf.r.wrap.b32 %r2572, %r2574, %r2574, %r2879;
	// end inline asm
	add.s32 	%r3131, %r2572, %r3128;
	xor.b32  	%r2578, %r2568, %r3131;
	// begin inline asm
	shf.r.wrap.b32 %r2576, %r2578, %r2578, %r2883;
	// end inline asm
	add.s32 	%r3132, %r3112, %r2900;
	add.s32 	%r3133, %r3132, %r2544;
	xor.b32  	%r2582, %r3133, %r2508;
	// begin inline asm
	shf.r.wrap.b32 %r2580, %r2582, %r2582, %r2871;
	// end inline asm
	add.s32 	%r3134, %r3125, %r2580;
	xor.b32  	%r2586, %r2544, %r3134;
	// begin inline asm
	shf.r.wrap.b32 %r2584, %r2586, %r2586, %r2875;
	// end inline asm
	add.s32 	%r3135, %r3133, %r2898;
	add.s32 	%r3136, %r3135, %r2584;
	xor.b32  	%r2590, %r2580, %r3136;
	// begin inline asm
	shf.r.wrap.b32 %r2588, %r2590, %r2590, %r2879;
	// end inline asm
	add.s32 	%r3137, %r2588, %r3134;
	xor.b32  	%r2594, %r2584, %r3137;
	// begin inline asm
	shf.r.wrap.b32 %r2592, %r2594, %r2594, %r2883;
	// end inline asm
	add.s32 	%r3138, %r3118, %r2895;
	add.s32 	%r3139, %r3138, %r2560;
	xor.b32  	%r2598, %r3139, %r2524;
	// begin inline asm
	shf.r.wrap.b32 %r2596, %r2598, %r2598, %r2871;
	// end inline asm
	add.s32 	%r3140, %r3107, %r2596;
	xor.b32  	%r2602, %r2560, %r3140;
	// begin inline asm
	shf.r.wrap.b32 %r2600, %r2602, %r2602, %r2875;
	// end inline asm
	add.s32 	%r3141, %r3139, %r2896;
	add.s32 	%r3142, %r3141, %r2600;
	xor.b32  	%r2606, %r2596, %r3142;
	// begin inline asm
	shf.r.wrap.b32 %r2604, %r2606, %r2606, %r2879;
	// end inline asm
	add.s32 	%r3143, %r2604, %r3140;
	xor.b32  	%r2610, %r2600, %r3143;
	// begin inline asm
	shf.r.wrap.b32 %r2608, %r2610, %r2610, %r2883;
	// end inline asm
	add.s32 	%r3144, %r3124, %r2901;
	add.s32 	%r3145, %r3144, %r2512;
	xor.b32  	%r2614, %r3145, %r2540;
	// begin inline asm
	shf.r.wrap.b32 %r2612, %r2614, %r2614, %r2871;
	// end inline asm
	add.s32 	%r3146, %r3113, %r2612;
	xor.b32  	%r2618, %r2512, %r3146;
	// begin inline asm
	shf.r.wrap.b32 %r2616, %r2618, %r2618, %r2875;
	// end inline asm
	add.s32 	%r3147, %r3145, %r2899;
	add.s32 	%r3148, %r3147, %r2616;
	xor.b32  	%r2622, %r2612, %r3148;
	// begin inline asm
	shf.r.wrap.b32 %r2620, %r2622, %r2622, %r2879;
	// end inline asm
	add.s32 	%r3149, %r2620, %r3146;
	xor.b32  	%r2626, %r2616, %r3149;
	// begin inline asm
	shf.r.wrap.b32 %r2624, %r2626, %r2626, %r2883;
	// end inline asm
	add.s32 	%r3150, %r3130, %r2904;
	add.s32 	%r3151, %r3150, %r2624;
	xor.b32  	%r2630, %r3151, %r2588;
	// begin inline asm
	shf.r.wrap.b32 %r2628, %r2630, %r2630, %r2871;
	// end inline asm
	add.s32 	%r3152, %r3143, %r2628;
	xor.b32  	%r2634, %r2624, %r3152;
	// begin inline asm
	shf.r.wrap.b32 %r2632, %r2634, %r2634, %r2875;
	// end inline asm
	add.s32 	%r3153, %r3151, %r2909;
	add.s32 	%r3154, %r3153, %r2632;
	xor.b32  	%r2638, %r2628, %r3154;
	// begin inline asm
	shf.r.wrap.b32 %r2636, %r2638, %r2638, %r2879;
	// end inline asm
	add.s32 	%r3155, %r2636, %r3152;
	xor.b32  	%r2642, %r2632, %r3155;
	// begin inline asm
	shf.r.wrap.b32 %r2640, %r2642, %r2642, %r2883;
	// end inline asm
	add.s32 	%r3156, %r3136, %r2906;
	add.s32 	%r3157, %r3156, %r2576;
	xor.b32  	%r2646, %r3157, %r2604;
	// begin inline asm
	shf.r.wrap.b32 %r2644, %r2646, %r2646, %r2871;
	// end inline asm
	add.s32 	%r3158, %r3149, %r2644;
	xor.b32  	%r2650, %r2576, %r3158;
	// begin inline asm
	shf.r.wrap.b32 %r2648, %r2650, %r2650, %r2875;
	// end inline asm
	add.s32 	%r3159, %r3157, %r2900;
	add.s32 	%r3160, %r3159, %r2648;
	xor.b32  	%r2654, %r2644, %r3160;
	// begin inline asm
	shf.r.wrap.b32 %r2652, %r2654, %r2654, %r2879;
	// end inline asm
	add.s32 	%r3161, %r2652, %r3158;
	xor.b32  	%r2658, %r2648, %r3161;
	// begin inline asm
	shf.r.wrap.b32 %r2656, %r2658, %r2658, %r2883;
	// end inline asm
	add.s32 	%r3162, %r3142, %r2903;
	add.s32 	%r3163, %r3162, %r2592;
	xor.b32  	%r2662, %r3163, %r2620;
	// begin inline asm
	shf.r.wrap.b32 %r2660, %r2662, %r2662, %r2871;
	// end inline asm
	add.s32 	%r3164, %r3131, %r2660;
	xor.b32  	%r2666, %r2592, %r3164;
	// begin inline asm
	shf.r.wrap.b32 %r2664, %r2666, %r2666, %r2875;
	// end inline asm
	add.s32 	%r3165, %r3163, %r2907;
	add.s32 	%r3166, %r3165, %r2664;
	xor.b32  	%r2670, %r2660, %r3166;
	// begin inline asm
	shf.r.wrap.b32 %r2668, %r2670, %r2670, %r2879;
	// end inline asm
	add.s32 	%r3167, %r2668, %r3164;
	xor.b32  	%r2674, %r2664, %r3167;
	// begin inline asm
	shf.r.wrap.b32 %r2672, %r2674, %r2674, %r2883;
	// end inline asm
	add.s32 	%r3168, %r3148, %r2910;
	add.s32 	%r3169, %r3168, %r2608;
	xor.b32  	%r2678, %r3169, %r2572;
	// begin inline asm
	shf.r.wrap.b32 %r2676, %r2678, %r2678, %r2871;
	// end inline asm
	add.s32 	%r3170, %r3137, %r2676;
	xor.b32  	%r2682, %r2608, %r3170;
	// begin inline asm
	shf.r.wrap.b32 %r2680, %r2682, %r2682, %r2875;
	// end inline asm
	add.s32 	%r3171, %r3169, %r2896;
	add.s32 	%r3172, %r3171, %r2680;
	xor.b32  	%r2686, %r2676, %r3172;
	// begin inline asm
	shf.r.wrap.b32 %r2684, %r2686, %r2686, %r2879;
	// end inline asm
	add.s32 	%r3173, %r2684, %r3170;
	xor.b32  	%r2690, %r2680, %r3173;
	// begin inline asm
	shf.r.wrap.b32 %r2688, %r2690, %r2690, %r2883;
	// end inline asm
	add.s32 	%r3174, %r3154, %r2908;
	add.s32 	%r3175, %r3174, %r2656;
	xor.b32  	%r2694, %r3175, %r2684;
	// begin inline asm
	shf.r.wrap.b32 %r2692, %r2694, %r2694, %r2871;
	// end inline asm
	add.s32 	%r3176, %r3167, %r2692;
	xor.b32  	%r2698, %r2656, %r3176;
	// begin inline asm
	shf.r.wrap.b32 %r2696, %r2698, %r2698, %r2875;
	// end inline asm
	add.s32 	%r3177, %r3175, %r2898;
	add.s32 	%r3178, %r3177, %r2696;
	xor.b32  	%r2702, %r2692, %r3178;
	// begin inline asm
	shf.r.wrap.b32 %r2700, %r2702, %r2702, %r2879;
	// end inline asm
	add.s32 	%r3179, %r2700, %r3176;
	xor.b32  	%r2706, %r2696, %r3179;
	// begin inline asm
	shf.r.wrap.b32 %r2704, %r2706, %r2706, %r2883;
	// end inline asm
	add.s32 	%r3180, %r3160, %r2895;
	add.s32 	%r3181, %r3180, %r2672;
	xor.b32  	%r2710, %r3181, %r2636;
	// begin inline asm
	shf.r.wrap.b32 %r2708, %r2710, %r2710, %r2871;
	// end inline asm
	add.s32 	%r3182, %r3173, %r2708;
	xor.b32  	%r2714, %r2672, %r3182;
	// begin inline asm
	shf.r.wrap.b32 %r2712, %r2714, %r2714, %r2875;
	// end inline asm
	add.s32 	%r3183, %r3181, %r2905;
	add.s32 	%r3184, %r3183, %r2712;
	xor.b32  	%r2718, %r2708, %r3184;
	// begin inline asm
	shf.r.wrap.b32 %r2716, %r2718, %r2718, %r2879;
	// end inline asm
	add.s32 	%r3185, %r2716, %r3182;
	xor.b32  	%r2722, %r2712, %r3185;
	// begin inline asm
	shf.r.wrap.b32 %r2720, %r2722, %r2722, %r2883;
	// end inline asm
	add.s32 	%r3186, %r3166, %r2897;
	add.s32 	%r3187, %r3186, %r2688;
	xor.b32  	%r2726, %r3187, %r2652;
	// begin inline asm
	shf.r.wrap.b32 %r2724, %r2726, %r2726, %r2871;
	// end inline asm
	add.s32 	%r3188, %r3155, %r2724;
	xor.b32  	%r2730, %r2688, %r3188;
	// begin inline asm
	shf.r.wrap.b32 %r2728, %r2730, %r2730, %r2875;
	// end inline asm
	add.s32 	%r3189, %r3187, %r2901;
	add.s32 	%r3190, %r3189, %r2728;
	xor.b32  	%r2734, %r2724, %r3190;
	// begin inline asm
	shf.r.wrap.b32 %r2732, %r2734, %r2734, %r2879;
	// end inline asm
	add.s32 	%r3191, %r2732, %r3188;
	xor.b32  	%r2738, %r2728, %r3191;
	// begin inline asm
	shf.r.wrap.b32 %r2736, %r2738, %r2738, %r2883;
	// end inline asm
	add.s32 	%r3192, %r3172, %r2899;
	add.s32 	%r3193, %r3192, %r2640;
	xor.b32  	%r2742, %r3193, %r2668;
	// begin inline asm
	shf.r.wrap.b32 %r2740, %r2742, %r2742, %r2871;
	// end inline asm
	add.s32 	%r3194, %r3161, %r2740;
	xor.b32  	%r2746, %r2640, %r3194;
	// begin inline asm
	shf.r.wrap.b32 %r2744, %r2746, %r2746, %r2875;
	// end inline asm
	add.s32 	%r3195, %r3193, %r2902;
	add.s32 	%r3196, %r3195, %r2744;
	xor.b32  	%r2750, %r2740, %r3196;
	// begin inline asm
	shf.r.wrap.b32 %r2748, %r2750, %r2750, %r2879;
	// end inline asm
	add.s32 	%r3197, %r2748, %r3194;
	xor.b32  	%r2754, %r2744, %r3197;
	// begin inline asm
	shf.r.wrap.b32 %r2752, %r2754, %r2754, %r2883;
	// end inline asm
	add.s32 	%r3198, %r3178, %r2906;
	add.s32 	%r3199, %r3198, %r2752;
	xor.b32  	%r2758, %r3199, %r2716;
	// begin inline asm
	shf.r.wrap.b32 %r2756, %r2758, %r2758, %r2871;
	// end inline asm
	add.s32 	%r3200, %r3191, %r2756;
	xor.b32  	%r2762, %r2752, %r3200;
	// begin inline asm
	shf.r.wrap.b32 %r2760, %r2762, %r2762, %r2875;
	// end inline asm
	add.s32 	%r3201, %r3199, %r2910;
	add.s32 	%r3202, %r3201, %r2760;
	xor.b32  	%r2766, %r2756, %r3202;
	// begin inline asm
	shf.r.wrap.b32 %r2764, %r2766, %r2766, %r2879;
	// end inline asm
	add.s32 	%r3203, %r2764, %r3200;
	xor.b32  	%r2770, %r2760, %r3203;
	// begin inline asm
	shf.r.wrap.b32 %r2768, %r2770, %r2770, %r2883;
	// end inline asm
	add.s32 	%r3204, %r3184, %r2900;
	add.s32 	%r3205, %r3204, %r2704;
	xor.b32  	%r2774, %r3205, %r2732;
	// begin inline asm
	shf.r.wrap.b32 %r2772, %r2774, %r2774, %r2871;
	// end inline asm
	add.s32 	%r3206, %r3197, %r2772;
	xor.b32  	%r2778, %r2704, %r3206;
	// begin inline asm
	shf.r.wrap.b32 %r2776, %r2778, %r2778, %r2875;
	// end inline asm
	add.s32 	%r3207, %r3205, %r2895;
	add.s32 	%r3208, %r3207, %r2776;
	xor.b32  	%r2782, %r2772, %r3208;
	// begin inline asm
	shf.r.wrap.b32 %r2780, %r2782, %r2782, %r2879;
	// end inline asm
	add.s32 	%r3209, %r2780, %r3206;
	xor.b32  	%r2786, %r2776, %r3209;
	// begin inline asm
	shf.r.wrap.b32 %r2784, %r2786, %r2786, %r2883;
	// end inline asm
	add.s32 	%r3210, %r3190, %r2896;
	add.s32 	%r3211, %r3210, %r2720;
	xor.b32  	%r2790, %r3211, %r2748;
	// begin inline asm
	shf.r.wrap.b32 %r2788, %r2790, %r2790, %r2871;
	// end inline asm
	add.s32 	%r3212, %r3179, %r2788;
	xor.b32  	%r2794, %r2720, %r3212;
	// begin inline asm
	shf.r.wrap.b32 %r2792, %r2794, %r2794, %r2875;
	// end inline asm
	add.s32 	%r3213, %r3211, %r2904;
	add.s32 	%r3214, %r3213, %r2792;
	xor.b32  	%r2798, %r2788, %r3214;
	// begin inline asm
	shf.r.wrap.b32 %r2796, %r2798, %r2798, %r2879;
	// end inline asm
	add.s32 	%r3215, %r2796, %r3212;
	xor.b32  	%r2802, %r2792, %r3215;
	// begin inline asm
	shf.r.wrap.b32 %r2800, %r2802, %r2802, %r2883;
	// end inline asm
	add.s32 	%r3216, %r3196, %r2903;
	add.s32 	%r3217, %r3216, %r2736;
	xor.b32  	%r2806, %r3217, %r2700;
	// begin inline asm
	shf.r.wrap.b32 %r2804, %r2806, %r2806, %r2871;
	// end inline asm
	add.s32 	%r3218, %r3185, %r2804;
	xor.b32  	%r2810, %r2736, %r3218;
	// begin inline asm
	shf.r.wrap.b32 %r2808, %r2810, %r2810, %r2875;
	// end inline asm
	add.s32 	%r3219, %r3217, %r2901;
	add.s32 	%r3220, %r3219, %r2808;
	xor.b32  	%r2814, %r2804, %r3220;
	// begin inline asm
	shf.r.wrap.b32 %r2812, %r2814, %r2814, %r2879;
	// end inline asm
	add.s32 	%r3221, %r2812, %r3218;
	xor.b32  	%r2818, %r2808, %r3221;
	// begin inline asm
	shf.r.wrap.b32 %r2816, %r2818, %r2818, %r2883;
	// end inline asm
	add.s32 	%r3222, %r3202, %r2909;
	add.s32 	%r3223, %r3222, %r2784;
	xor.b32  	%r2822, %r3223, %r2812;
	// begin inline asm
	shf.r.wrap.b32 %r2820, %r2822, %r2822, %r2871;
	// end inline asm
	add.s32 	%r3224, %r3215, %r2820;
	xor.b32  	%r2826, %r2784, %r3224;
	// begin inline asm
	shf.r.wrap.b32 %r2824, %r2826, %r2826, %r2875;
	// end inline asm
	add.s32 	%r3225, %r3223, %r2905;
	add.s32 	%r3226, %r3225, %r2824;
	xor.b32  	%r2830, %r2820, %r3226;
	// begin inline asm
	shf.r.wrap.b32 %r2828, %r2830, %r2830, %r2879;
	// end inline asm
	add.s32 	%r3227, %r2828, %r3224;
	xor.b32  	%r2834, %r2824, %r3227;
	// begin inline asm
	shf.r.wrap.b32 %r2832, %r2834, %r2834, %r2883;
	// end inline asm
	add.s32 	%r3228, %r3208, %r2897;
	add.s32 	%r3229, %r3228, %r2800;
	xor.b32  	%r2838, %r3229, %r2764;
	// begin inline asm
	shf.r.wrap.b32 %r2836, %r2838, %r2838, %r2871;
	// end inline asm
	add.s32 	%r3230, %r3221, %r2836;
	xor.b32  	%r2842, %r2800, %r3230;
	// begin inline asm
	shf.r.wrap.b32 %r2840, %r2842, %r2842, %r2875;
	// end inline asm
	add.s32 	%r3231, %r3229, %r2907;
	add.s32 	%r3232, %r3231, %r2840;
	xor.b32  	%r2846, %r2836, %r3232;
	// begin inline asm
	shf.r.wrap.b32 %r2844, %r2846, %r2846, %r2879;
	// end inline asm
	add.s32 	%r3233, %r2844, %r3230;
	xor.b32  	%r2850, %r2840, %r3233;
	// begin inline asm
	shf.r.wrap.b32 %r2848, %r2850, %r2850, %r2883;
	// end inline asm
	add.s32 	%r3234, %r3214, %r2898;
	add.s32 	%r3235, %r3234, %r2816;
	xor.b32  	%r2854, %r3235, %r2780;
	// begin inline asm
	shf.r.wrap.b32 %r2852, %r2854, %r2854, %r2871;
	// end inline asm
	add.s32 	%r3236, %r3203, %r2852;
	xor.b32  	%r2858, %r2816, %r3236;
	// begin inline asm
	shf.r.wrap.b32 %r2856, %r2858, %r2858, %r2875;
	// end inline asm
	add.s32 	%r3237, %r3235, %r2899;
	add.s32 	%r3238, %r3237, %r2856;
	xor.b32  	%r2862, %r2852, %r3238;
	// begin inline asm
	shf.r.wrap.b32 %r2860, %r2862, %r2862, %r2879;
	// end inline asm
	add.s32 	%r3239, %r2860, %r3236;
	xor.b32  	%r2866, %r2856, %r3239;
	// begin inline asm
	shf.r.wrap.b32 %r2864, %r2866, %r2866, %r2883;
	// end inline asm
	add.s32 	%r3240, %r3220, %r2902;
	add.s32 	%r3241, %r3240, %r2768;
	xor.b32  	%r2870, %r3241, %r2796;
	// begin inline asm
	shf.r.wrap.b32 %r2868, %r2870, %r2870, %r2871;
	// end inline asm
	add.s32 	%r3242, %r3209, %r2868;
	xor.b32  	%r2874, %r2768, %r3242;
	// begin inline asm
	shf.r.wrap.b32 %r2872, %r2874, %r2874, %r2875;
	// end inline asm
	add.s32 	%r3243, %r3241, %r2908;
	add.s32 	%r3244, %r3243, %r2872;
	xor.b32  	%r2878, %r2868, %r3244;
	// begin inline asm
	shf.r.wrap.b32 %r2876, %r2878, %r2878, %r2879;
	// end inline asm
	add.s32 	%r3245, %r2876, %r3242;
	xor.b32  	%r2882, %r2872, %r3245;
	// begin inline asm
	shf.r.wrap.b32 %r2880, %r2882, %r2882, %r2883;
	// end inline asm
	xor.b32  	%r74, %r3226, %r3239;
	xor.b32  	%r75, %r3232, %r3245;
	xor.b32  	%r76, %r3238, %r3227;
	xor.b32  	%r77, %r3244, %r3233;
	xor.b32  	%r78, %r2880, %r2844;
	xor.b32  	%r79, %r2832, %r2860;
	xor.b32  	%r80, %r2848, %r2876;
	xor.b32  	%r81, %r2864, %r2828;
	ld.shared.u32 	%r3246, [_ZZ23solve_nonce_range_fusedE8sh_precv];
	xor.b32  	%r82, %r3246, %r3239;
	ld.shared.u32 	%r3247, [_ZZ23solve_nonce_range_fusedE8sh_precv+4];
	xor.b32  	%r83, %r3247, %r3245;
	ld.shared.u32 	%r3248, [_ZZ23solve_nonce_range_fusedE8sh_precv+8];
	xor.b32  	%r84, %r3248, %r3227;
	ld.shared.u32 	%r3249, [_ZZ23solve_nonce_range_fusedE8sh_precv+12];
	xor.b32  	%r85, %r3249, %r3233;
	ld.shared.u32 	%r3250, [_ZZ23solve_nonce_range_fusedE8sh_precv+16];
	xor.b32  	%r86, %r3250, %r2844;
	ld.shared.u32 	%r3251, [_ZZ23solve_nonce_range_fusedE8sh_precv+20];
	xor.b32  	%r87, %r3251, %r2860;
	ld.shared.u32 	%r3252, [_ZZ23solve_nonce_range_fusedE8sh_precv+24];
	xor.b32  	%r88, %r3252, %r2876;
	ld.shared.u32 	%r3253, [_ZZ23solve_nonce_range_fusedE8sh_precv+28];
	xor.b32  	%r89, %r3253, %r2828;
	shl.b32 	%r90, %r72, 4;
	shl.b32 	%r3254, %r2884, 6;
	setp.ge.u32 	%p12, %r90, %r57;
	add.s32 	%r3255, %r3254, %r90;
	shl.b32 	%r3256, %r3255, 2;
	mov.u32 	%r3257, smem;
	add.s32 	%r91, %r3257, %r3256;
	@%p12 bra 	$L__BB1_17;
	add.s32 	%r3258, %r73, 1;
	add.s32 	%r3259, %r73, 2;
	add.s32 	%r3260, %r73, 3;
	and.b32  	%r3261, %r74, 255;
	setp.lt.u32 	%p13, %r3258, %r58;
	and.b32  	%r3262, %r74, 65280;
	xor.b32  	%r3263, %r3262, 32768;
	selp.b32 	%r3264, %r3263, 32768, %p13;
	setp.lt.u32 	%p14, %r3259, %r58;
	and.b32  	%r3265, %r74, 16711680;
	xor.b32  	%r3266, %r3265, 8388608;
	selp.b32 	%r3267, %r3266, 8388608, %p14;
	setp.lt.u32 	%p15, %r3260, %r58;
	and.b32  	%r3268, %r74, -16777216;
	xor.b32  	%r3269, %r3268, -2147483648;
	selp.b32 	%r3270, %r3269, -2147483648, %p15;
	or.b32  	%r3271, %r3261, %r3264;
	or.b32  	%r3272, %r3271, %r3267;
	or.b32  	%r3273, %r3272, %r3270;
	xor.b32  	%r3274, %r3273, 128;
	st.shared.u32 	[%r91], %r3274;
$L__BB1_17:
	add.s32 	%r3275, %r90, 1;
	setp.ge.u32 	%p16, %r3275, %r57;
	@%p16 bra 	$L__BB1_19;
	add.s32 	%r3276, %r73, 4;
	add.s32 	%r3277, %r73, 5;
	add.s32 	%r3278, %r73, 6;
	add.s32 	%r3279, %r73, 7;
	setp.lt.u32 	%p17, %r3276, %r58;
	and.b32  	%r3280, %r75, 255;
	xor.b32  	%r3281, %r3280, 128;
	selp.b32 	%r3282, %r3281, 128, %p17;
	setp.lt.u32 	%p18, %r3277, %r58;
	and.b32  	%r3283, %r75, 65280;
	xor.b32  	%r3284, %r3283, 32768;
	selp.b32 	%r3285, %r3284, 32768, %p18;
	setp.lt.u32 	%p19, %r3278, %r58;
	and.b32  	%r3286, %r75, 16711680;
	xor.b32  	%r3287, %r3286, 8388608;
	selp.b32 	%r3288, %r3287, 8388608, %p19;
	setp.lt.u32 	%p20, %r3279, %r58;
	and.b32  	%r3289, %r75, -16777216;
	xor.b32  	%r3290, %r3289, -2147483648;
	selp.b32 	%r3291, %r3290, -2147483648, %p20;
	or.b32  	%r3292, %r3285, %r3282;
	or.b32  	%r3293, %r3292, %r3288;
	or.b32  	%r3294, %r3293, %r3291;
	st.shared.u32 	[%r91+4], %r3294;
$L__BB1_19:
	add.s32 	%r3295, %r90, 2;
	setp.ge.u32 	%p21, %r3295, %r57;
	@%p21 bra 	$L__BB1_21;
	add.s32 	%r3296, %r73, 8;
	add.s32 	%r3297, %r73, 9;
	add.s32 	%r3298, %r73, 10;
	add.s32 	%r3299, %r73, 11;
	setp.lt.u32 	%p22, %r3296, %r58;
	and.b32  	%r3300, %r76, 255;
	xor.b32  	%r3301, %r3300, 128;
	selp.b32 	%r3302, %r3301, 128, %p22;
	setp.lt.u32 	%p23, %r3297, %r58;
	and.b32  	%r3303, %r76, 65280;
	xor.b32  	%r3304, %r3303, 32768;
	selp.b32 	%r3305, %r3304, 32768, %p23;
	setp.lt.u32 	%p24, %r3298, %r58;
	and.b32  	%r3306, %r76, 16711680;
	xor.b32  	%r3307, %r3306, 8388608;
	selp.b32 	%r3308, %r3307, 8388608, %p24;
	setp.lt.u32 	%p25, %r3299, %r58;
	and.b32  	%r3309, %r76, -16777216;
	xor.b32  	%r3310, %r3309, -2147483648;
	selp.b32 	%r3311, %r3310, -2147483648, %p25;
	or.b32  	%r3312, %r3305, %r3302;
	or.b32  	%r3313, %r3312, %r3308;
	or.b32  	%r3314, %r3313, %r3311;
	st.shared.u32 	[%r91+8], %r3314;
$L__BB1_21:
	add.s32 	%r3315, %r90, 3;
	setp.ge.u32 	%p26, %r3315, %r57;
	@%p26 bra 	$L__BB1_23;
	add.s32 	%r3316, %r73, 12;
	add.s32 	%r3317, %r73, 13;
	add.s32 	%r3318, %r73, 14;
	add.s32 	%r3319, %r73, 15;
	setp.lt.u32 	%p27, %r3316, %r58;
	and.b32  	%r3320, %r77, 255;
	xor.b32  	%r3321, %r3320, 128;
	selp.b32 	%r3322, %r3321, 128, %p27;
	setp.lt.u32 	%p28, %r3317, %r58;
	and.b32  	%r3323, %r77, 65280;
	xor.b32  	%r3324, %r3323, 32768;
	selp.b32 	%r3325, %r3324, 32768, %p28;
	setp.lt.u32 	%p29, %r3318, %r58;
	and.b32  	%r3326, %r77, 16711680;
	xor.b32  	%r3327, %r3326, 8388608;
	selp.b32 	%r3328, %r3327, 8388608, %p29;
	setp.lt.u32 	%p30, %r3319, %r58;
	and.b32  	%r3329, %r77, -16777216;
	xor.b32  	%r3330, %r3329, -2147483648;
	selp.b32 	%r3331, %r3330, -2147483648, %p30;
	or.b32  	%r3332, %r3325, %r3322;
	or.b32  	%r3333, %r3332, %r3328;
	or.b32  	%r3334, %r3333, %r3331;
	st.shared.u32 	[%r91+12], %r3334;
$L__BB1_23:
	add.s32 	%r3335, %r90, 4;
	setp.ge.u32 	%p31, %r3335, %r57;
	@%p31 bra 	$L__BB1_25;
	add.s32 	%r3336, %r73, 16;
	add.s32 	%r3337, %r73, 17;
	add.s32 	%r3338, %r73, 18;
	add.s32 	%r3339, %r73, 19;
	setp.lt.u32 	%p32, %r3336, %r58;
	and.b32  	%r3340, %r78, 255;
	xor.b32  	%r3341, %r3340, 128;
	selp.b32 	%r3342, %r3341, 128, %p32;
	setp.lt.u32 	%p33, %r3337, %r58;
	and.b32  	%r3343, %r78, 65280;
	xor.b32  	%r3344, %r3343, 32768;
	selp.b32 	%r3345, %r3344, 32768, %p33;
	setp.lt.u32 	%p34, %r3338, %r58;
	and.b32  	%r3346, %r78, 16711680;
	xor.b32  	%r3347, %r3346, 8388608;
	selp.b32 	%r3348, %r3347, 8388608, %p34;
	setp.lt.u32 	%p35, %r3339, %r58;
	and.b32  	%r3349, %r78, -16777216;
	xor.b32  	%r3350, %r3349, -2147483648;
	selp.b32 	%r3351, %r3350, -2147483648, %p35;
	or.b32  	%r3352, %r3345, %r3342;
	or.b32  	%r3353, %r3352, %r3348;
	or.b32  	%r3354, %r3353, %r3351;
	st.shared.u32 	[%r91+16], %r3354;
$L__BB1_25:
	add.s32 	%r3355, %r90, 5;
	setp.ge.u32 	%p36, %r3355, %r57;
	@%p36 bra 	$L__BB1_27;
	add.s32 	%r3356, %r73, 20;
	add.s32 	%r3357, %r73, 21;
	add.s32 	%r3358, %r73, 22;
	add.s32 	%r3359, %r73, 23;
	setp.lt.u32 	%p37, %r3356, %r58;
	and.b32  	%r3360, %r79, 255;
	xor.b32  	%r3361, %r3360, 128;
	selp.b32 	%r3362, %r3361, 128, %p37;
	setp.lt.u32 	%p38, %r3357, %r58;
	and.b32  	%r3363, %r79, 65280;
	xor.b32  	%r3364, %r3363, 32768;
	selp.b32 	%r3365, %r3364, 32768, %p38;
	setp.lt.u32 	%p39, %r3358, %r58;
	and.b32  	%r3366, %r79, 16711680;
	xor.b32  	%r3367, %r3366, 8388608;
	selp.b32 	%r3368, %r3367, 8388608, %p39;
	setp.lt.u32 	%p40, %r3359, %r58;
	and.b32  	%r3369, %r79, -16777216;
	xor.b32  	%r3370, %r3369, -2147483648;
	selp.b32 	%r3371, %r3370, -2147483648, %p40;
	or.b32  	%r3372, %r3365, %r3362;
	or.b32  	%r3373, %r3372, %r3368;
	or.b32  	%r3374, %r3373, %r3371;
	st.shared.u32 	[%r91+20], %r3374;
$L__BB1_27:
	add.s32 	%r3375, %r90, 6;
	setp.ge.u32 	%p41, %r3375, %r57;
	@%p41 bra 	$L__BB1_29;
	add.s32 	%r3376, %r73, 24;
	add.s32 	%r3377, %r73, 25;
	add.s32 	%r3378, %r73, 26;
	add.s32 	%r3379, %r73, 27;
	setp.lt.u32 	%p42, %r3376, %r58;
	and.b32  	%r3380, %r80, 255;
	xor.b32  	%r3381, %r3380, 128;
	selp.b32 	%r3382, %r3381, 128, %p42;
	setp.lt.u32 	%p43, %r3377, %r58;
	and.b32  	%r3383, %r80, 65280;
	xor.b32  	%r3384, %r3383, 32768;
	selp.b32 	%r3385, %r3384, 32768, %p43;
	setp.lt.u32 	%p44, %r3378, %r58;
	and.b32  	%r3386, %r80, 16711680;
	xor.b32  	%r3387, %r3386, 8388608;
	selp.b32 	%r3388, %r3387, 8388608, %p44;
	setp.lt.u32 	%p45, %r3379, %r58;
	and.b32  	%r3389, %r80, -16777216;
	xor.b32  	%r3390, %r3389, -2147483648;
	selp.b32 	%r3391, %r3390, -2147483648, %p45;
	or.b32  	%r3392, %r3385, %r3382;
	or.b32  	%r3393, %r3392, %r3388;
	or.b32  	%r3394, %r3393, %r3391;
	st.shared.u32 	[%r91+24], %r3394;
$L__BB1_29:
	add.s32 	%r3395, %r90, 7;
	setp.ge.u32 	%p46, %r3395, %r57;
	@%p46 bra 	$L__BB1_31;
	add.s32 	%r3396, %r73, 28;
	add.s32 	%r3397, %r73, 29;
	add.s32 	%r3398, %r73, 30;
	add.s32 	%r3399, %r73, 31;
	setp.lt.u32 	%p47, %r3396, %r58;
	and.b32  	%r3400, %r81, 255;
	xor.b32  	%r3401, %r3400, 128;
	selp.b32 	%r3402, %r3401, 128, %p47;
	setp.lt.u32 	%p48, %r3397, %r58;
	and.b32  	%r3403, %r81, 65280;
	xor.b32  	%r3404, %r3403, 32768;
	selp.b32 	%r3405, %r3404, 32768, %p48;
	setp.lt.u32 	%p49, %r3398, %r58;
	and.b32  	%r3406, %r81, 16711680;
	xor.b32  	%r3407, %r3406, 8388608;
	selp.b32 	%r3408, %r3407, 8388608, %p49;
	setp.lt.u32 	%p50, %r3399, %r58;
	and.b32  	%r3409, %r81, -16777216;
	xor.b32  	%r3410, %r3409, -2147483648;
	selp.b32 	%r3411, %r3410, -2147483648, %p50;
	or.b32  	%r3412, %r3405, %r3402;
	or.b32  	%r3413, %r3412, %r3408;
	or.b32  	%r3414, %r3413, %r3411;
	st.shared.u32 	[%r91+28], %r3414;
$L__BB1_31:
	add.s32 	%r3415, %r90, 8;
	setp.ge.u32 	%p51, %r3415, %r57;
	@%p51 bra 	$L__BB1_33;
	add.s32 	%r3416, %r73, 32;
	add.s32 	%r3417, %r73, 33;
	add.s32 	%r3418, %r73, 34;
	add.s32 	%r3419, %r73, 35;
	setp.lt.u32 	%p52, %r3416, %r58;
	and.b32  	%r3420, %r82, 255;
	xor.b32  	%r3421, %r3420, 128;
	selp.b32 	%r3422, %r3421, 128, %p52;
	setp.lt.u32 	%p53, %r3417, %r58;
	and.b32  	%r3423, %r82, 65280;
	xor.b32  	%r3424, %r3423, 32768;
	selp.b32 	%r3425, %r3424, 32768, %p53;
	setp.lt.u32 	%p54, %r3418, %r58;
	and.b32  	%r3426, %r82, 16711680;
	xor.b32  	%r3427, %r3426, 8388608;
	selp.b32 	%r3428, %r3427, 8388608, %p54;
	setp.lt.u32 	%p55, %r3419, %r58;
	and.b32  	%r3429, %r82, -16777216;
	xor.b32  	%r3430, %r3429, -2147483648;
	selp.b32 	%r3431, %r3430, -2147483648, %p55;
	or.b32  	%r3432, %r3425, %r3422;
	or.b32  	%r3433, %r3432, %r3428;
	or.b32  	%r3434, %r3433, %r3431;
	st.shared.u32 	[%r91+32], %r3434;
$L__BB1_33:
	add.s32 	%r3435, %r90, 9;
	setp.ge.u32 	%p56, %r3435, %r57;
	@%p56 bra 	$L__BB1_35;
	add.s32 	%r3436, %r73, 36;
	add.s32 	%r3437, %r73, 37;
	add.s32 	%r3438, %r73, 38;
	add.s32 	%r3439, %r73, 39;
	setp.lt.u32 	%p57, %r3436, %r58;
	and.b32  	%r3440, %r83, 255;
	xor.b32  	%r3441, %r3440, 128;
	selp.b32 	%r3442, %r3441, 128, %p57;
	setp.lt.u32 	%p58, %r3437, %r58;
	and.b32  	%r3443, %r83, 65280;
	xor.b32  	%r3444, %r3443, 32768;
	selp.b32 	%r3445, %r3444, 32768, %p58;
	setp.lt.u32 	%p59, %r3438, %r58;
	and.b32  	%r3446, %r83, 16711680;
	xor.b32  	%r3447, %r3446, 8388608;
	selp.b32 	%r3448, %r3447, 8388608, %p59;
	setp.lt.u32 	%p60, %r3439, %r58;
	and.b32  	%r3449, %r83, -16777216;
	xor.b32  	%r3450, %r3449, -2147483648;
	selp.b32 	%r3451, %r3450, -2147483648, %p60;
	or.b32  	%r3452, %r3445, %r3442;
	or.b32  	%r3453, %r3452, %r3448;
	or.b32  	%r3454, %r3453, %r3451;
	st.shared.u32 	[%r91+36], %r3454;
$L__BB1_35:
	add.s32 	%r3455, %r90, 10;
	setp.ge.u32 	%p61, %r3455, %r57;
	@%p61 bra 	$L__BB1_37;
	add.s32 	%r3456, %r73, 40;
	add.s32 	%r3457, %r73, 41;
	add.s32 	%r3458, %r73, 42;
	add.s32 	%r3459, %r73, 43;
	setp.lt.u32 	%p62, %r3456, %r58;
	and.b32  	%r3460, %r84, 255;
	xor.b32  	%r3461, %r3460, 128;
	selp.b32 	%r3462, %r3461, 128, %p62;
	setp.lt.u32 	%p63, %r3457, %r58;
	and.b32  	%r3463, %r84, 65280;
	xor.b32  	%r3464, %r3463, 32768;
	selp.b32 	%r3465, %r3464, 32768, %p63;
	setp.lt.u32 	%p64, %r3458, %r58;
	and.b32  	%r3466, %r84, 16711680;
	xor.b32  	%r3467, %r3466, 8388608;
	selp.b32 	%r3468, %r3467, 8388608, %p64;
	setp.lt.u32 	%p65, %r3459, %r58;
	and.b32  	%r3469, %r84, -16777216;
	xor.b32  	%r3470, %r3469, -2147483648;
	selp.b32 	%r3471, %r3470, -2147483648, %p65;
	or.b32  	%r3472, %r3465, %r3462;
	or.b32  	%r3473, %r3472, %r3468;
	or.b32  	%r3474, %r3473, %r3471;
	st.shared.u32 	[%r91+40], %r3474;
$L__BB1_37:
	add.s32 	%r3475, %r90, 11;
	setp.ge.u32 	%p66, %r3475, %r57;
	@%p66 bra 	$L__BB1_39;
	add.s32 	%r3476, %r73, 44;
	add.s32 	%r3477, %r73, 45;
	add.s32 	%r3478, %r73, 46;
	add.s32 	%r3479, %r73, 47;
	setp.lt.u32 	%p67, %r3476, %r58;
	and.b32  	%r3480, %r85, 255;
	xor.b32  	%r3481, %r3480, 128;
	selp.b32 	%r3482, %r3481, 128, %p67;
	setp.lt.u32 	%p68, %r3477, %r58;
	and.b32  	%r3483, %r85, 65280;
	xor.b32  	%r3484, %r3483, 32768;
	selp.b32 	%r3485, %r3484, 32768, %p68;
	setp.lt.u32 	%p69, %r3478, %r58;
	and.b32  	%r3486, %r85, 16711680;
	xor.b32  	%r3487, %r3486, 8388608;
	selp.b32 	%r3488, %r3487, 8388608, %p69;
	setp.lt.u32 	%p70, %r3479, %r58;
	and.b32  	%r3489, %r85, -16777216;
	xor.b32  	%r3490, %r3489, -2147483648;
	selp.b32 	%r3491, %r3490, -2147483648, %p70;
	or.b32  	%r3492, %r3485, %r3482;
	or.b32  	%r3493, %r3492, %r3488;
	or.b32  	%r3494, %r3493, %r3491;
	st.shared.u32 	[%r91+44], %r3494;
$L__BB1_39:
	add.s32 	%r3495, %r90, 12;
	setp.ge.u32 	%p71, %r3495, %r57;
	@%p71 bra 	$L__BB1_41;
	add.s32 	%r3496, %r73, 48;
	add.s32 	%r3497, %r73, 49;
	add.s32 	%r3498, %r73, 50;
	add.s32 	%r3499, %r73, 51;
	setp.lt.u32 	%p72, %r3496, %r58;
	and.b32  	%r3500, %r86, 255;
	xor.b32  	%r3501, %r3500, 128;
	selp.b32 	%r3502, %r3501, 128, %p72;
	setp.lt.u32 	%p73, %r3497, %r58;
	and.b32  	%r3503, %r86, 65280;
	xor.b32  	%r3504, %r3503, 32768;
	selp.b32 	%r3505, %r3504, 32768, %p73;
	setp.lt.u32 	%p74, %r3498, %r58;
	and.b32  	%r3506, %r86, 16711680;
	xor.b32  	%r3507, %r3506, 8388608;
	selp.b32 	%r3508, %r3507, 8388608, %p74;
	setp.lt.u32 	%p75, %r3499, %r58;
	and.b32  	%r3509, %r86, -16777216;
	xor.b32  	%r3510, %r3509, -2147483648;
	selp.b32 	%r3511, %r3510, -2147483648, %p75;
	or.b32  	%r3512, %r3505, %r3502;
	or.b32  	%r3513, %r3512, %r3508;
	or.b32  	%r3514, %r3513, %r3511;
	st.shared.u32 	[%r91+48], %r3514;
$L__BB1_41:
	add.s32 	%r3515, %r90, 13;
	setp.ge.u32 	%p76, %r3515, %r57;
	@%p76 bra 	$L__BB1_43;
	add.s32 	%r3516, %r73, 52;
	add.s32 	%r3517, %r73, 53;
	add.s32 	%r3518, %r73, 54;
	add.s32 	%r3519, %r73, 55;
	setp.lt.u32 	%p77, %r3516, %r58;
	and.b32  	%r3520, %r87, 255;
	xor.b32  	%r3521, %r3520, 128;
	selp.b32 	%r3522, %r3521, 128, %p77;
	setp.lt.u32 	%p78, %r3517, %r58;
	and.b32  	%r3523, %r87, 65280;
	xor.b32  	%r3524, %r3523, 32768;
	selp.b32 	%r3525, %r3524, 32768, %p78;
	setp.lt.u32 	%p79, %r3518, %r58;
	and.b32  	%r3526, %r87, 16711680;
	xor.b32  	%r3527, %r3526, 8388608;
	selp.b32 	%r3528, %r3527, 8388608, %p79;
	setp.lt.u32 	%p80, %r3519, %r58;
	and.b32  	%r3529, %r87, -16777216;
	xor.b32  	%r3530, %r3529, -2147483648;
	selp.b32 	%r3531, %r3530, -2147483648, %p80;
	or.b32  	%r3532, %r3525, %r3522;
	or.b32  	%r3533, %r3532, %r3528;
	or.b32  	%r3534, %r3533, %r3531;
	st.shared.u32 	[%r91+52], %r3534;
$L__BB1_43:
	add.s32 	%r3535, %r90, 14;
	setp.ge.u32 	%p81, %r3535, %r57;
	@%p81 bra 	$L__BB1_45;
	add.s32 	%r3536, %r73, 56;
	add.s32 	%r3537, %r73, 57;
	add.s32 	%r3538, %r73, 58;
	add.s32 	%r3539, %r73, 59;
	setp.lt.u32 	%p82, %r3536, %r58;
	and.b32  	%r3540, %r88, 255;
	xor.b32  	%r3541, %r3540, 128;
	selp.b32 	%r3542, %r3541, 128, %p82;
	setp.lt.u32 	%p83, %r3537, %r58;
	and.b32  	%r3543, %r88, 65280;
	xor.b32  	%r3544, %r3543, 32768;
	selp.b32 	%r3545, %r3544, 32768, %p83;
	setp.lt.u32 	%p84, %r3538, %r58;
	and.b32  	%r3546, %r88, 16711680;
	xor.b32  	%r3547, %r3546, 8388608;
	selp.b32 	%r3548, %r3547, 8388608, %p84;
	setp.lt.u32 	%p85, %r3539, %r58;
	and.b32  	%r3549, %r88, -16777216;
	xor.b32  	%r3550, %r3549, -2147483648;
	selp.b32 	%r3551, %r3550, -2147483648, %p85;
	or.b32  	%r3552, %r3545, %r3542;
	or.b32  	%r3553, %r3552, %r3548;
	or.b32  	%r3554, %r3553, %r3551;
	st.shared.u32 	[%r91+56], %r3554;
$L__BB1_45:
	add.s32 	%r3555, %r90, 15;
	setp.ge.u32 	%p86, %r3555, %r57;
	@%p86 bra 	$L__BB1_47;
	add.s32 	%r3556, %r73, 60;
	add.s32 	%r3557, %r73, 61;
	add.s32 	%r3558, %r73, 62;
	add.s32 	%r3559, %r73, 63;
	setp.lt.u32 	%p87, %r3556, %r58;
	and.b32  	%r3560, %r89, 255;
	xor.b32  	%r3561, %r3560, 128;
	selp.b32 	%r3562, %r3561, 128, %p87;
	setp.lt.u32 	%p88, %r3557, %r58;
	and.b32  	%r3563, %r89, 65280;
	xor.b32  	%r3564, %r3563, 32768;
	selp.b32 	%r3565, %r3564, 32768, %p88;
	setp.lt.u32 	%p89, %r3558, %r58;
	and.b32  	%r3566, %r89, 16711680;
	xor.b32  	%r3567, %r3566, 8388608;
	selp.b32 	%r3568, %r3567, 8388608, %p89;
	setp.lt.u32 	%p90, %r3559, %r58;
	and.b32  	%r3569, %r89, -16777216;
	xor.b32  	%r3570, %r3569, -2147483648;
	selp.b32 	%r3571, %r3570, -2147483648, %p90;
	or.b32  	%r3572, %r3565, %r3562;
	or.b32  	%r3573, %r3572, %r3568;
	or.b32  	%r3574, %r3573, %r3571;
	st.shared.u32 	[%r91+60], %r3574;
$L__BB1_47:
	add.s32 	%r8942, %r8942, %r6;
	setp.lt.u32 	%p91, %r8942, %r60;
	@%p91 bra 	$L__BB1_14;
$L__BB1_48:
	setp.ge.u32 	%p92, %r5, %r57;
	@%p92 bra 	$L__BB1_51;
	shr.u32 	%r3575, %r8939, 2;
	add.s32 	%r62, %r3575, 12560;
	ld.shared.u32 	%r8950, [_ZZ23solve_nonce_range_fusedE8sh_precv];
	ld.shared.u32 	%r8949, [_ZZ23solve_nonce_range_fusedE8sh_precv+4];
	ld.shared.u32 	%r8948, [_ZZ23solve_nonce_range_fusedE8sh_precv+8];
	ld.shared.u32 	%r8947, [_ZZ23solve_nonce_range_fusedE8sh_precv+12];
	ld.shared.u32 	%r8946, [_ZZ23solve_nonce_range_fusedE8sh_precv+16];
	ld.shared.u32 	%r8945, [_ZZ23solve_nonce_range_fusedE8sh_precv+20];
	ld.shared.u32 	%r8944, [_ZZ23solve_nonce_range_fusedE8sh_precv+24];
	ld.shared.u32 	%r8943, [_ZZ23solve_nonce_range_fusedE8sh_precv+28];
	mov.u32 	%r8951, %r5;
$L__BB1_50:
	shl.b32 	%r4472, %r8951, 2;
	add.s32 	%r4473, %r62, %r8951;
	ld.shared.u32 	%r4474, [_ZZ23solve_nonce_range_fusedE9sh_lwords];
	ld.shared.u32 	%r4475, [_ZZ23solve_nonce_range_fusedE9sh_lwords+4];
	ld.shared.u32 	%r4476, [_ZZ23solve_nonce_range_fusedE9sh_lwords+8];
	ld.shared.u32 	%r4477, [_ZZ23solve_nonce_range_fusedE9sh_lwords+12];
	ld.shared.u32 	%r4478, [_ZZ23solve_nonce_range_fusedE9sh_lwords+16];
	ld.shared.u32 	%r4479, [_ZZ23solve_nonce_range_fusedE9sh_lwords+20];
	ld.shared.u32 	%r4480, [_ZZ23solve_nonce_range_fusedE9sh_lwords+24];
	ld.shared.u32 	%r4481, [_ZZ23solve_nonce_range_fusedE9sh_lwords+28];
	ld.shared.u32 	%r4482, [_ZZ23solve_nonce_range_fusedE9sh_lwords+32];
	ld.shared.u32 	%r4483, [_ZZ23solve_nonce_range_fusedE9sh_lwords+36];
	ld.shared.u32 	%r4484, [_ZZ23solve_nonce_range_fusedE9sh_lwords+40];
	ld.shared.u32 	%r4485, [_ZZ23solve_nonce_range_fusedE9sh_lwords+44];
	ld.shared.u32 	%r4486, [_ZZ23solve_nonce_range_fusedE9sh_lwords+48];
	ld.shared.u32 	%r4487, [_ZZ23solve_nonce_range_fusedE9sh_lwords+52];
	ld.shared.u32 	%r4488, [_ZZ23solve_nonce_range_fusedE9sh_lwords+56];
	ld.shared.u32 	%r4489, [_ZZ23solve_nonce_range_fusedE9sh_lwords+60];
	add.s32 	%r4490, %r8950, %r4474;
	add.s32 	%r4491, %r4490, %r8946;
	xor.b32  	%r3578, %r4491, %r4473;
	mov.b32 	%r4459, 16;
	// begin inline asm
	shf.r.wrap.b32 %r3576, %r3578, %r3578, %r4459;
	// end inline asm
	add.s32 	%r4492, %r3576, 1779033703;
	xor.b32  	%r3582, %r8946, %r4492;
	mov.b32 	%r4463, 12;
	// begin inline asm
	shf.r.wrap.b32 %r3580, %r3582, %r3582, %r4463;
	// end inline asm
	add.s32 	%r4493, %r4491, %r4475;
	add.s32 	%r4494, %r4493, %r3580;
	xor.b32  	%r3586, %r3576, %r4494;
	mov.b32 	%r4467, 8;
	// begin inline asm
	shf.r.wrap.b32 %r3584, %r3586, %r3586, %r4467;
	// end inline asm
	add.s32 	%r4495, %r3584, %r4492;
	xor.b32  	%r3590, %r3580, %r4495;
	mov.b32 	%r4471, 7;
	// begin inline asm
	shf.r.wrap.b32 %r3588, %r3590, %r3590, %r4471;
	// end inline asm
	add.s32 	%r4496, %r8949, %r4476;
	add.s32 	%r3594, %r4496, %r8945;
	// begin inline asm
	shf.r.wrap.b32 %r3592, %r3594, %r3594, %r4459;
	// end inline asm
	add.s32 	%r4497, %r3592, -1150833019;
	xor.b32  	%r3598, %r8945, %r4497;
	// begin inline asm
	shf.r.wrap.b32 %r3596, %r3598, %r3598, %r4463;
	// end inline asm
	add.s32 	%r4498, %r3594, %r4477;
	add.s32 	%r4499, %r4498, %r3596;
	xor.b32  	%r3602, %r3592, %r4499;
	// begin inline asm
	shf.r.wrap.b32 %r3600, %r3602, %r3602, %r4467;
	// end inline asm
	add.s32 	%r4500, %r3600, %r4497;
	xor.b32  	%r3606, %r3596, %r4500;
	// begin inline asm
	shf.r.wrap.b32 %r3604, %r3606, %r3606, %r4471;
	// end inline asm
	add.s32 	%r4501, %r8948, %r4478;
	add.s32 	%r4502, %r4501, %r8944;
	xor.b32  	%r3610, %r4502, %r52;
	// begin inline asm
	shf.r.wrap.b32 %r3608, %r3610, %r3610, %r4459;
	// end inline asm
	add.s32 	%r4503, %r3608, 1013904242;
	xor.b32  	%r3614, %r8944, %r4503;
	// begin inline asm
	shf.r.wrap.b32 %r3612, %r3614, %r3614, %r4463;
	// end inline asm
	add.s32 	%r4504, %r4502, %r4479;
	add.s32 	%r4505, %r4504, %r3612;
	xor.b32  	%r3618, %r3608, %r4505;
	// begin inline asm
	shf.r.wrap.b32 %r3616, %r3618, %r3618, %r4467;
	// end inline asm
	add.s32 	%r4506, %r3616, %r4503;
	xor.b32  	%r3622, %r3612, %r4506;
	// begin inline asm
	shf.r.wrap.b32 %r3620, %r3622, %r3622, %r4471;
	// end inline asm
	add.s32 	%r4507, %r8947, %r4480;
	add.s32 	%r4508, %r4507, %r8943;
	xor.b32  	%r3626, %r4508, 10;
	// begin inline asm
	shf.r.wrap.b32 %r3624, %r3626, %r3626, %r4459;
	// end inline asm
	add.s32 	%r4509, %r3624, -1521486534;
	xor.b32  	%r3630, %r8943, %r4509;
	// begin inline asm
	shf.r.wrap.b32 %r3628, %r3630, %r3630, %r4463;
	// end inline asm
	add.s32 	%r4510, %r4508, %r4481;
	add.s32 	%r4511, %r4510, %r3628;
	xor.b32  	%r3634, %r3624, %r4511;
	// begin inline asm
	shf.r.wrap.b32 %r3632, %r3634, %r3634, %r4467;
	// end inline asm
	add.s32 	%r4512, %r3632, %r4509;
	xor.b32  	%r3638, %r3628, %r4512;
	// begin inline asm
	shf.r.wrap.b32 %r3636, %r3638, %r3638, %r4471;
	// end inline asm
	add.s32 	%r4513, %r4494, %r4482;
	add.s32 	%r4514, %r4513, %r3604;
	xor.b32  	%r3642, %r4514, %r3632;
	// begin inline asm
	shf.r.wrap.b32 %r3640, %r3642, %r3642, %r4459;
	// end inline asm
	add.s32 	%r4515, %r4506, %r3640;
	xor.b32  	%r3646, %r3604, %r4515;
	// begin inline asm
	shf.r.wrap.b32 %r3644, %r3646, %r3646, %r4463;
	// end inline asm
	add.s32 	%r4516, %r4514, %r4483;
	add.s32 	%r4517, %r4516, %r3644;
	xor.b32  	%r3650, %r3640, %r4517;
	// begin inline asm
	shf.r.wrap.b32 %r3648, %r3650, %r3650, %r4467;
	// end inline asm
	add.s32 	%r4518, %r3648, %r4515;
	xor.b32  	%r3654, %r3644, %r4518;
	// begin inline asm
	shf.r.wrap.b32 %r3652, %r3654, %r3654, %r4471;
	// end inline asm
	add.s32 	%r4519, %r4499, %r4484;
	add.s32 	%r4520, %r4519, %r3620;
	xor.b32  	%r3658, %r4520, %r3584;
	// begin inline asm
	shf.r.wrap.b32 %r3656, %r3658, %r3658, %r4459;
	// end inline asm
	add.s32 	%r4521, %r4512, %r3656;
	xor.b32  	%r3662, %r3620, %r4521;
	// begin inline asm
	shf.r.wrap.b32 %r3660, %r3662, %r3662, %r4463;
	// end inline asm
	add.s32 	%r4522, %r4520, %r4485;
	add.s32 	%r4523, %r4522, %r3660;
	xor.b32  	%r3666, %r3656, %r4523;
	// begin inline asm
	shf.r.wrap.b32 %r3664, %r3666, %r3666, %r4467;
	// end inline asm
	add.s32 	%r4524, %r3664, %r4521;
	xor.b32  	%r3670, %r3660, %r4524;
	// begin inline asm
	shf.r.wrap.b32 %r3668, %r3670, %r3670, %r4471;
	// end inline asm
	add.s32 	%r4525, %r4505, %r4486;
	add.s32 	%r4526, %r4525, %r3636;
	xor.b32  	%r3674, %r4526, %r3600;
	// begin inline asm
	shf.r.wrap.b32 %r3672, %r3674, %r3674, %r4459;
	// end inline asm
	add.s32 	%r4527, %r4495, %r3672;
	xor.b32  	%r3678, %r3636, %r4527;
	// begin inline asm
	shf.r.wrap.b32 %r3676, %r3678, %r3678, %r4463;
	// end inline asm
	add.s32 	%r4528, %r4526, %r4487;
	add.s32 	%r4529, %r4528, %r3676;
	xor.b32  	%r3682, %r3672, %r4529;
	// begin inline asm
	shf.r.wrap.b32 %r3680, %r3682, %r3682, %r4467;
	// end inline asm
	add.s32 	%r4530, %r3680, %r4527;
	xor.b32  	%r3686, %r3676, %r4530;
	// begin inline asm
	shf.r.wrap.b32 %r3684, %r3686, %r3686, %r4471;
	// end inline asm
	add.s32 	%r4531, %r4511, %r4488;
	add.s32 	%r4532, %r4531, %r3588;
	xor.b32  	%r3690, %r4532, %r3616;
	// begin inline asm
	shf.r.wrap.b32 %r3688, %r3690, %r3690, %r4459;
	// end inline asm
	add.s32 	%r4533, %r4500, %r3688;
	xor.b32  	%r3694, %r3588, %r4533;
	// begin inline asm
	shf.r.wrap.b32 %r3692, %r3694, %r3694, %r4463;
	// end inline asm
	add.s32 	%r4534, %r4532, %r4489;
	add.s32 	%r4535, %r4534, %r3692;
	xor.b32  	%r3698, %r3688, %r4535;
	// begin inline asm
	shf.r.wrap.b32 %r3696, %r3698, %r3698, %r4467;
	// end inline asm
	add.s32 	%r4536, %r3696, %r4533;
	xor.b32  	%r3702, %r3692, %r4536;
	// begin inline asm
	shf.r.wrap.b32 %r3700, %r3702, %r3702, %r4471;
	// end inline asm
	add.s32 	%r4537, %r4517, %r4476;
	add.s32 	%r4538, %r4537, %r3700;
	xor.b32  	%r3706, %r4538, %r3664;
	// begin inline asm
	shf.r.wrap.b32 %r3704, %r3706, %r3706, %r4459;
	// end inline asm
	add.s32 	%r4539, %r4530, %r3704;
	xor.b32  	%r3710, %r3700, %r4539;
	// begin inline asm
	shf.r.wrap.b32 %r3708, %r3710, %r3710, %r4463;
	// end inline asm
	add.s32 	%r4540, %r4538, %r4480;
	add.s32 	%r4541, %r4540, %r3708;
	xor.b32  	%r3714, %r3704, %r4541;
	// begin inline asm
	shf.r.wrap.b32 %r3712, %r3714, %r3714, %r4467;
	// end inline asm
	add.s32 	%r4542, %r3712, %r4539;
	xor.b32  	%r3718, %r3708, %r4542;
	// begin inline asm
	shf.r.wrap.b32 %r3716, %r3718, %r3718, %r4471;
	// end inline asm
	add.s32 	%r4543, %r4523, %r4477;
	add.s32 	%r4544, %r4543, %r3652;
	xor.b32  	%r3722, %r4544, %r3680;
	// begin inline asm
	shf.r.wrap.b32 %r3720, %r3722, %r3722, %r4459;
	// end inline asm
	add.s32 	%r4545, %r4536, %r3720;
	xor.b32  	%r3726, %r3652, %r4545;
	// begin inline asm
	shf.r.wrap.b32 %r3724, %r3726, %r3726, %r4463;
	// end inline asm
	add.s32 	%r4546, %r4544, %r4484;
	add.s32 	%r4547, %r4546, %r3724;
	xor.b32  	%r3730, %r3720, %r4547;
	// begin inline asm
	shf.r.wrap.b32 %r3728, %r3730, %r3730, %r4467;
	// end inline asm
	add.s32 	%r4548, %r3728, %r4545;
	xor.b32  	%r3734, %r3724, %r4548;
	// begin inline asm
	shf.r.wrap.b32 %r3732, %r3734, %r3734, %r4471;
	// end inline asm
	add.s32 	%r4549, %r4529, %r4481;
	add.s32 	%r4550, %r4549, %r3668;
	xor.b32  	%r3738, %r4550, %r3696;
	// begin inline asm
	shf.r.wrap.b32 %r3736, %r3738, %r3738, %r4459;
	// end inline asm
	add.s32 	%r4551, %r4518, %r3736;
	xor.b32  	%r3742, %r3668, %r4551;
	// begin inline asm
	shf.r.wrap.b32 %r3740, %r3742, %r3742, %r4463;
	// end inline asm
	add.s32 	%r4552, %r4550, %r4474;
	add.s32 	%r4553, %r4552, %r3740;
	xor.b32  	%r3746, %r3736, %r4553;
	// begin inline asm
	shf.r.wrap.b32 %r3744, %r3746, %r3746, %r4467;
	// end inline asm
	add.s32 	%r4554, %r3744, %r4551;
	xor.b32  	%r3750, %r3740, %r4554;
	// begin inline asm
	shf.r.wrap.b32 %r3748, %r3750, %r3750, %r4471;
	// end inline asm
	add.s32 	%r4555, %r4535, %r4478;
	add.s32 	%r4556, %r4555, %r3684;
	xor.b32  	%r3754, %r4556, %r3648;
	// begin inline asm
	shf.r.wrap.b32 %r3752, %r3754, %r3754, %r4459;
	// end inline asm
	add.s32 	%r4557, %r4524, %r3752;
	xor.b32  	%r3758, %r3684, %r4557;
	// begin inline asm
	shf.r.wrap.b32 %r3756, %r3758, %r3758, %r4463;
	// end inline asm
	add.s32 	%r4558, %r4556, %r4487;
	add.s32 	%r4559, %r4558, %r3756;
	xor.b32  	%r3762, %r3752, %r4559;
	// begin inline asm
	shf.r.wrap.b32 %r3760, %r3762, %r3762, %r4467;
	// end inline asm
	add.s32 	%r4560, %r3760, %r4557;
	xor.b32  	%r3766, %r3756, %r4560;
	// begin inline asm
	shf.r.wrap.b32 %r3764, %r3766, %r3766, %r4471;
	// end inline asm
	add.s32 	%r4561, %r4541, %r4475;
	add.s32 	%r4562, %r4561, %r3732;
	xor.b32  	%r3770, %r4562, %r3760;
	// begin inline asm
	shf.r.wrap.b32 %r3768, %r3770, %r3770, %r4459;
	// end inline asm
	add.s32 	%r4563, %r4554, %r3768;
	xor.b32  	%r3774, %r3732, %r4563;
	// begin inline asm
	shf.r.wrap.b32 %r3772, %r3774, %r3774, %r4463;
	// end inline asm
	add.s32 	%r4564, %r4562, %r4485;
	add.s32 	%r4565, %r4564, %r3772;
	xor.b32  	%r3778, %r3768, %r4565;
	// begin inline asm
	shf.r.wrap.b32 %r3776, %r3778, %r3778, %r4467;
	// end inline asm
	add.s32 	%r4566, %r3776, %r4563;
	xor.b32  	%r3782, %r3772, %r4566;
	// begin inline asm
	shf.r.wrap.b32 %r3780, %r3782, %r3782, %r4471;
	// end inline asm
	add.s32 	%r4567, %r4547, %r4486;
	add.s32 	%r4568, %r4567, %r3748;
	xor.b32  	%r3786, %r4568, %r3712;
	// begin inline asm
	shf.r.wrap.b32 %r3784, %r3786, %r3786, %r4459;
	// end inline asm
	add.s32 	%r4569, %r4560, %r3784;
	xor.b32  	%r3790, %r3748, %r4569;
	// begin inline asm
	shf.r.wrap.b32 %r3788, %r3790, %r3790, %r4463;
	// end inline asm
	add.s32 	%r4570, %r4568, %r4479;
	add.s32 	%r4571, %r4570, %r3788;
	xor.b32  	%r3794, %r3784, %r4571;
	// begin inline asm
	shf.r.wrap.b32 %r3792, %r3794, %r3794, %r4467;
	// end inline asm
	add.s32 	%r4572, %r3792, %r4569;
	xor.b32  	%r3798, %r3788, %r4572;
	// begin inline asm
	shf.r.wrap.b32 %r3796, %r3798, %r3798, %r4471;
	// end inline asm
	add.s32 	%r4573, %r4553, %r4483;
	add.s32 	%r4574, %r4573, %r3764;
	xor.b32  	%r3802, %r4574, %r3728;
	// begin inline asm
	shf.r.wrap.b32 %r3800, %r3802, %r3802, %r4459;
	// end inline asm
	add.s32 	%r4575, %r4542, %r3800;
	xor.b32  	%r3806, %r3764, %r4575;
	// begin inline asm
	shf.r.wrap.b32 %r3804, %r3806, %r3806, %r4463;
	// end inline asm
	add.s32 	%r4576, %r4574, %r4488;
	add.s32 	%r4577, %r4576, %r3804;
	xor.b32  	%r3810, %r3800, %r4577;
	// begin inline asm
	shf.r.wrap.b32 %r3808, %r3810, %r3810, %r4467;
	// end inline asm
	add.s32 	%r4578, %r3808, %r4575;
	xor.b32  	%r3814, %r3804, %r4578;
	// begin inline asm
	shf.r.wrap.b32 %r3812, %r3814, %r3814, %r4471;
	// end inline asm
	add.s32 	%r4579, %r4559, %r4489;
	add.s32 	%r4580, %r4579, %r3716;
	xor.b32  	%r3818, %r4580, %r3744;
	// begin inline asm
	shf.r.wrap.b32 %r3816, %r3818, %r3818, %r4459;
	// end inline asm
	add.s32 	%r4581, %r4548, %r3816;
	xor.b32  	%r3822, %r3716, %r4581;
	// begin inline asm
	shf.r.wrap.b32 %r3820, %r3822, %r3822, %r4463;
	// end inline asm
	add.s32 	%r4582, %r4580, %r4482;
	add.s32 	%r4583, %r4582, %r3820;
	xor.b32  	%r3826, %r3816, %r4583;
	// begin inline asm
	shf.r.wrap.b32 %r3824, %r3826, %r3826, %r4467;
	// end inline asm
	add.s32 	%r4584, %r3824, %r4581;
	xor.b32  	%r3830, %r3820, %r4584;
	// begin inline asm
	shf.r.wrap.b32 %r3828, %r3830, %r3830, %r4471;
	// end inline asm
	add.s32 	%r4585, %r4565, %r4477;
	add.s32 	%r4586, %r4585, %r3828;
	xor.b32  	%r3834, %r4586, %r3792;
	// begin inline asm
	shf.r.wrap.b32 %r3832, %r3834, %r3834, %r4459;
	// end inline asm
	add.s32 	%r4587, %r4578, %r3832;
	xor.b32  	%r3838, %r3828, %r4587;
	// begin inline asm
	shf.r.wrap.b32 %r3836, %r3838, %r3838, %r4463;
	// end inline asm
	add.s32 	%r4588, %r4586, %r4478;
	add.s32 	%r4589, %r4588, %r3836;
	xor.b32  	%r3842, %r3832, %r4589;
	// begin inline asm
	shf.r.wrap.b32 %r3840, %r3842, %r3842, %r4467;
	// end inline asm
	add.s32 	%r4590, %r3840, %r4587;
	xor.b32  	%r3846, %r3836, %r4590;
	// begin inline asm
	shf.r.wrap.b32 %r3844, %r3846, %r3846, %r4471;
	// end inline asm
	add.s32 	%r4591, %r4571, %r4484;
	add.s32 	%r4592, %r4591, %r3780;
	xor.b32  	%r3850, %r4592, %r3808;
	// begin inline asm
	shf.r.wrap.b32 %r3848, %r3850, %r3850, %r4459;
	// end inline asm
	add.s32 	%r4593, %r4584, %r3848;
	xor.b32  	%r3854, %r3780, %r4593;
	// begin inline asm
	shf.r.wrap.b32 %r3852, %r3854, %r3854, %r4463;
	// end inline asm
	add.s32 	%r4594, %r4592, %r4486;
	add.s32 	%r4595, %r4594, %r3852;
	xor.b32  	%r3858, %r3848, %r4595;
	// begin inline asm
	shf.r.wrap.b32 %r3856, %r3858, %r3858, %r4467;
	// end inline asm
	add.s32 	%r4596, %r3856, %r4593;
	xor.b32  	%r3862, %r3852, %r4596;
	// begin inline asm
	shf.r.wrap.b32 %r3860, %r3862, %r3862, %r4471;
	// end inline asm
	add.s32 	%r4597, %r4577, %r4487;
	add.s32 	%r4598, %r4597, %r3796;
	xor.b32  	%r3866, %r4598, %r3824;
	// begin inline asm
	shf.r.wrap.b32 %r3864, %r3866, %r3866, %r4459;
	// end inline asm
	add.s32 	%r4599, %r4566, %r3864;
	xor.b32  	%r3870, %r3796, %r4599;
	// begin inline asm
	shf.r.wrap.b32 %r3868, %r3870, %r3870, %r4463;
	// end inline asm
	add.s32 	%r4600, %r4598, %r4476;
	add.s32 	%r4601, %r4600, %r3868;
	xor.b32  	%r3874, %r3864, %r4601;
	// begin inline asm
	shf.r.wrap.b32 %r3872, %r3874, %r3874, %r4467;
	// end inline asm
	add.s32 	%r4602, %r3872, %r4599;
	xor.b32  	%r3878, %r3868, %r4602;
	// begin inline asm
	shf.r.wrap.b32 %r3876, %r3878, %r3878, %r4471;
	// end inline asm
	add.s32 	%r4603, %r4583, %r4481;
	add.s32 	%r4604, %r4603, %r3812;
	xor.b32  	%r3882, %r4604, %r3776;
	// begin inline asm
	shf.r.wrap.b32 %r3880, %r3882, %r3882, %r4459;
	// end inline asm
	add.s32 	%r4605, %r4572, %r3880;
	xor.b32  	%r3886, %r3812, %r4605;
	// begin inline asm
	shf.r.wrap.b32 %r3884, %r3886, %r3886, %r4463;
	// end inline asm
	add.s32 	%r4606, %r4604, %r4488;
	add.s32 	%r4607, %r4606, %r3884;
	xor.b32  	%r3890, %r3880, %r4607;
	// begin inline asm
	shf.r.wrap.b32 %r3888, %r3890, %r3890, %r4467;
	// end inline asm
	add.s32 	%r4608, %r3888, %r4605;
	xor.b32  	%r3894, %r3884, %r4608;
	// begin inline asm
	shf.r.wrap.b32 %r3892, %r3894, %r3894, %r4471;
	// end inline asm
	add.s32 	%r4609, %r4589, %r4480;
	add.s32 	%r4610, %r4609, %r3860;
	xor.b32  	%r3898, %r4610, %r3888;
	// begin inline asm
	shf.r.wrap.b32 %r3896, %r3898, %r3898, %r4459;
	// end inline asm
	add.s32 	%r4611, %r4602, %r3896;
	xor.b32  	%r3902, %r3860, %r4611;
	// begin inline asm
	shf.r.wrap.b32 %r3900, %r3902, %r3902, %r4463;
	// end inline asm
	add.s32 	%r4612, %r4610, %r4479;
	add.s32 	%r4613, %r4612, %r3900;
	xor.b32  	%r3906, %r3896, %r4613;
	// begin inline asm
	shf.r.wrap.b32 %r3904, %r3906, %r3906, %r4467;
	// end inline asm
	add.s32 	%r4614, %r3904, %r4611;
	xor.b32  	%r3910, %r3900, %r4614;
	// begin inline asm
	shf.r.wrap.b32 %r3908, %r3910, %r3910, %r4471;
	// end inline asm
	add.s32 	%r4615, %r4595, %r4483;
	add.s32 	%r4616, %r4615, %r3876;
	xor.b32  	%r3914, %r4616, %r3840;
	// begin inline asm
	shf.r.wrap.b32 %r3912, %r3914, %r3914, %r4459;
	// end inline asm
	add.s32 	%r4617, %r4608, %r3912;
	xor.b32  	%r3918, %r3876, %r4617;
	// begin inline asm
	shf.r.wrap.b32 %r3916, %r3918, %r3918, %r4463;
	// end inline asm
	add.s32 	%r4618, %r4616, %r4474;
	add.s32 	%r4619, %r4618, %r3916;
	xor.b32  	%r3922, %r3912, %r4619;
	// begin inline asm
	shf.r.wrap.b32 %r3920, %r3922, %r3922, %r4467;
	// end inline asm
	add.s32 	%r4620, %r3920, %r4617;
	xor.b32  	%r3926, %r3916, %r4620;
	// begin inline asm
	shf.r.wrap.b32 %r3924, %r3926, %r3926, %r4471;
	// end inline asm
	add.s32 	%r4621, %r4601, %r4485;
	add.s32 	%r4622, %r4621, %r3892;
	xor.b32  	%r3930, %r4622, %r3856;
	// begin inline asm
	shf.r.wrap.b32 %r3928, %r3930, %r3930, %r4459;
	// end inline asm
	add.s32 	%r4623, %r4590, %r3928;
	xor.b32  	%r3934, %r3892, %r4623;
	// begin inline asm
	shf.r.wrap.b32 %r3932, %r3934, %r3934, %r4463;
	// end inline asm
	add.s32 	%r4624, %r4622, %r4489;
	add.s32 	%r4625, %r4624, %r3932;
	xor.b32  	%r3938, %r3928, %r4625;
	// begin inline asm
	shf.r.wrap.b32 %r3936, %r3938, %r3938, %r4467;
	// end inline asm
	add.s32 	%r4626, %r3936, %r4623;
	xor.b32  	%r3942, %r3932, %r4626;
	// begin inline asm
	shf.r.wrap.b32 %r3940, %r3942, %r3942, %r4471;
	// end inline asm
	add.s32 	%r4627, %r4607, %r4482;
	add.s32 	%r4628, %r4627, %r3844;
	xor.b32  	%r3946, %r4628, %r3872;
	// begin inline asm
	shf.r.wrap.b32 %r3944, %r3946, %r3946, %r4459;
	// end inline asm
	add.s32 	%r4629, %r4596, %r3944;
	xor.b32  	%r3950, %r3844, %r4629;
	// begin inline asm
	shf.r.wrap.b32 %r3948, %r3950, %r3950, %r4463;
	// end inline asm
	add.s32 	%r4630, %r4628, %r4475;
	add.s32 	%r4631, %r4630, %r3948;
	xor.b32  	%r3954, %r3944, %r4631;
	// begin inline asm
	shf.r.wrap.b32 %r3952, %r3954, %r3954, %r4467;
	// end inline asm
	add.s32 	%r4632, %r3952, %r4629;
	xor.b32  	%r3958, %r3948, %r4632;
	// begin inline asm
	shf.r.wrap.b32 %r3956, %r3958, %r3958, %r4471;
	// end inline asm
	add.s32 	%r4633, %r4613, %r4484;
	add.s32 	%r4634, %r4633, %r3956;
	xor.b32  	%r3962, %r4634, %r3920;
	// begin inline asm
	shf.r.wrap.b32 %r3960, %r3962, %r3962, %r4459;
	// end inline asm
	add.s32 	%r4635, %r4626, %r3960;
	xor.b32  	%r3966, %r3956, %r4635;
	// begin inline asm
	shf.r.wrap.b32 %r3964, %r3966, %r3966, %r4463;
	// end inline asm
	add.s32 	%r4636, %r4634, %r4481;
	add.s32 	%r4637, %r4636, %r3964;
	xor.b32  	%r3970, %r3960, %r4637;
	// begin inline asm
	shf.r.wrap.b32 %r3968, %r3970, %r3970, %r4467;
	// end inline asm
	add.s32 	%r4638, %r3968, %r4635;
	xor.b32  	%r3974, %r3964, %r4638;
	// begin inline asm
	shf.r.wrap.b32 %r3972, %r3974, %r3974, %r4471;
	// end inline asm
	add.s32 	%r4639, %r4619, %r4486;
	add.s32 	%r4640, %r4639, %r3908;
	xor.b32  	%r3978, %r4640, %r3936;
	// begin inline asm
	shf.r.wrap.b32 %r3976, %r3978, %r3978, %r4459;
	// end inline asm
	add.s32 	%r4641, %r4632, %r3976;
	xor.b32  	%r3982, %r3908, %r4641;
	// begin inline asm
	shf.r.wrap.b32 %r3980, %r3982, %r3982, %r4463;
	// end inline asm
	add.s32 	%r4642, %r4640, %r4483;
	add.s32 	%r4643, %r4642, %r3980;
	xor.b32  	%r3986, %r3976, %r4643;
	// begin inline asm
	shf.r.wrap.b32 %r3984, %r3986, %r3986, %r4467;
	// end inline asm
	add.s32 	%r4644, %r3984, %r4641;
	xor.b32  	%r3990, %r3980, %r4644;
	// begin inline asm
	shf.r.wrap.b32 %r3988, %r3990, %r3990, %r4471;
	// end inline asm
	add.s32 	%r4645, %r4625, %r4488;
	add.s32 	%r4646, %r4645, %r3924;
	xor.b32  	%r3994, %r4646, %r3952;
	// begin inline asm
	shf.r.wrap.b32 %r3992, %r3994, %r3994, %r4459;
	// end inline asm
	add.s32 	%r4647, %r4614, %r3992;
	xor.b32  	%r3998, %r3924, %r4647;
	// begin inline asm
	shf.r.wrap.b32 %r3996, %r3998, %r3998, %r4463;
	// end inline asm
	add.s32 	%r4648, %r4646, %r4477;
	add.s32 	%r4649, %r4648, %r3996;
	xor.b32  	%r4002, %r3992, %r4649;
	// begin inline asm
	shf.r.wrap.b32 %r4000, %r4002, %r4002, %r4467;
	// end inline asm
	add.s32 	%r4650, %r4000, %r4647;
	xor.b32  	%r4006, %r3996, %r4650;
	// begin inline asm
	shf.r.wrap.b32 %r4004, %r4006, %r4006, %r4471;
	// end inline asm
	add.s32 	%r4651, %r4631, %r4487;
	add.s32 	%r4652, %r4651, %r3940;
	xor.b32  	%r4010, %r4652, %r3904;
	// begin inline asm
	shf.r.wrap.b32 %r4008, %r4010, %r4010, %r4459;
	// end inline asm
	add.s32 	%r4653, %r4620, %r4008;
	xor.b32  	%r4014, %r3940, %r4653;
	// begin inline asm
	shf.r.wrap.b32 %r4012, %r4014, %r4014, %r4463;
	// end inline asm
	add.s32 	%r4654, %r4652, %r4489;
	add.s32 	%r4655, %r4654, %r4012;
	xor.b32  	%r4018, %r4008, %r4655;
	// begin inline asm
	shf.r.wrap.b32 %r4016, %r4018, %r4018, %r4467;
	// end inline asm
	add.s32 	%r4656, %r4016, %r4653;
	xor.b32  	%r4022, %r4012, %r4656;
	// begin inline asm
	shf.r.wrap.b32 %r4020, %r4022, %r4022, %r4471;
	// end inline asm
	add.s32 	%r4657, %r4637, %r4478;
	add.s32 	%r4658, %r4657, %r3988;
	xor.b32  	%r4026, %r4658, %r4016;
	// begin inline asm
	shf.r.wrap.b32 %r4024, %r4026, %r4026, %r4459;
	// end inline asm
	add.s32 	%r4659, %r4650, %r4024;
	xor.b32  	%r4030, %r3988, %r4659;
	// begin inline asm
	shf.r.wrap.b32 %r4028, %r4030, %r4030, %r4463;
	// end inline asm
	add.s32 	%r4660, %r4658, %r4474;
	add.s32 	%r4661, %r4660, %r4028;
	xor.b32  	%r4034, %r4024, %r4661;
	// begin inline asm
	shf.r.wrap.b32 %r4032, %r4034, %r4034, %r4467;
	// end inline asm
	add.s32 	%r4662, %r4032, %r4659;
	xor.b32  	%r4038, %r4028, %r4662;
	// begin inline asm
	shf.r.wrap.b32 %r4036, %r4038, %r4038, %r4471;
	// end inline asm
	add.s32 	%r4663, %r4643, %r4485;
	add.s32 	%r4664, %r4663, %r4004;
	xor.b32  	%r4042, %r4664, %r3968;
	// begin inline asm
	shf.r.wrap.b32 %r4040, %r4042, %r4042, %r4459;
	// end inline asm
	add.s32 	%r4665, %r4656, %r4040;
	xor.b32  	%r4046, %r4004, %r4665;
	// begin inline asm
	shf.r.wrap.b32 %r4044, %r4046, %r4046, %r4463;
	// end inline asm
	add.s32 	%r4666, %r4664, %r4476;
	add.s32 	%r4667, %r4666, %r4044;
	xor.b32  	%r4050, %r4040, %r4667;
	// begin inline asm
	shf.r.wrap.b32 %r4048, %r4050, %r4050, %r4467;
	// end inline asm
	add.s32 	%r4668, %r4048, %r4665;
	xor.b32  	%r4054, %r4044, %r4668;
	// begin inline asm
	shf.r.wrap.b32 %r4052, %r4054, %r4054, %r4471;
	// end inline asm
	add.s32 	%r4669, %r4649, %r4479;
	add.s32 	%r4670, %r4669, %r4020;
	xor.b32  	%r4058, %r4670, %r3984;
	// begin inline asm
	shf.r.wrap.b32 %r4056, %r4058, %r4058, %r4459;
	// end inline asm
	add.s32 	%r4671, %r4638, %r4056;
	xor.b32  	%r4062, %r4020, %r4671;
	// begin inline asm
	shf.r.wrap.b32 %r4060, %r4062, %r4062, %r4463;
	// end inline asm
	add.s32 	%r4672, %r4670, %r4482;
	add.s32 	%r4673, %r4672, %r4060;
	xor.b32  	%r4066, %r4056, %r4673;
	// begin inline asm
	shf.r.wrap.b32 %r4064, %r4066, %r4066, %r4467;
	// end inline asm
	add.s32 	%r4674, %r4064, %r4671;
	xor.b32  	%r4070, %r4060, %r4674;
	// begin inline asm
	shf.r.wrap.b32 %r4068, %r4070, %r4070, %r4471;
	// end inline asm
	add.s32 	%r4675, %r4655, %r4475;
	add.s32 	%r4676, %r4675, %r3972;
	xor.b32  	%r4074, %r4676, %r4000;
	// begin inline asm
	shf.r.wrap.b32 %r4072, %r4074, %r4074, %r4459;
	// end inline asm
	add.s32 	%r4677, %r4644, %r4072;
	xor.b32  	%r4078, %r3972, %r4677;
	// begin inline asm
	shf.r.wrap.b32 %r4076, %r4078, %r4078, %r4463;
	// end inline asm
	add.s32 	%r4678, %r4676, %r4480;
	add.s32 	%r4679, %r4678, %r4076;
	xor.b32  	%r4082, %r4072, %r4679;
	// begin inline asm
	shf.r.wrap.b32 %r4080, %r4082, %r4082, %r4467;
	// end inline asm
	add.s32 	%r4680, %r4080, %r4677;
	xor.b32  	%r4086, %r4076, %r4680;
	// begin inline asm
	shf.r.wrap.b32 %r4084, %r4086, %r4086, %r4471;
	// end inline asm
	add.s32 	%r4681, %r4661, %r4486;
	add.s32 	%r4682, %r4681, %r4084;
	xor.b32  	%r4090, %r4682, %r4048;
	// begin inline asm
	shf.r.wrap.b32 %r4088, %r4090, %r4090, %r4459;
	// end inline asm
	add.s32 	%r4683, %r4674, %r4088;
	xor.b32  	%r4094, %r4084, %r4683;
	// begin inline asm
	shf.r.wrap.b32 %r4092, %r4094, %r4094, %r4463;
	// end inline asm
	add.s32 	%r4684, %r4682, %r4487;
	add.s32 	%r4685, %r4684, %r4092;
	xor.b32  	%r4098, %r4088, %r4685;
	// begin inline asm
	shf.r.wrap.b32 %r4096, %r4098, %r4098, %r4467;
	// end inline asm
	add.s32 	%r4686, %r4096, %r4683;
	xor.b32  	%r4102, %r4092, %r4686;
	// begin inline asm
	shf.r.wrap.b32 %r4100, %r4102, %r4102, %r4471;
	// end inline asm
	add.s32 	%r4687, %r4667, %r4483;
	add.s32 	%r4688, %r4687, %r4036;
	xor.b32  	%r4106, %r4688, %r4064;
	// begin inline asm
	shf.r.wrap.b32 %r4104, %r4106, %r4106, %r4459;
	// end inline asm
	add.s32 	%r4689, %r4680, %r4104;
	xor.b32  	%r4110, %r4036, %r4689;
	// begin inline asm
	shf.r.wrap.b32 %r4108, %r4110, %r4110, %r4463;
	// end inline asm
	add.s32 	%r4690, %r4688, %r4485;
	add.s32 	%r4691, %r4690, %r4108;
	xor.b32  	%r4114, %r4104, %r4691;
	// begin inline asm
	shf.r.wrap.b32 %r4112, %r4114, %r4114, %r4467;
	// end inline asm
	add.s32 	%r4692, %r4112, %r4689;
	xor.b32  	%r4118, %r4108, %r4692;
	// begin inline asm
	shf.r.wrap.b32 %r4116, %r4118, %r4118, %r4471;
	// end inline asm
	add.s32 	%r4693, %r4673, %r4489;
	add.s32 	%r4694, %r4693, %r4052;
	xor.b32  	%r4122, %r4694, %r4080;
	// begin inline asm
	shf.r.wrap.b32 %r4120, %r4122, %r4122, %r4459;
	// end inline asm
	add.s32 	%r4695, %r4662, %r4120;
	xor.b32  	%r4126, %r4052, %r4695;
	// begin inline asm
	shf.r.wrap.b32 %r4124, %r4126, %r4126, %r4463;
	// end inline asm
	add.s32 	%r4696, %r4694, %r4484;
	add.s32 	%r4697, %r4696, %r4124;
	xor.b32  	%r4130, %r4120, %r4697;
	// begin inline asm
	shf.r.wrap.b32 %r4128, %r4130, %r4130, %r4467;
	// end inline asm
	add.s32 	%r4698, %r4128, %r4695;
	xor.b32  	%r4134, %r4124, %r4698;
	// begin inline asm
	shf.r.wrap.b32 %r4132, %r4134, %r4134, %r4471;
	// end inline asm
	add.s32 	%r4699, %r4679, %r4488;
	add.s32 	%r4700, %r4699, %r4068;
	xor.b32  	%r4138, %r4700, %r4032;
	// begin inline asm
	shf.r.wrap.b32 %r4136, %r4138, %r4138, %r4459;
	// end inline asm
	add.s32 	%r4701, %r4668, %r4136;
	xor.b32  	%r4142, %r4068, %r4701;
	// begin inline asm
	shf.r.wrap.b32 %r4140, %r4142, %r4142, %r4463;
	// end inline asm
	add.s32 	%r4702, %r4700, %r4482;
	add.s32 	%r4703, %r4702, %r4140;
	xor.b32  	%r4146, %r4136, %r4703;
	// begin inline asm
	shf.r.wrap.b32 %r4144, %r4146, %r4146, %r4467;
	// end inline asm
	add.s32 	%r4704, %r4144, %r4701;
	xor.b32  	%r4150, %r4140, %r4704;
	// begin inline asm
	shf.r.wrap.b32 %r4148, %r4150, %r4150, %r4471;
	// end inline asm
	add.s32 	%r4705, %r4685, %r4481;
	add.s32 	%r4706, %r4705, %r4116;
	xor.b32  	%r4154, %r4706, %r4144;
	// begin inline asm
	shf.r.wrap.b32 %r4152, %r4154, %r4154, %r4459;
	// end inline asm
	add.s32 	%r4707, %r4698, %r4152;
	xor.b32  	%r4158, %r4116, %r4707;
	// begin inline asm
	shf.r.wrap.b32 %r4156, %r4158, %r4158, %r4463;
	// end inline asm
	add.s32 	%r4708, %r4706, %r4476;
	add.s32 	%r4709, %r4708, %r4156;
	xor.b32  	%r4162, %r4152, %r4709;
	// begin inline asm
	shf.r.wrap.b32 %r4160, %r4162, %r4162, %r4467;
	// end inline asm
	add.s32 	%r4710, %r4160, %r4707;
	xor.b32  	%r4166, %r4156, %r4710;
	// begin inline asm
	shf.r.wrap.b32 %r4164, %r4166, %r4166, %r4471;
	// end inline asm
	add.s32 	%r4711, %r4691, %r4479;
	add.s32 	%r4712, %r4711, %r4132;
	xor.b32  	%r4170, %r4712, %r4096;
	// begin inline asm
	shf.r.wrap.b32 %r4168, %r4170, %r4170, %r4459;
	// end inline asm
	add.s32 	%r4713, %r4704, %r4168;
	xor.b32  	%r4174, %r4132, %r4713;
	// begin inline asm
	shf.r.wrap.b32 %r4172, %r4174, %r4174, %r4463;
	// end inline asm
	add.s32 	%r4714, %r4712, %r4477;
	add.s32 	%r4715, %r4714, %r4172;
	xor.b32  	%r4178, %r4168, %r4715;
	// begin inline asm
	shf.r.wrap.b32 %r4176, %r4178, %r4178, %r4467;
	// end inline asm
	add.s32 	%r4716, %r4176, %r4713;
	xor.b32  	%r4182, %r4172, %r4716;
	// begin inline asm
	shf.r.wrap.b32 %r4180, %r4182, %r4182, %r4471;
	// end inline asm
	add.s32 	%r4717, %r4697, %r4474;
	add.s32 	%r4718, %r4717, %r4148;
	xor.b32  	%r4186, %r4718, %r4112;
	// begin inline asm
	shf.r.wrap.b32 %r4184, %r4186, %r4186, %r4459;
	// end inline asm
	add.s32 	%r4719, %r4686, %r4184;
	xor.b32  	%r4190, %r4148, %r4719;
	// begin inline asm
	shf.r.wrap.b32 %r4188, %r4190, %r4190, %r4463;
	// end inline asm
	add.s32 	%r4720, %r4718, %r4475;
	add.s32 	%r4721, %r4720, %r4188;
	xor.b32  	%r4194, %r4184, %r4721;
	// begin inline asm
	shf.r.wrap.b32 %r4192, %r4194, %r4194, %r4467;
	// end inline asm
	add.s32 	%r4722, %r4192, %r4719;
	xor.b32  	%r4198, %r4188, %r4722;
	// begin inline asm
	shf.r.wrap.b32 %r4196, %r4198, %r4198, %r4471;
	// end inline asm
	add.s32 	%r4723, %r4703, %r4480;
	add.s32 	%r4724, %r4723, %r4100;
	xor.b32  	%r4202, %r4724, %r4128;
	// begin inline asm
	shf.r.wrap.b32 %r4200, %r4202, %r4202, %r4459;
	// end inline asm
	add.s32 	%r4725, %r4692, %r4200;
	xor.b32  	%r4206, %r4100, %r4725;
	// begin inline asm
	shf.r.wrap.b32 %r4204, %r4206, %r4206, %r4463;
	// end inline asm
	add.s32 	%r4726, %r4724, %r4478;
	add.s32 	%r4727, %r4726, %r4204;
	xor.b32  	%r4210, %r4200, %r4727;
	// begin inline asm
	shf.r.wrap.b32 %r4208, %r4210, %r4210, %r4467;
	// end inline asm
	add.s32 	%r4728, %r4208, %r4725;
	xor.b32  	%r4214, %r4204, %r4728;
	// begin inline asm
	shf.r.wrap.b32 %r4212, %r4214, %r4214, %r4471;
	// end inline asm
	add.s32 	%r4729, %r4709, %r4483;
	add.s32 	%r4730, %r4729, %r4212;
	xor.b32  	%r4218, %r4730, %r4176;
	// begin inline asm
	shf.r.wrap.b32 %r4216, %r4218, %r4218, %r4459;
	// end inline asm
	add.s32 	%r4731, %r4722, %r4216;
	xor.b32  	%r4222, %r4212, %r4731;
	// begin inline asm
	shf.r.wrap.b32 %r4220, %r4222, %r4222, %r4463;
	// end inline asm
	add.s32 	%r4732, %r4730, %r4488;
	add.s32 	%r4733, %r4732, %r4220;
	xor.b32  	%r4226, %r4216, %r4733;
	// begin inline asm
	shf.r.wrap.b32 %r4224, %r4226, %r4226, %r4467;
	// end inline asm
	add.s32 	%r4734, %r4224, %r4731;
	xor.b32  	%r4230, %r4220, %r4734;
	// begin inline asm
	shf.r.wrap.b32 %r4228, %r4230, %r4230, %r4471;
	// end inline asm
	add.s32 	%r4735, %r4715, %r4485;
	add.s32 	%r4736, %r4735, %r4164;
	xor.b32  	%r4234, %r4736, %r4192;
	// begin inline asm
	shf.r.wrap.b32 %r4232, %r4234, %r4234, %r4459;
	// end inline asm
	add.s32 	%r4737, %r4728, %r4232;
	xor.b32  	%r4238, %r4164, %r4737;
	// begin inline asm
	shf.r.wrap.b32 %r4236, %r4238, %r4238, %r4463;
	// end inline asm
	add.s32 	%r4738, %r4736, %r4479;
	add.s32 	%r4739, %r4738, %r4236;
	xor.b32  	%r4242, %r4232, %r4739;
	// begin inline asm
	shf.r.wrap.b32 %r4240, %r4242, %r4242, %r4467;
	// end inline asm
	add.s32 	%r4740, %r4240, %r4737;
	xor.b32  	%r4246, %r4236, %r4740;
	// begin inline asm
	shf.r.wrap.b32 %r4244, %r4246, %r4246, %r4471;
	// end inline asm
	add.s32 	%r4741, %r4721, %r4482;
	add.s32 	%r4742, %r4741, %r4180;
	xor.b32  	%r4250, %r4742, %r4208;
	// begin inline asm
	shf.r.wrap.b32 %r4248, %r4250, %r4250, %r4459;
	// end inline asm
	add.s32 	%r4743, %r4710, %r4248;
	xor.b32  	%r4254, %r4180, %r4743;
	// begin inline asm
	shf.r.wrap.b32 %r4252, %r4254, %r4254, %r4463;
	// end inline asm
	add.s32 	%r4744, %r4742, %r4486;
	add.s32 	%r4745, %r4744, %r4252;
	xor.b32  	%r4258, %r4248, %r4745;
	// begin inline asm
	shf.r.wrap.b32 %r4256, %r4258, %r4258, %r4467;
	// end inline asm
	add.s32 	%r4746, %r4256, %r4743;
	xor.b32  	%r4262, %r4252, %r4746;
	// begin inline asm
	shf.r.wrap.b32 %r4260, %r4262, %r4262, %r4471;
	// end inline asm
	add.s32 	%r4747, %r4727, %r4489;
	add.s32 	%r4748, %r4747, %r4196;
	xor.b32  	%r4266, %r4748, %r4160;
	// begin inline asm
	shf.r.wrap.b32 %r4264, %r4266, %r4266, %r4459;
	// end inline asm
	add.s32 	%r4749, %r4716, %r4264;
	xor.b32  	%r4270, %r4196, %r4749;
	// begin inline asm
	shf.r.wrap.b32 %r4268, %r4270, %r4270, %r4463;
	// end inline asm
	add.s32 	%r4750, %r4748, %r4475;
	add.s32 	%r4751, %r4750, %r4268;
	xor.b32  	%r4274, %r4264, %r4751;
	// begin inline asm
	shf.r.wrap.b32 %r4272, %r4274, %r4274, %r4467;
	// end inline asm
	add.s32 	%r4752, %r4272, %r4749;
	xor.b32  	%r4278, %r4268, %r4752;
	// begin inline asm
	shf.r.wrap.b32 %r4276, %r4278, %r4278, %r4471;
	// end inline asm
	add.s32 	%r4753, %r4733, %r4487;
	add.s32 	%r4754, %r4753, %r4244;
	xor.b32  	%r4282, %r4754, %r4272;
	// begin inline asm
	shf.r.wrap.b32 %r4280, %r4282, %r4282, %r4459;
	// end inline asm
	add.s32 	%r4755, %r4746, %r4280;
	xor.b32  	%r4286, %r4244, %r4755;
	// begin inline asm
	shf.r.wrap.b32 %r4284, %r4286, %r4286, %r4463;
	// end inline asm
	add.s32 	%r4756, %r4754, %r4477;
	add.s32 	%r4757, %r4756, %r4284;
	xor.b32  	%r4290, %r4280, %r4757;
	// begin inline asm
	shf.r.wrap.b32 %r4288, %r4290, %r4290, %r4467;
	// end inline asm
	add.s32 	%r4758, %r4288, %r4755;
	xor.b32  	%r4294, %r4284, %r4758;
	// begin inline asm
	shf.r.wrap.b32 %r4292, %r4294, %r4294, %r4471;
	// end inline asm
	add.s32 	%r4759, %r4739, %r4474;
	add.s32 	%r4760, %r4759, %r4260;
	xor.b32  	%r4298, %r4760, %r4224;
	// begin inline asm
	shf.r.wrap.b32 %r4296, %r4298, %r4298, %r4459;
	// end inline asm
	add.s32 	%r4761, %r4752, %r4296;
	xor.b32  	%r4302, %r4260, %r4761;
	// begin inline asm
	shf.r.wrap.b32 %r4300, %r4302, %r4302, %r4463;
	// end inline asm
	add.s32 	%r4762, %r4760, %r4484;
	add.s32 	%r4763, %r4762, %r4300;
	xor.b32  	%r4306, %r4296, %r4763;
	// begin inline asm
	shf.r.wrap.b32 %r4304, %r4306, %r4306, %r4467;
	// end inline asm
	add.s32 	%r4764, %r4304, %r4761;
	xor.b32  	%r4310, %r4300, %r4764;
	// begin inline asm
	shf.r.wrap.b32 %r4308, %r4310, %r4310, %r4471;
	// end inline asm
	add.s32 	%r4765, %r4745, %r4476;
	add.s32 	%r4766, %r4765, %r4276;
	xor.b32  	%r4314, %r4766, %r4240;
	// begin inline asm
	shf.r.wrap.b32 %r4312, %r4314, %r4314, %r4459;
	// end inline asm
	add.s32 	%r4767, %r4734, %r4312;
	xor.b32  	%r4318, %r4276, %r4767;
	// begin inline asm
	shf.r.wrap.b32 %r4316, %r4318, %r4318, %r4463;
	// end inline asm
	add.s32 	%r4768, %r4766, %r4480;
	add.s32 	%r4769, %r4768, %r4316;
	xor.b32  	%r4322, %r4312, %r4769;
	// begin inline asm
	shf.r.wrap.b32 %r4320, %r4322, %r4322, %r4467;
	// end inline asm
	add.s32 	%r4770, %r4320, %r4767;
	xor.b32  	%r4326, %r4316, %r4770;
	// begin inline asm
	shf.r.wrap.b32 %r4324, %r4326, %r4326, %r4471;
	// end inline asm
	add.s32 	%r4771, %r4751, %r4478;
	add.s32 	%r4772, %r4771, %r4228;
	xor.b32  	%r4330, %r4772, %r4256;
	// begin inline asm
	shf.r.wrap.b32 %r4328, %r4330, %r4330, %r4459;
	// end inline asm
	add.s32 	%r4773, %r4740, %r4328;
	xor.b32  	%r4334, %r4228, %r4773;
	// begin inline asm
	shf.r.wrap.b32 %r4332, %r4334, %r4334, %r4463;
	// end inline asm
	add.s32 	%r4774, %r4772, %r4481;
	add.s32 	%r4775, %r4774, %r4332;
	xor.b32  	%r4338, %r4328, %r4775;
	// begin inline asm
	shf.r.wrap.b32 %r4336, %r4338, %r4338, %r4467;
	// end inline asm
	add.s32 	%r4776, %r4336, %r4773;
	xor.b32  	%r4342, %r4332, %r4776;
	// begin inline asm
	shf.r.wrap.b32 %r4340, %r4342, %r4342, %r4471;
	// end inline asm
	add.s32 	%r4777, %r4757, %r4485;
	add.s32 	%r4778, %r4777, %r4340;
	xor.b32  	%r4346, %r4778, %r4304;
	// begin inline asm
	shf.r.wrap.b32 %r4344, %r4346, %r4346, %r4459;
	// end inline asm
	add.s32 	%r4779, %r4770, %r4344;
	xor.b32  	%r4350, %r4340, %r4779;
	// begin inline asm
	shf.r.wrap.b32 %r4348, %r4350, %r4350, %r4463;
	// end inline asm
	add.s32 	%r4780, %r4778, %r4489;
	add.s32 	%r4781, %r4780, %r4348;
	xor.b32  	%r4354, %r4344, %r4781;
	// begin inline asm
	shf.r.wrap.b32 %r4352, %r4354, %r4354, %r4467;
	// end inline asm
	add.s32 	%r4782, %r4352, %r4779;
	xor.b32  	%r4358, %r4348, %r4782;
	// begin inline asm
	shf.r.wrap.b32 %r4356, %r4358, %r4358, %r4471;
	// end inline asm
	add.s32 	%r4783, %r4763, %r4479;
	add.s32 	%r4784, %r4783, %r4292;
	xor.b32  	%r4362, %r4784, %r4320;
	// begin inline asm
	shf.r.wrap.b32 %r4360, %r4362, %r4362, %r4459;
	// end inline asm
	add.s32 	%r4785, %r4776, %r4360;
	xor.b32  	%r4366, %r4292, %r4785;
	// begin inline asm
	shf.r.wrap.b32 %r4364, %r4366, %r4366, %r4463;
	// end inline asm
	add.s32 	%r4786, %r4784, %r4474;
	add.s32 	%r4787, %r4786, %r4364;
	xor.b32  	%r4370, %r4360, %r4787;
	// begin inline asm
	shf.r.wrap.b32 %r4368, %r4370, %r4370, %r4467;
	// end inline asm
	add.s32 	%r4788, %r4368, %r4785;
	xor.b32  	%r4374, %r4364, %r4788;
	// begin inline asm
	shf.r.wrap.b32 %r4372, %r4374, %r4374, %r4471;
	// end inline asm
	add.s32 	%r4789, %r4769, %r4475;
	add.s32 	%r4790, %r4789, %r4308;
	xor.b32  	%r4378, %r4790, %r4336;
	// begin inline asm
	shf.r.wrap.b32 %r4376, %r4378, %r4378, %r4459;
	// end inline asm
	add.s32 	%r4791, %r4758, %r4376;
	xor.b32  	%r4382, %r4308, %r4791;
	// begin inline asm
	shf.r.wrap.b32 %r4380, %r4382, %r4382, %r4463;
	// end inline asm
	add.s32 	%r4792, %r4790, %r4483;
	add.s32 	%r4793, %r4792, %r4380;
	xor.b32  	%r4386, %r4376, %r4793;
	// begin inline asm
	shf.r.wrap.b32 %r4384, %r4386, %r4386, %r4467;
	// end inline asm
	add.s32 	%r4794, %r4384, %r4791;
	xor.b32  	%r4390, %r4380, %r4794;
	// begin inline asm
	shf.r.wrap.b32 %r4388, %r4390, %r4390, %r4471;
	// end inline asm
	add.s32 	%r4795, %r4775, %r4482;
	add.s32 	%r4796, %r4795, %r4324;
	xor.b32  	%r4394, %r4796, %r4288;
	// begin inline asm
	shf.r.wrap.b32 %r4392, %r4394, %r4394, %r4459;
	// end inline asm
	add.s32 	%r4797, %r4764, %r4392;
	xor.b32  	%r4398, %r4324, %r4797;
	// begin inline asm
	shf.r.wrap.b32 %r4396, %r4398, %r4398, %r4463;
	// end inline asm
	add.s32 	%r4798, %r4796, %r4480;
	add.s32 	%r4799, %r4798, %r4396;
	xor.b32  	%r4402, %r4392, %r4799;
	// begin inline asm
	shf.r.wrap.b32 %r4400, %r4402, %r4402, %r4467;
	// end inline asm
	add.s32 	%r4800, %r4400, %r4797;
	xor.b32  	%r4406, %r4396, %r4800;
	// begin inline asm
	shf.r.wrap.b32 %r4404, %r4406, %r4406, %r4471;
	// end inline asm
	add.s32 	%r4801, %r4781, %r4488;
	add.s32 	%r4802, %r4801, %r4372;
	xor.b32  	%r4410, %r4802, %r4400;
	// begin inline asm
	shf.r.wrap.b32 %r4408, %r4410, %r4410, %r4459;
	// end inline asm
	add.s32 	%r4803, %r4794, %r4408;
	xor.b32  	%r4414, %r4372, %r4803;
	// begin inline asm
	shf.r.wrap.b32 %r4412, %r4414, %r4414, %r4463;
	// end inline asm
	add.s32 	%r4804, %r4802, %r4484;
	add.s32 	%r4805, %r4804, %r4412;
	xor.b32  	%r4418, %r4408, %r4805;
	// begin inline asm
	shf.r.wrap.b32 %r4416, %r4418, %r4418, %r4467;
	// end inline asm
	add.s32 	%r4806, %r4416, %r4803;
	xor.b32  	%r4422, %r4412, %r4806;
	// begin inline asm
	shf.r.wrap.b32 %r4420, %r4422, %r4422, %r4471;
	// end inline asm
	add.s32 	%r4807, %r4787, %r4476;
	add.s32 	%r4808, %r4807, %r4388;
	xor.b32  	%r4426, %r4808, %r4352;
	// begin inline asm
	shf.r.wrap.b32 %r4424, %r4426, %r4426, %r4459;
	// end inline asm
	add.s32 	%r4809, %r4800, %r4424;
	xor.b32  	%r4430, %r4388, %r4809;
	// begin inline asm
	shf.r.wrap.b32 %r4428, %r4430, %r4430, %r4463;
	// end inline asm
	add.s32 	%r4810, %r4808, %r4486;
	add.s32 	%r4811, %r4810, %r4428;
	xor.b32  	%r4434, %r4424, %r4811;
	// begin inline asm
	shf.r.wrap.b32 %r4432, %r4434, %r4434, %r4467;
	// end inline asm
	add.s32 	%r4812, %r4432, %r4809;
	xor.b32  	%r4438, %r4428, %r4812;
	// begin inline asm
	shf.r.wrap.b32 %r4436, %r4438, %r4438, %r4471;
	// end inline asm
	add.s32 	%r4813, %r4793, %r4477;
	add.s32 	%r4814, %r4813, %r4404;
	xor.b32  	%r4442, %r4814, %r4368;
	// begin inline asm
	shf.r.wrap.b32 %r4440, %r4442, %r4442, %r4459;
	// end inline asm
	add.s32 	%r4815, %r4782, %r4440;
	xor.b32  	%r4446, %r4404, %r4815;
	// begin inline asm
	shf.r.wrap.b32 %r4444, %r4446, %r4446, %r4463;
	// end inline asm
	add.s32 	%r4816, %r4814, %r4478;
	add.s32 	%r4817, %r4816, %r4444;
	xor.b32  	%r4450, %r4440, %r4817;
	// begin inline asm
	shf.r.wrap.b32 %r4448, %r4450, %r4450, %r4467;
	// end inline asm
	add.s32 	%r4818, %r4448, %r4815;
	xor.b32  	%r4454, %r4444, %r4818;
	// begin inline asm
	shf.r.wrap.b32 %r4452, %r4454, %r4454, %r4471;
	// end inline asm
	add.s32 	%r4819, %r4799, %r4481;
	add.s32 	%r4820, %r4819, %r4356;
	xor.b32  	%r4458, %r4820, %r4384;
	// begin inline asm
	shf.r.wrap.b32 %r4456, %r4458, %r4458, %r4459;
	// end inline asm
	add.s32 	%r4821, %r4788, %r4456;
	xor.b32  	%r4462, %r4356, %r4821;
	// begin inline asm
	shf.r.wrap.b32 %r4460, %r4462, %r4462, %r4463;
	// end inline asm
	add.s32 	%r4822, %r4820, %r4487;
	add.s32 	%r4823, %r4822, %r4460;
	xor.b32  	%r4466, %r4456, %r4823;
	// begin inline asm
	shf.r.wrap.b32 %r4464, %r4466, %r4466, %r4467;
	// end inline asm
	add.s32 	%r4824, %r4464, %r4821;
	xor.b32  	%r4470, %r4460, %r4824;
	// begin inline asm
	shf.r.wrap.b32 %r4468, %r4470, %r4470, %r4471;
	// end inline asm
	xor.b32  	%r4825, %r4805, %r4818;
	xor.b32  	%r4826, %r4811, %r4824;
	xor.b32  	%r4827, %r4817, %r4806;
	xor.b32  	%r4828, %r4823, %r4812;
	xor.b32  	%r4829, %r4468, %r4432;
	xor.b32  	%r4830, %r4420, %r4448;
	xor.b32  	%r4831, %r4436, %r4464;
	xor.b32  	%r4832, %r4452, %r4416;
	ld.shared.u32 	%r8950, [_ZZ23solve_nonce_range_fusedE8sh_precv];
	xor.b32  	%r4833, %r8950, %r4818;
	ld.shared.u32 	%r8949, [_ZZ23solve_nonce_range_fusedE8sh_precv+4];
	xor.b32  	%r4834, %r8949, %r4824;
	ld.shared.u32 	%r8948, [_ZZ23solve_nonce_range_fusedE8sh_precv+8];
	xor.b32  	%r4835, %r8948, %r4806;
	ld.shared.u32 	%r8947, [_ZZ23solve_nonce_range_fusedE8sh_precv+12];
	xor.b32  	%r4836, %r8947, %r4812;
	ld.shared.u32 	%r8946, [_ZZ23solve_nonce_range_fusedE8sh_precv+16];
	xor.b32  	%r4837, %r8946, %r4432;
	ld.shared.u32 	%r8945, [_ZZ23solve_nonce_range_fusedE8sh_precv+20];
	xor.b32  	%r4838, %r8945, %r4448;
	ld.shared.u32 	%r8944, [_ZZ23solve_nonce_range_fusedE8sh_precv+24];
	xor.b32  	%r4839, %r8944, %r4464;
	ld.shared.u32 	%r8943, [_ZZ23solve_nonce_range_fusedE8sh_precv+28];
	xor.b32  	%r4840, %r8943, %r4416;
	setp.lt.u32 	%p93, %r4472, %r58;
	or.b32  	%r4841, %r4472, 1;
	setp.lt.u32 	%p94, %r4841, %r58;
	or.b32  	%r4842, %r4472, 2;
	setp.lt.u32 	%p95, %r4842, %r58;
	or.b32  	%r4843, %r4472, 3;
	setp.lt.u32 	%p96, %r4843, %r58;
	and.b32  	%r4844, %r4825, 255;
	selp.b32 	%r4845, %r4844, 0, %p93;
	shl.b32 	%r4846, %r4829, 8;
	and.b32  	%r4847, %r4846, 65280;
	selp.b32 	%r4848, %r4847, 0, %p94;
	shl.b32 	%r4849, %r4833, 16;
	and.b32  	%r4850, %r4849, 16711680;
	selp.b32 	%r4851, %r4850, 0, %p95;
	shl.b32 	%r4852, %r4837, 24;
	selp.b32 	%r4853, %r4852, 0, %p96;
	or.b32  	%r4854, %r4848, %r4845;
	or.b32  	%r4855, %r4854, %r4851;
	or.b32  	%r4856, %r4855, %r4853;
	shl.b32 	%r4857, %r8951, 6;
	mov.u32 	%r4858, smem;
	add.s32 	%r4859, %r4858, %r4857;
	shr.u32 	%r4860, %r4825, 8;
	and.b32  	%r4861, %r4860, 255;
	selp.b32 	%r4862, %r4861, 0, %p93;
	and.b32  	%r4863, %r4829, 65280;
	selp.b32 	%r4864, %r4863, 0, %p94;
	shl.b32 	%r4865, %r4833, 8;
	and.b32  	%r4866, %r4865, 16711680;
	selp.b32 	%r4867, %r4866, 0, %p95;
	shl.b32 	%r4868, %r4837, 16;
	and.b32  	%r4869, %r4868, -16777216;
	selp.b32 	%r4870, %r4869, 0, %p96;
	or.b32  	%r4871, %r4864, %r4862;
	or.b32  	%r4872, %r4871, %r4867;
	or.b32  	%r4873, %r4872, %r4870;
	shr.u32 	%r4874, %r4825, 16;
	and.b32  	%r4875, %r4874, 255;
	selp.b32 	%r4876, %r4875, 0, %p93;
	shr.u32 	%r4877, %r4829, 8;
	and.b32  	%r4878, %r4877, 65280;
	selp.b32 	%r4879, %r4878, 0, %p94;
	and.b32  	%r4880, %r4833, 16711680;
	selp.b32 	%r4881, %r4880, 0, %p95;
	shl.b32 	%r4882, %r4837, 8;
	and.b32  	%r4883, %r4882, -16777216;
	selp.b32 	%r4884, %r4883, 0, %p96;
	or.b32  	%r4885, %r4879, %r4876;
	or.b32  	%r4886, %r4885, %r4881;
	or.b32  	%r4887, %r4886, %r4884;
	shr.u32 	%r4888, %r4825, 24;
	selp.b32 	%r4889, %r4888, 0, %p93;
	shr.u32 	%r4890, %r4829, 16;
	and.b32  	%r4891, %r4890, 65280;
	selp.b32 	%r4892, %r4891, 0, %p94;
	shr.u32 	%r4893, %r4833, 8;
	and.b32  	%r4894, %r4893, 16711680;
	selp.b32 	%r4895, %r4894, 0, %p95;
	and.b32  	%r4896, %r4837, -16777216;
	selp.b32 	%r4897, %r4896, 0, %p96;
	or.b32  	%r4898, %r4892, %r4889;
	or.b32  	%r4899, %r4898, %r4895;
	or.b32  	%r4900, %r4899, %r4897;
	st.shared.v4.u32 	[%r4859+4160], {%r4856, %r4873, %r4887, %r4900};
	and.b32  	%r4901, %r4826, 255;
	selp.b32 	%r4902, %r4901, 0, %p93;
	shl.b32 	%r4903, %r4830, 8;
	and.b32  	%r4904, %r4903, 65280;
	selp.b32 	%r4905, %r4904, 0, %p94;
	shl.b32 	%r4906, %r4834, 16;
	and.b32  	%r4907, %r4906, 16711680;
	selp.b32 	%r4908, %r4907, 0, %p95;
	shl.b32 	%r4909, %r4838, 24;
	selp.b32 	%r4910, %r4909, 0, %p96;
	or.b32  	%r4911, %r4905, %r4902;
	or.b32  	%r4912, %r4911, %r4908;
	or.b32  	%r4913, %r4912, %r4910;
	shr.u32 	%r4914, %r4826, 8;
	and.b32  	%r4915, %r4914, 255;
	selp.b32 	%r4916, %r4915, 0, %p93;
	and.b32  	%r4917, %r4830, 65280;
	selp.b32 	%r4918, %r4917, 0, %p94;
	shl.b32 	%r4919, %r4834, 8;
	and.b32  	%r4920, %r4919, 16711680;
	selp.b32 	%r4921, %r4920, 0, %p95;
	shl.b32 	%r4922, %r4838, 16;
	and.b32  	%r4923, %r4922, -16777216;
	selp.b32 	%r4924, %r4923, 0, %p96;
	or.b32  	%r4925, %r4918, %r4916;
	or.b32  	%r4926, %r4925, %r4921;
	or.b32  	%r4927, %r4926, %r4924;
	shr.u32 	%r4928, %r4826, 16;
	and.b32  	%r4929, %r4928, 255;
	selp.b32 	%r4930, %r4929, 0, %p93;
	shr.u32 	%r4931, %r4830, 8;
	and.b32  	%r4932, %r4931, 65280;
	selp.b32 	%r4933, %r4932, 0, %p94;
	and.b32  	%r4934, %r4834, 16711680;
	selp.b32 	%r4935, %r4934, 0, %p95;
	shl.b32 	%r4936, %r4838, 8;
	and.b32  	%r4937, %r4936, -16777216;
	selp.b32 	%r4938, %r4937, 0, %p96;
	or.b32  	%r4939, %r4933, %r4930;
	or.b32  	%r4940, %r4939, %r4935;
	or.b32  	%r4941, %r4940, %r4938;
	shr.u32 	%r4942, %r4826, 24;
	selp.b32 	%r4943, %r4942, 0, %p93;
	shr.u32 	%r4944, %r4830, 16;
	and.b32  	%r4945, %r4944, 65280;
	selp.b32 	%r4946, %r4945, 0, %p94;
	shr.u32 	%r4947, %r4834, 8;
	and.b32  	%r4948, %r4947, 16711680;
	selp.b32 	%r4949, %r4948, 0, %p95;
	and.b32  	%r4950, %r4838, -16777216;
	selp.b32 	%r4951, %r4950, 0, %p96;
	or.b32  	%r4952, %r4946, %r4943;
	or.b32  	%r4953, %r4952, %r4949;
	or.b32  	%r4954, %r4953, %r4951;
	st.shared.v4.u32 	[%r4859+4176], {%r4913, %r4927, %r4941, %r4954};
	and.b32  	%r4955, %r4827, 255;
	selp.b32 	%r4956, %r4955, 0, %p93;
	shl.b32 	%r4957, %r4831, 8;
	and.b32  	%r4958, %r4957, 65280;
	selp.b32 	%r4959, %r4958, 0, %p94;
	shl.b32 	%r4960, %r4835, 16;
	and.b32  	%r4961, %r4960, 16711680;
	selp.b32 	%r4962, %r4961, 0, %p95;
	shl.b32 	%r4963, %r4839, 24;
	selp.b32 	%r4964, %r4963, 0, %p96;
	or.b32  	%r4965, %r4959, %r4956;
	or.b32  	%r4966, %r4965, %r4962;
	or.b32  	%r4967, %r4966, %r4964;
	shr.u32 	%r4968, %r4827, 8;
	and.b32  	%r4969, %r4968, 255;
	selp.b32 	%r4970, %r4969, 0, %p93;
	and.b32  	%r4971, %r4831, 65280;
	selp.b32 	%r4972, %r4971, 0, %p94;
	shl.b32 	%r4973, %r4835, 8;
	and.b32  	%r4974, %r4973, 16711680;
	selp.b32 	%r4975, %r4974, 0, %p95;
	shl.b32 	%r4976, %r4839, 16;
	and.b32  	%r4977, %r4976, -16777216;
	selp.b32 	%r4978, %r4977, 0, %p96;
	or.b32  	%r4979, %r4972, %r4970;
	or.b32  	%r4980, %r4979, %r4975;
	or.b32  	%r4981, %r4980, %r4978;
	shr.u32 	%r4982, %r4827, 16;
	and.b32  	%r4983, %r4982, 255;
	selp.b32 	%r4984, %r4983, 0, %p93;
	shr.u32 	%r4985, %r4831, 8;
	and.b32  	%r4986, %r4985, 65280;
	selp.b32 	%r4987, %r4986, 0, %p94;
	and.b32  	%r4988, %r4835, 16711680;
	selp.b32 	%r4989, %r4988, 0, %p95;
	shl.b32 	%r4990, %r4839, 8;
	and.b32  	%r4991, %r4990, -16777216;
	selp.b32 	%r4992, %r4991, 0, %p96;
	or.b32  	%r4993, %r4987, %r4984;
	or.b32  	%r4994, %r4993, %r4989;
	or.b32  	%r4995, %r4994, %r4992;
	shr.u32 	%r4996, %r4827, 24;
	selp.b32 	%r4997, %r4996, 0, %p93;
	shr.u32 	%r4998, %r4831, 16;
	and.b32  	%r4999, %r4998, 65280;
	selp.b32 	%r5000, %r4999, 0, %p94;
	shr.u32 	%r5001, %r4835, 8;
	and.b32  	%r5002, %r5001, 16711680;
	selp.b32 	%r5003, %r5002, 0, %p95;
	and.b32  	%r5004, %r4839, -16777216;
	selp.b32 	%r5005, %r5004, 0, %p96;
	or.b32  	%r5006, %r5000, %r4997;
	or.b32  	%r5007, %r5006, %r5003;
	or.b32  	%r5008, %r5007, %r5005;
	st.shared.v4.u32 	[%r4859+4192], {%r4967, %r4981, %r4995, %r5008};
	and.b32  	%r5009, %r4828, 255;
	selp.b32 	%r5010, %r5009, 0, %p93;
	shl.b32 	%r5011, %r4832, 8;
	and.b32  	%r5012, %r5011, 65280;
	selp.b32 	%r5013, %r5012, 0, %p94;
	shl.b32 	%r5014, %r4836, 16;
	and.b32  	%r5015, %r5014, 16711680;
	selp.b32 	%r5016, %r5015, 0, %p95;
	shl.b32 	%r5017, %r4840, 24;
	selp.b32 	%r5018, %r5017, 0, %p96;
	or.b32  	%r5019, %r5013, %r5010;
	or.b32  	%r5020, %r5019, %r5016;
	or.b32  	%r5021, %r5020, %r5018;
	shr.u32 	%r5022, %r4828, 8;
	and.b32  	%r5023, %r5022, 255;
	selp.b32 	%r5024, %r5023, 0, %p93;
	and.b32  	%r5025, %r4832, 65280;
	selp.b32 	%r5026, %r5025, 0, %p94;
	shl.b32 	%r5027, %r4836, 8;
	and.b32  	%r5028, %r5027, 16711680;
	selp.b32 	%r5029, %r5028, 0, %p95;
	shl.b32 	%r5030, %r4840, 16;
	and.b32  	%r5031, %r5030, -16777216;
	selp.b32 	%r5032, %r5031, 0, %p96;
	or.b32  	%r5033, %r5026, %r5024;
	or.b32  	%r5034, %r5033, %r5029;
	or.b32  	%r5035, %r5034, %r5032;
	shr.u32 	%r5036, %r4828, 16;
	and.b32  	%r5037, %r5036, 255;
	selp.b32 	%r5038, %r5037, 0, %p93;
	shr.u32 	%r5039, %r4832, 8;
	and.b32  	%r5040, %r5039, 65280;
	selp.b32 	%r5041, %r5040, 0, %p94;
	and.b32  	%r5042, %r4836, 16711680;
	selp.b32 	%r5043, %r5042, 0, %p95;
	shl.b32 	%r5044, %r4840, 8;
	and.b32  	%r5045, %r5044, -16777216;
	selp.b32 	%r5046, %r5045, 0, %p96;
	or.b32  	%r5047, %r5041, %r5038;
	or.b32  	%r5048, %r5047, %r5043;
	or.b32  	%r5049, %r5048, %r5046;
	shr.u32 	%r5050, %r4828, 24;
	selp.b32 	%r5051, %r5050, 0, %p93;
	shr.u32 	%r5052, %r4832, 16;
	and.b32  	%r5053, %r5052, 65280;
	selp.b32 	%r5054, %r5053, 0, %p94;
	shr.u32 	%r5055, %r4836, 8;
	and.b32  	%r5056, %r5055, 16711680;
	selp.b32 	%r5057, %r5056, 0, %p95;
	and.b32  	%r5058, %r4840, -16777216;
	selp.b32 	%r5059, %r5058, 0, %p96;
	or.b32  	%r5060, %r5054, %r5051;
	or.b32  	%r5061, %r5060, %r5057;
	or.b32  	%r5062, %r5061, %r5059;
	st.shared.v4.u32 	[%r4859+4208], {%r5021, %r5035, %r5049, %r5062};
	add.s32 	%r8951, %r8951, %r6;
	setp.lt.u32 	%p97, %r8951, %r57;
	@%p97 bra 	$L__BB1_50;
$L__BB1_51:
	bar.sync 	0;
	mov.b32 	%r8952, 0;
$L__BB1_52:
	.pragma "nounroll";
	add.s32 	%r5128, %r7, %r8952;
	shl.b32 	%r5129, %r5128, 2;
	mov.u32 	%r5130, smem;
	add.s32 	%r5131, %r5130, %r5129;
	ld.shared.u32 	%r5065, [%r5131];
	shl.b32 	%r5132, %r8952, 4;
	add.s32 	%r5133, %r5132, %r2;
	shl.b32 	%r5134, %r5133, 2;
	add.s32 	%r5135, %r5130, %r5134;
	ld.shared.u32 	%r5066, [%r5135+4160];
	// begin inline asm
	dp4a.s32.s32 %r5064, %r5065, %r5066, %r8954;
	// end inline asm
	mov.b32 	%r5125, 16843009;
	// begin inline asm
	dp4a.s32.s32 %r5068, %r5125, %r5066, %r8953;
	// end inline asm
	ld.shared.u32 	%r5073, [%r5131+4];
	ld.shared.u32 	%r5078, [%r5135+4224];
	// begin inline asm
	dp4a.s32.s32 %r5072, %r5073, %r5078, %r5064;
	// end inline asm
	// begin inline asm
	dp4a.s32.s32 %r5076, %r5125, %r5078, %r5068;
	// end inline asm
	ld.shared.u32 	%r5081, [%r5131+8];
	ld.shared.u32 	%r5086, [%r5135+4288];
	// begin inline asm
	dp4a.s32.s32 %r5080, %r5081, %r5086, %r5072;
	// end inline asm
	// begin inline asm
	dp4a.s32.s32 %r5084, %r5125, %r5086, %r5076;
	// end inline asm
	ld.shared.u32 	%r5089, [%r5131+12];
	ld.shared.u32 	%r5094, [%r5135+4352];
	// begin inline asm
	dp4a.s32.s32 %r5088, %r5089, %r5094, %r5080;
	// end inline asm
	// begin inline asm
	dp4a.s32.s32 %r5092, %r5125, %r5094, %r5084;
	// end inline asm
	ld.shared.u32 	%r5097, [%r5131+16];
	ld.shared.u32 	%r5102, [%r5135+4416];
	// begin inline asm
	dp4a.s32.s32 %r5096, %r5097, %r5102, %r5088;
	// end inline asm
	// begin inline asm
	dp4a.s32.s32 %r5100, %r5125, %r5102, %r5092;
	// end inline asm
	ld.shared.u32 	%r5105, [%r5131+20];
	ld.shared.u32 	%r5110, [%r5135+4480];
	// begin inline asm
	dp4a.s32.s32 %r5104, %r5105, %r5110, %r5096;
	// end inline asm
	// begin inline asm
	dp4a.s32.s32 %r5108, %r5125, %r5110, %r5100;
	// end inline asm
	ld.shared.u32 	%r5113, [%r5131+24];
	ld.shared.u32 	%r5118, [%r5135+4544];
	// begin inline asm
	dp4a.s32.s32 %r5112, %r5113, %r5118, %r5104;
	// end inline asm
	// begin inline asm
	dp4a.s32.s32 %r5116, %r5125, %r5118, %r5108;
	// end inline asm
	ld.shared.u32 	%r5121, [%r5131+28];
	ld.shared.u32 	%r5126, [%r5135+4608];
	// begin inline asm
	dp4a.s32.s32 %r8954, %r5121, %r5126, %r5112;
	// end inline asm
	// begin inline asm
	dp4a.s32.s32 %r8953, %r5125, %r5126, %r5116;
	// end inline asm
	add.s32 	%r8952, %r8952, 8;
	setp.ne.s32 	%p98, %r8952, %r57;
	@%p98 bra 	$L__BB1_52;
	bar.sync 	0;
	add.s32 	%r117, %r8939, 256;
	setp.lt.u32 	%p99, %r8939, 49984;
	add.s32 	%r8938, %r8938, -256;
	mov.u32 	%r8939, %r117;
	@%p99 bra 	$L__BB1_12;
	shl.b32 	%r5136, %r8953, 7;
	add.s32 	%r5137, %r5136, %r8954;
	st.shared.u32 	[%r8], %r5137;
	bar.sync 	0;
	or.b32  	%r5138, %r8926, %r3;
	setp.ne.s32 	%p100, %r5138, 0;
	@%p100 bra 	$L__BB1_56;
	ld.shared.v4.u32 	{%r5139, %r5140, %r5141, %r5142}, [_ZZ23solve_nonce_range_fusedE5tileC];
	st.global.u32 	[%rd2], %r5139;
	st.global.u32 	[%rd2+4], %r5140;
	st.global.u32 	[%rd2+8], %r5141;
	st.global.u32 	[%rd2+12], %r5142;
	ld.shared.v4.u32 	{%r5143, %r5144, %r5145, %r5146}, [_ZZ23solve_nonce_range_fusedE5tileC+16];
	st.global.u32 	[%rd2+16], %r5143;
	st.global.u32 	[%rd2+20], %r5144;
	st.global.u32 	[%rd2+24], %r5145;
	st.global.u32 	[%rd2+28], %r5146;
	ld.shared.v4.u32 	{%r5147, %r5148, %r5149, %r5150}, [_ZZ23solve_nonce_range_fusedE5tileC+32];
	st.global.u32 	[%rd2+32], %r5147;
	st.global.u32 	[%rd2+36], %r5148;
	st.global.u32 	[%rd2+40], %r5149;
	st.global.u32 	[%rd2+44], %r5150;
	ld.shared.v4.u32 	{%r5151, %r5152, %r5153, %r5154}, [_ZZ23solve_nonce_range_fusedE5tileC+48];
	st.global.u32 	[%rd2+48], %r5151;
	st.global.u32 	[%rd2+52], %r5152;
	st.global.u32 	[%rd2+56], %r5153;
	st.global.u32 	[%rd2+60], %r5154;
	ld.shared.v4.u32 	{%r5155, %r5156, %r5157, %r5158}, [_ZZ23solve_nonce_range_fusedE5tileC+64];
	st.global.u32 	[%rd2+64], %r5155;
	st.global.u32 	[%rd2+68], %r5156;
	st.global.u32 	[%rd2+72], %r5157;
	st.global.u32 	[%rd2+76], %r5158;
	ld.shared.v4.u32 	{%r5159, %r5160, %r5161, %r5162}, [_ZZ23solve_nonce_range_fusedE5tileC+80];
	st.global.u32 	[%rd2+80], %r5159;
	st.global.u32 	[%rd2+84], %r5160;
	st.global.u32 	[%rd2+88], %r5161;
	st.global.u32 	[%rd2+92], %r5162;
	ld.shared.v4.u32 	{%r5163, %r5164, %r5165, %r5166}, [_ZZ23solve_nonce_range_fusedE5tileC+96];
	st.global.u32 	[%rd2+96], %r5163;
	st.global.u32 	[%rd2+100], %r5164;
	st.global.u32 	[%rd2+104], %r5165;
	st.global.u32 	[%rd2+108], %r5166;
	ld.shared.v4.u32 	{%r5167, %r5168, %r5169, %r5170}, [_ZZ23solve_nonce_range_fusedE5tileC+112];
	st.global.u32 	[%rd2+112], %r5167;
	st.global.u32 	[%rd2+116], %r5168;
	st.global.u32 	[%rd2+120], %r5169;
	st.global.u32 	[%rd2+124], %r5170;
	ld.shared.v4.u32 	{%r5171, %r5172, %r5173, %r5174}, [_ZZ23solve_nonce_range_fusedE5tileC+128];
	st.global.u32 	[%rd2+128], %r5171;
	st.global.u32 	[%rd2+132], %r5172;
	st.global.u32 	[%rd2+136], %r5173;
	st.global.u32 	[%rd2+140], %r5174;
	ld.shared.v4.u32 	{%r5175, %r5176, %r5177, %r5178}, [_ZZ23solve_nonce_range_fusedE5tileC+144];
	st.global.u32 	[%rd2+144], %r5175;
	st.global.u32 	[%rd2+148], %r5176;
	st.global.u32 	[%rd2+152], %r5177;
	st.global.u32 	[%rd2+156], %r5178;
	ld.shared.v4.u32 	{%r5179, %r5180, %r5181, %r5182}, [_ZZ23solve_nonce_range_fusedE5tileC+160];
	st.global.u32 	[%rd2+160], %r5179;
	st.global.u32 	[%rd2+164], %r5180;
	st.global.u32 	[%rd2+168], %r5181;
	st.global.u32 	[%rd2+172], %r5182;
	ld.shared.v4.u32 	{%r5183, %r5184, %r5185, %r5186}, [_ZZ23solve_nonce_range_fusedE5tileC+176];
	st.global.u32 	[%rd2+176], %r5183;
	st.global.u32 	[%rd2+180], %r5184;
	st.global.u32 	[%rd2+184], %r5185;
	st.global.u32 	[%rd2+188], %r5186;
	ld.shared.v4.u32 	{%r5187, %r5188, %r5189, %r5190}, [_ZZ23solve_nonce_range_fusedE5tileC+192];
	st.global.u32 	[%rd2+192], %r5187;
	st.global.u32 	[%rd2+196], %r5188;
	st.global.u32 	[%rd2+200], %r5189;
	st.global.u32 	[%rd2+204], %r5190;
	ld.shared.v4.u32 	{%r5191, %r5192, %r5193, %r5194}, [_ZZ23solve_nonce_range_fusedE5tileC+208];
	st.global.u32 	[%rd2+208], %r5191;
	st.global.u32 	[%rd2+212], %r5192;
	st.global.u32 	[%rd2+216], %r5193;
	st.global.u32 	[%rd2+220], %r5194;
	ld.shared.v4.u32 	{%r5195, %r5196, %r5197, %r5198}, [_ZZ23solve_nonce_range_fusedE5tileC+224];
	st.global.u32 	[%rd2+224], %r5195;
	st.global.u32 	[%rd2+228], %r5196;
	st.global.u32 	[%rd2+232], %r5197;
	st.global.u32 	[%rd2+236], %r5198;
	ld.shared.v4.u32 	{%r5199, %r5200, %r5201, %r5202}, [_ZZ23solve_nonce_range_fusedE5tileC+240];
	st.global.u32 	[%rd2+240], %r5199;
	st.global.u32 	[%rd2+244], %r5200;
	st.global.u32 	[%rd2+248], %r5201;
	st.global.u32 	[%rd2+252], %r5202;
$L__BB1_56:
	setp.ne.s32 	%p101, %r3, 0;
	@%p101 bra 	$L__BB1_83;
	mov.b32 	%r8963, 0;
	mov.b32 	%r8962, 1541459225;
	mov.b32 	%r8961, 528734635;
	mov.b32 	%r8960, -1694144372;
	mov.b32 	%r8959, 1359893119;
	mov.b32 	%r8958, -1521486534;
	mov.b32 	%r8957, 1013904242;
	mov.b32 	%r8956, -1150833019;
	mov.b32 	%r8955, 1779033703;
$L__BB1_58:
	shl.b32 	%r5212, %r8963, 6;
	setp.gt.u32 	%p102, %r8963, 3;
	mov.u32 	%r5213, _ZZ23solve_nonce_range_fusedE7sh_seed;
	add.s32 	%r128, %r5213, %r5212;
	mov.u32 	%r5214, _ZZ23solve_nonce_range_fusedE5tileC;
	add.s32 	%r129, %r5214, %r5212;
	@%p102 bra 	$L__BB1_60;
	ld.shared.v4.u32 	{%r8964, %r8965, %r8966, %r8967}, [%r128];
	bra.uni 	$L__BB1_61;
$L__BB1_60:
	ld.shared.v4.u32 	{%r8964, %r8965, %r8966, %r8967}, [%r129+-240];
$L__BB1_61:
	setp.lt.u32 	%p103, %r8963, 4;
	@%p103 bra 	$L__BB1_63;
	ld.shared.v4.u32 	{%r8968, %r8969, %r8970, %r8971}, [%r129+-224];
	bra.uni 	$L__BB1_64;
$L__BB1_63:
	ld.shared.v4.u32 	{%r8968, %r8969, %r8970, %r8971}, [%r128+16];
$L__BB1_64:
	setp.lt.u32 	%p104, %r8963, 4;
	@%p104 bra 	$L__BB1_66;
	ld.shared.v4.u32 	{%r8972, %r8973, %r8974, %r8975}, [%r129+-208];
	bra.uni 	$L__BB1_67;
$L__BB1_66:
	ld.shared.v4.u32 	{%r8972, %r8973, %r8974, %r8975}, [%r128+32];
$L__BB1_67:
	setp.lt.u32 	%p105, %r8963, 3;
	@%p105 bra 	$L__BB1_69;
	ld.shared.v4.u32 	{%r8976, %r8977, %r8978, %r8979}, [%r129+-192];
	bra.uni 	$L__BB1_70;
$L__BB1_69:
	ld.shared.v4.u32 	{%r8976, %r8977, %r8978, %r8979}, [%r128+48];
$L__BB1_70:
	setp.eq.s32 	%p106, %r8963, 0;
	selp.u32 	%r6111, 1, 0, %p106;
	setp.eq.s32 	%p107, %r8963, 15;
	selp.b32 	%r6112, 2, %r6111, %p107;
	add.s32 	%r6113, %r8955, %r8964;
	add.s32 	%r5217, %r6113, %r8959;
	mov.b32 	%r6098, 16;
	// begin inline asm
	shf.r.wrap.b32 %r5215, %r5217, %r5217, %r6098;
	// end inline asm
	add.s32 	%r6114, %r5215, 1779033703;
	xor.b32  	%r5221, %r8959, %r6114;
	mov.b32 	%r6102, 12;
	// begin inline asm
	shf.r.wrap.b32 %r5219, %r5221, %r5221, %r6102;
	// end inline asm
	add.s32 	%r6115, %r5217, %r8965;
	add.s32 	%r6116, %r6115, %r5219;
	xor.b32  	%r5225, %r5215, %r6116;
	mov.b32 	%r6106, 8;
	// begin inline asm
	shf.r.wrap.b32 %r5223, %r5225, %r5225, %r6106;
	// end inline asm
	add.s32 	%r6117, %r5223, %r6114;
	xor.b32  	%r5229, %r5219, %r6117;
	mov.b32 	%r6110, 7;
	// begin inline asm
	shf.r.wrap.b32 %r5227, %r5229, %r5229, %r6110;
	// end inline asm
	add.s32 	%r6118, %r8956, %r8966;
	add.s32 	%r5233, %r6118, %r8960;
	// begin inline asm
	shf.r.wrap.b32 %r5231, %r5233, %r5233, %r6098;
	// end inline asm
	add.s32 	%r6119, %r5231, -1150833019;
	xor.b32  	%r5237, %r8960, %r6119;
	// begin inline asm
	shf.r.wrap.b32 %r5235, %r5237, %r5237, %r6102;
	// end inline asm
	add.s32 	%r6120, %r5233, %r8967;
	add.s32 	%r6121, %r6120, %r5235;
	xor.b32  	%r5241, %r5231, %r6121;
	// begin inline asm
	shf.r.wrap.b32 %r5239, %r5241, %r5241, %r6106;
	// end inline asm
	add.s32 	%r6122, %r5239, %r6119;
	xor.b32  	%r5245, %r5235, %r6122;
	// begin inline asm
	shf.r.wrap.b32 %r5243, %r5245, %r5245, %r6110;
	// end inline asm
	add.s32 	%r6123, %r8957, %r8968;
	add.s32 	%r6124, %r6123, %r8961;
	xor.b32  	%r5249, %r6124, 64;
	// begin inline asm
	shf.r.wrap.b32 %r5247, %r5249, %r5249, %r6098;
	// end inline asm
	add.s32 	%r6125, %r5247, 1013904242;
	xor.b32  	%r5253, %r8961, %r6125;
	// begin inline asm
	shf.r.wrap.b32 %r5251, %r5253, %r5253, %r6102;
	// end inline asm
	add.s32 	%r6126, %r6124, %r8969;
	add.s32 	%r6127, %r6126, %r5251;
	xor.b32  	%r5257, %r5247, %r6127;
	// begin inline asm
	shf.r.wrap.b32 %r5255, %r5257, %r5257, %r6106;
	// end inline asm
	add.s32 	%r6128, %r5255, %r6125;
	xor.b32  	%r5261, %r5251, %r6128;
	// begin inline asm
	shf.r.wrap.b32 %r5259, %r5261, %r5261, %r6110;
	// end inline asm
	add.s32 	%r6129, %r8958, %r8970;
	add.s32 	%r6130, %r6129, %r8962;
	xor.b32  	%r5265, %r6130, %r6112;
	// begin inline asm
	shf.r.wrap.b32 %r5263, %r5265, %r5265, %r6098;
	// end inline asm
	add.s32 	%r6131, %r5263, -1521486534;
	xor.b32  	%r5269, %r8962, %r6131;
	// begin inline asm
	shf.r.wrap.b32 %r5267, %r5269, %r5269, %r6102;
	// end inline asm
	add.s32 	%r6132, %r6130, %r8971;
	add.s32 	%r6133, %r6132, %r5267;
	xor.b32  	%r5273, %r5263, %r6133;
	// begin inline asm
	shf.r.wrap.b32 %r5271, %r5273, %r5273, %r6106;
	// end inline asm
	add.s32 	%r6134, %r5271, %r6131;
	xor.b32  	%r5277, %r5267, %r6134;
	// begin inline asm
	shf.r.wrap.b32 %r5275, %r5277, %r5277, %r6110;
	// end inline asm
	add.s32 	%r6135, %r6116, %r8972;
	add.s32 	%r6136, %r6135, %r5243;
	xor.b32  	%r5281, %r6136, %r5271;
	// begin inline asm
	shf.r.wrap.b32 %r5279, %r5281, %r5281, %r6098;
	// end inline asm
	add.s32 	%r6137, %r6128, %r5279;
	xor.b32  	%r5285, %r5243, %r6137;
	// begin inline asm
	shf.r.wrap.b32 %r5283, %r5285, %r5285, %r6102;
	// end inline asm
	add.s32 	%r6138, %r6136, %r8973;
	add.s32 	%r6139, %r6138, %r5283;
	xor.b32  	%r5289, %r5279, %r6139;
	// begin inline asm
	shf.r.wrap.b32 %r5287, %r5289, %r5289, %r6106;
	// end inline asm
	add.s32 	%r6140, %r5287, %r6137;
	xor.b32  	%r5293, %r5283, %r6140;
	// begin inline asm
	shf.r.wrap.b32 %r5291, %r5293, %r5293, %r6110;
	// end inline asm
	add.s32 	%r6141, %r6121, %r8974;
	add.s32 	%r6142, %r6141, %r5259;
	xor.b32  	%r5297, %r6142, %r5223;
	// begin inline asm
	shf.r.wrap.b32 %r5295, %r5297, %r5297, %r6098;
	// end inline asm
	add.s32 	%r6143, %r6134, %r5295;
	xor.b32  	%r5301, %r5259, %r6143;
	// begin inline asm
	shf.r.wrap.b32 %r5299, %r5301, %r5301, %r6102;
	// end inline asm
	add.s32 	%r6144, %r6142, %r8975;
	add.s32 	%r6145, %r6144, %r5299;
	xor.b32  	%r5305, %r5295, %r6145;
	// begin inline asm
	shf.r.wrap.b32 %r5303, %r5305, %r5305, %r6106;
	// end inline asm
	add.s32 	%r6146, %r5303, %r6143;
	xor.b32  	%r5309, %r5299, %r6146;
	// begin inline asm
	shf.r.wrap.b32 %r5307, %r5309, %r5309, %r6110;
	// end inline asm
	add.s32 	%r6147, %r6127, %r8976;
	add.s32 	%r6148, %r6147, %r5275;
	xor.b32  	%r5313, %r6148, %r5239;
	// begin inline asm
	shf.r.wrap.b32 %r5311, %r5313, %r5313, %r6098;
	// end inline asm
	add.s32 	%r6149, %r6117, %r5311;
	xor.b32  	%r5317, %r5275, %r6149;
	// begin inline asm
	shf.r.wrap.b32 %r5315, %r5317, %r5317, %r6102;
	// end inline asm
	add.s32 	%r6150, %r6148, %r8977;
	add.s32 	%r6151, %r6150, %r5315;
	xor.b32  	%r5321, %r5311, %r6151;
	// begin inline asm
	shf.r.wrap.b32 %r5319, %r5321, %r5321, %r6106;
	// end inline asm
	add.s32 	%r6152, %r5319, %r6149;
	xor.b32  	%r5325, %r5315, %r6152;
	// begin inline asm
	shf.r.wrap.b32 %r5323, %r5325, %r5325, %r6110;
	// end inline asm
	add.s32 	%r6153, %r6133, %r8978;
	add.s32 	%r6154, %r6153, %r5227;
	xor.b32  	%r5329, %r6154, %r5255;
	// begin inline asm
	shf.r.wrap.b32 %r5327, %r5329, %r5329, %r6098;
	// end inline asm
	add.s32 	%r6155, %r6122, %r5327;
	xor.b32  	%r5333, %r5227, %r6155;
	// begin inline asm
	shf.r.wrap.b32 %r5331, %r5333, %r5333, %r6102;
	// end inline asm
	add.s32 	%r6156, %r6154, %r8979;
	add.s32 	%r6157, %r6156, %r5331;
	xor.b32  	%r5337, %r5327, %r6157;
	// begin inline asm
	shf.r.wrap.b32 %r5335, %r5337, %r5337, %r6106;
	// end inline asm
	add.s32 	%r6158, %r5335, %r6155;
	xor.b32  	%r5341, %r5331, %r6158;
	// begin inline asm
	shf.r.wrap.b32 %r5339, %r5341, %r5341, %r6110;
	// end inline asm
	add.s32 	%r6159, %r6139, %r8966;
	add.s32 	%r6160, %r6159, %r5339;
	xor.b32  	%r5345, %r6160, %r5303;
	// begin inline asm
	shf.r.wrap.b32 %r5343, %r5345, %r5345, %r6098;
	// end inline asm
	add.s32 	%r6161, %r6152, %r5343;
	xor.b32  	%r5349, %r5339, %r6161;
	// begin inline asm
	shf.r.wrap.b32 %r5347, %r5349, %r5349, %r6102;
	// end inline asm
	add.s32 	%r6162, %r6160, %r8970;
	add.s32 	%r6163, %r6162, %r5347;
	xor.b32  	%r5353, %r5343, %r6163;
	// begin inline asm
	shf.r.wrap.b32 %r5351, %r5353, %r5353, %r6106;
	// end inline asm
	add.s32 	%r6164, %r5351, %r6161;
	xor.b32  	%r5357, %r5347, %r6164;
	// begin inline asm
	shf.r.wrap.b32 %r5355, %r5357, %r5357, %r6110;
	// end inline asm
	add.s32 	%r6165, %r6145, %r8967;
	add.s32 	%r6166, %r6165, %r5291;
	xor.b32  	%r5361, %r6166, %r5319;
	// begin inline asm
	shf.r.wrap.b32 %r5359, %r5361, %r5361, %r6098;
	// end inline asm
	add.s32 	%r6167, %r6158, %r5359;
	xor.b32  	%r5365, %r5291, %r6167;
	// begin inline asm
	shf.r.wrap.b32 %r5363, %r5365, %r5365, %r6102;
	// end inline asm
	add.s32 	%r6168, %r6166, %r8974;
	add.s32 	%r6169, %r6168, %r5363;
	xor.b32  	%r5369, %r5359, %r6169;
	// begin inline asm
	shf.r.wrap.b32 %r5367, %r5369, %r5369, %r6106;
	// end inline asm
	add.s32 	%r6170, %r5367, %r6167;
	xor.b32  	%r5373, %r5363, %r6170;
	// begin inline asm
	shf.r.wrap.b32 %r5371, %r5373, %r5373, %r6110;
	// end inline asm
	add.s32 	%r6171, %r6151, %r8971;
	add.s32 	%r6172, %r6171, %r5307;
	xor.b32  	%r5377, %r6172, %r5335;
	// begin inline asm
	shf.r.wrap.b32 %r5375, %r5377, %r5377, %r6098;
	// end inline asm
	add.s32 	%r6173, %r6140, %r5375;
	xor.b32  	%r5381, %r5307, %r6173;
	// begin inline asm
	shf.r.wrap.b32 %r5379, %r5381, %r5381, %r6102;
	// end inline asm
	add.s32 	%r6174, %r6172, %r8964;
	add.s32 	%r6175, %r6174, %r5379;
	xor.b32  	%r5385, %r5375, %r6175;
	// begin inline asm
	shf.r.wrap.b32 %r5383, %r5385, %r5385, %r6106;
	// end inline asm
	add.s32 	%r6176, %r5383, %r6173;
	xor.b32  	%r5389, %r5379, %r6176;
	// begin inline asm
	shf.r.wrap.b32 %r5387, %r5389, %r5389, %r6110;
	// end inline asm
	add.s32 	%r6177, %r6157, %r8968;
	add.s32 	%r6178, %r6177, %r5323;
	xor.b32  	%r5393, %r6178, %r5287;
	// begin inline asm
	shf.r.wrap.b32 %r5391, %r5393, %r5393, %r6098;
	// end inline asm
	add.s32 	%r6179, %r6146, %r5391;
	xor.b32  	%r5397, %r5323, %r6179;
	// begin inline asm
	shf.r.wrap.b32 %r5395, %r5397, %r5397, %r6102;
	// end inline asm
	add.s32 	%r6180, %r6178, %r8977;
	add.s32 	%r6181, %r6180, %r5395;
	xor.b32  	%r5401, %r5391, %r6181;
	// begin inline asm
	shf.r.wrap.b32 %r5399, %r5401, %r5401, %r6106;
	// end inline asm
	add.s32 	%r6182, %r5399, %r6179;
	xor.b32  	%r5405, %r5395, %r6182;
	// begin inline asm
	shf.r.wrap.b32 %r5403, %r5405, %r5405, %r6110;
	// end inline asm
	add.s32 	%r6183, %r6163, %r8965;
	add.s32 	%r6184, %r6183, %r5371;
	xor.b32  	%r5409, %r6184, %r5399;
	// begin inline asm
	shf.r.wrap.b32 %r5407, %r5409, %r5409, %r6098;
	// end inline asm
	add.s32 	%r6185, %r6176, %r5407;
	xor.b32  	%r5413, %r5371, %r6185;
	// begin inline asm
	shf.r.wrap.b32 %r5411, %r5413, %r5413, %r6102;
	// end inline asm
	add.s32 	%r6186, %r6184, %r8975;
	add.s32 	%r6187, %r6186, %r5411;
	xor.b32  	%r5417, %r5407, %r6187;
	// begin inline asm
	shf.r.wrap.b32 %r5415, %r5417, %r5417, %r6106;
	// end inline asm
	add.s32 	%r6188, %r5415, %r6185;
	xor.b32  	%r5421, %r5411, %r6188;
	// begin inline asm
	shf.r.wrap.b32 %r5419, %r5421, %r5421, %r6110;
	// end inline asm
	add.s32 	%r6189, %r6169, %r8976;
	add.s32 	%r6190, %r6189, %r5387;
	xor.b32  	%r5425, %r6190, %r5351;
	// begin inline asm
	shf.r.wrap.b32 %r5423, %r5425, %r5425, %r6098;
	// end inline asm
	add.s32 	%r6191, %r6182, %r5423;
	xor.b32  	%r5429, %r5387, %r6191;
	// begin inline asm
	shf.r.wrap.b32 %r5427, %r5429, %r5429, %r6102;
	// end inline asm
	add.s32 	%r6192, %r6190, %r8969;
	add.s32 	%r6193, %r6192, %r5427;
	xor.b32  	%r5433, %r5423, %r6193;
	// begin inline asm
	shf.r.wrap.b32 %r5431, %r5433, %r5433, %r6106;
	// end inline asm
	add.s32 	%r6194, %r5431, %r6191;
	xor.b32  	%r5437, %r5427, %r6194;
	// begin inline asm
	shf.r.wrap.b32 %r5435, %r5437, %r5437, %r6110;
	// end inline asm
	add.s32 	%r6195, %r6175, %r8973;
	add.s32 	%r6196, %r6195, %r5403;
	xor.b32  	%r5441, %r6196, %r5367;
	// begin inline asm
	shf.r.wrap.b32 %r5439, %r5441, %r5441, %r6098;
	// end inline asm
	add.s32 	%r6197, %r6164, %r5439;
	xor.b32  	%r5445, %r5403, %r6197;
	// begin inline asm
	shf.r.wrap.b32 %r5443, %r5445, %r5445, %r6102;
	// end inline asm
	add.s32 	%r6198, %r6196, %r8978;
	add.s32 	%r6199, %r6198, %r5443;
	xor.b32  	%r5449, %r5439, %r6199;
	// begin inline asm
	shf.r.wrap.b32 %r5447, %r5449, %r5449, %r6106;
	// end inline asm
	add.s32 	%r6200, %r5447, %r6197;
	xor.b32  	%r5453, %r5443, %r6200;
	// begin inline asm
	shf.r.wrap.b32 %r5451, %r5453, %r5453, %r6110;
	// end inline asm
	add.s32 	%r6201, %r6181, %r8979;
	add.s32 	%r6202, %r6201, %r5355;
	xor.b32  	%r5457, %r6202, %r5383;
	// begin inline asm
	shf.r.wrap.b32 %r5455, %r5457, %r5457, %r6098;
	// end inline asm
	add.s32 	%r6203, %r6170, %r5455;
	xor.b32  	%r5461, %r5355, %r6203;
	// begin inline asm
	shf.r.wrap.b32 %r5459, %r5461, %r5461, %r6102;
	// end inline asm
	add.s32 	%r6204, %r6202, %r8972;
	add.s32 	%r6205, %r6204, %r5459;
	xor.b32  	%r5465, %r5455, %r6205;
	// begin inline asm
	shf.r.wrap.b32 %r5463, %r5465, %r5465, %r6106;
	// end inline asm
	add.s32 	%r6206, %r5463, %r6203;
	xor.b32  	%r5469, %r5459, %r6206;
	// begin inline asm
	shf.r.wrap.b32 %r5467, %r5469, %r5469, %r6110;
	// end inline asm
	add.s32 	%r6207, %r6187, %r8967;
	add.s32 	%r6208, %r6207, %r5467;
	xor.b32  	%r5473, %r6208, %r5431;
	// begin inline asm
	shf.r.wrap.b32 %r5471, %r5473, %r5473, %r6098;
	// end inline asm
	add.s32 	%r6209, %r6200, %r5471;
	xor.b32  	%r5477, %r5467, %r6209;
	// begin inline asm
	shf.r.wrap.b32 %r5475, %r5477, %r5477, %r6102;
	// end inline asm
	add.s32 	%r6210, %r6208, %r8968;
	add.s32 	%r6211, %r6210, %r5475;
	xor.b32  	%r5481, %r5471, %r6211;
	// begin inline asm
	shf.r.wrap.b32 %r5479, %r5481, %r5481, %r6106;
	// end inline asm
	add.s32 	%r6212, %r5479, %r6209;
	xor.b32  	%r5485, %r5475, %r6212;
	// begin inline asm
	shf.r.wrap.b32 %r5483, %r5485, %r5485, %r6110;
	// end inline asm
	add.s32 	%r6213, %r6193, %r8974;
	add.s32 	%r6214, %r6213, %r5419;
	xor.b32  	%r5489, %r6214, %r5447;
	// begin inline asm
	shf.r.wrap.b32 %r5487, %r5489, %r5489, %r6098;
	// end inline asm
	add.s32 	%r6215, %r6206, %r5487;
	xor.b32  	%r5493, %r5419, %r6215;
	// begin inline asm
	shf.r.wrap.b32 %r5491, %r5493, %r5493, %r6102;
	// end inline asm
	add.s32 	%r6216, %r6214, %r8976;
	add.s32 	%r6217, %r6216, %r5491;
	xor.b32  	%r5497, %r5487, %r6217;
	// begin inline asm
	shf.r.wrap.b32 %r5495, %r5497, %r5497, %r6106;
	// end inline asm
	add.s32 	%r6218, %r5495, %r6215;
	xor.b32  	%r5501, %r5491, %r6218;
	// begin inline asm
	shf.r.wrap.b32 %r5499, %r5501, %r5501, %r6110;
	// end inline asm
	add.s32 	%r6219, %r6199, %r8977;
	add.s32 	%r6220, %r6219, %r5435;
	xor.b32  	%r5505, %r6220, %r5463;
	// begin inline asm
	shf.r.wrap.b32 %r5503, %r5505, %r5505, %r6098;
	// end inline asm
	add.s32 	%r6221, %r6188, %r5503;
	xor.b32  	%r5509, %r5435, %r6221;
	// begin inline asm
	shf.r.wrap.b32 %r5507, %r5509, %r5509, %r6102;
	// end inline asm
	add.s32 	%r6222, %r6220, %r8966;
	add.s32 	%r6223, %r6222, %r5507;
	xor.b32  	%r5513, %r5503, %r6223;
	// begin inline asm
	shf.r.wrap.b32 %r5511, %r5513, %r5513, %r6106;
	// end inline asm
	add.s32 	%r6224, %r5511, %r6221;
	xor.b32  	%r5517, %r5507, %r6224;
	// begin inline asm
	shf.r.wrap.b32 %r5515, %r5517, %r5517, %r6110;
	// end inline asm
	add.s32 	%r6225, %r6205, %r8971;
	add.s32 	%r6226, %r6225, %r5451;
	xor.b32  	%r5521, %r6226, %r5415;
	// begin inline asm
	shf.r.wrap.b32 %r5519, %r5521, %r5521, %r6098;
	// end inline asm
	add.s32 	%r6227, %r6194, %r5519;
	xor.b32  	%r5525, %r5451, %r6227;
	// begin inline asm
	shf.r.wrap.b32 %r5523, %r5525, %r5525, %r6102;
	// end inline asm
	add.s32 	%r6228, %r6226, %r8978;
	add.s32 	%r6229, %r6228, %r5523;
	xor.b32  	%r5529, %r5519, %r6229;
	// begin inline asm
	shf.r.wrap.b32 %r5527, %r5529, %r5529, %r6106;
	// end inline asm
	add.s32 	%r6230, %r5527, %r6227;
	xor.b32  	%r5533, %r5523, %r6230;
	// begin inline asm
	shf.r.wrap.b32 %r5531, %r5533, %r5533, %r6110;
	// end inline asm
	add.s32 	%r6231, %r6211, %r8970;
	add.s32 	%r6232, %r6231, %r5499;
	xor.b32  	%r5537, %r6232, %r5527;
	// begin inline asm
	shf.r.wrap.b32 %r5535, %r5537, %r5537, %r6098;
	// end inline asm
	add.s32 	%r6233, %r6224, %r5535;
	xor.b32  	%r5541, %r5499, %r6233;
	// begin inline asm
	shf.r.wrap.b32 %r5539, %r5541, %r5541, %r6102;
	// end inline asm
	add.s32 	%r6234, %r6232, %r8969;
	add.s32 	%r6235, %r6234, %r5539;
	xor.b32  	%r5545, %r5535, %r6235;
	// begin inline asm
	shf.r.wrap.b32 %r5543, %r5545, %r5545, %r6106;
	// end inline asm
	add.s32 	%r6236, %r5543, %r6233;
	xor.b32  	%r5549, %r5539, %r6236;
	// begin inline asm
	shf.r.wrap.b32 %r5547, %r5549, %r5549, %r6110;
	// end inline asm
	add.s32 	%r6237, %r6217, %r8973;
	add.s32 	%r6238, %r6237, %r5515;
	xor.b32  	%r5553, %r6238, %r5479;
	// begin inline asm
	shf.r.wrap.b32 %r5551, %r5553, %r5553, %r6098;
	// end inline asm
	add.s32 	%r6239, %r6230, %r5551;
	xor.b32  	%r5557, %r5515, %r6239;
	// begin inline asm
	shf.r.wrap.b32 %r5555, %r5557, %r5557, %r6102;
	// end inline asm
	add.s32 	%r6240, %r6238, %r8964;
	add.s32 	%r6241, %r6240, %r5555;
	xor.b32  	%r5561, %r5551, %r6241;
	// begin inline asm
	shf.r.wrap.b32 %r5559, %r5561, %r5561, %r6106;
	// end inline asm
	add.s32 	%r6242, %r5559, %r6239;
	xor.b32  	%r5565, %r5555, %r6242;
	// begin inline asm
	shf.r.wrap.b32 %r5563, %r5565, %r5565, %r6110;
	// end inline asm
	add.s32 	%r6243, %r6223, %r8975;
	add.s32 	%r6244, %r6243, %r5531;
	xor.b32  	%r5569, %r6244, %r5495;
	// begin inline asm
	shf.r.wrap.b32 %r5567, %r5569, %r5569, %r6098;
	// end inline asm
	add.s32 	%r6245, %r6212, %r5567;
	xor.b32  	%r5573, %r5531, %r6245;
	// begin inline asm
	shf.r.wrap.b32 %r5571, %r5573, %r5573, %r6102;
	// end inline asm
	add.s32 	%r6246, %r6244, %r8979;
	add.s32 	%r6247, %r6246, %r5571;
	xor.b32  	%r5577, %r5567, %r6247;
	// begin inline asm
	shf.r.wrap.b32 %r5575, %r5577, %r5577, %r6106;
	// end inline asm
	add.s32 	%r6248, %r5575, %r6245;
	xor.b32  	%r5581, %r5571, %r6248;
	// begin inline asm
	shf.r.wrap.b32 %r5579, %r5581, %r5581, %r6110;
	// end inline asm
	add.s32 	%r6249, %r6229, %r8972;
	add.s32 	%r6250, %r6249, %r5483;
	xor.b32  	%r5585, %r6250, %r5511;
	// begin inline asm
	shf.r.wrap.b32 %r5583, %r5585, %r5585, %r6098;
	// end inline asm
	add.s32 	%r6251, %r6218, %r5583;
	xor.b32  	%r5589, %r5483, %r6251;
	// begin inline asm
	shf.r.wrap.b32 %r5587, %r5589, %r5589, %r6102;
	// end inline asm
	add.s32 	%r6252, %r6250, %r8965;
	add.s32 	%r6253, %r6252, %r5587;
	xor.b32  	%r5593, %r5583, %r6253;
	// begin inline asm
	shf.r.wrap.b32 %r5591, %r5593, %r5593, %r6106;
	// end inline asm
	add.s32 	%r6254, %r5591, %r6251;
	xor.b32  	%r5597, %r5587, %r6254;
	// begin inline asm
	shf.r.wrap.b32 %r5595, %r5597, %r5597, %r6110;
	// end inline asm
	add.s32 	%r6255, %r6235, %r8974;
	add.s32 	%r6256, %r6255, %r5595;
	xor.b32  	%r5601, %r6256, %r5559;
	// begin inline asm
	shf.r.wrap.b32 %r5599, %r5601, %r5601, %r6098;
	// end inline asm
	add.s32 	%r6257, %r6248, %r5599;
	xor.b32  	%r5605, %r5595, %r6257;
	// begin inline asm
	shf.r.wrap.b32 %r5603, %r5605, %r5605, %r6102;
	// end inline asm
	add.s32 	%r6258, %r6256, %r8971;
	add.s32 	%r6259, %r6258, %r5603;
	xor.b32  	%r5609, %r5599, %r6259;
	// begin inline asm
	shf.r.wrap.b32 %r5607, %r5609, %r5609, %r6106;
	// end inline asm
	add.s32 	%r6260, %r5607, %r6257;
	xor.b32  	%r5613, %r5603, %r6260;
	// begin inline asm
	shf.r.wrap.b32 %r5611, %r5613, %r5613, %r6110;
	// end inline asm
	add.s32 	%r6261, %r6241, %r8976;
	add.s32 	%r6262, %r6261, %r5547;
	xor.b32  	%r5617, %r6262, %r5575;
	// begin inline asm
	shf.r.wrap.b32 %r5615, %r5617, %r5617, %r6098;
	// end inline asm
	add.s32 	%r6263, %r6254, %r5615;
	xor.b32  	%r5621, %r5547, %r6263;
	// begin inline asm
	shf.r.wrap.b32 %r5619, %r5621, %r5621, %r6102;
	// end inline asm
	add.s32 	%r6264, %r6262, %r8973;
	add.s32 	%r6265, %r6264, %r5619;
	xor.b32  	%r5625, %r5615, %r6265;
	// begin inline asm
	shf.r.wrap.b32 %r5623, %r5625, %r5625, %r6106;
	// end inline asm
	add.s32 	%r6266, %r5623, %r6263;
	xor.b32  	%r5629, %r5619, %r6266;
	// begin inline asm
	shf.r.wrap.b32 %r5627, %r5629, %r5629, %r6110;
	// end inline asm
	add.s32 	%r6267, %r6247, %r8978;
	add.s32 	%r6268, %r6267, %r5563;
	xor.b32  	%r5633, %r6268, %r5591;
	// begin inline asm
	shf.r.wrap.b32 %r5631, %r5633, %r5633, %r6098;
	// end inline asm
	add.s32 	%r6269, %r6236, %r5631;
	xor.b32  	%r5637, %r5563, %r6269;
	// begin inline asm
	shf.r.wrap.b32 %r5635, %r5637, %r5637, %r6102;
	// end inline asm
	add.s32 	%r6270, %r6268, %r8967;
	add.s32 	%r6271, %r6270, %r5635;
	xor.b32  	%r5641, %r5631, %r6271;
	// begin inline asm
	shf.r.wrap.b32 %r5639, %r5641, %r5641, %r6106;
	// end inline asm
	add.s32 	%r6272, %r5639, %r6269;
	xor.b32  	%r5645, %r5635, %r6272;
	// begin inline asm
	shf.r.wrap.b32 %r5643, %r5645, %r5645, %r6110;
	// end inline asm
	add.s32 	%r6273, %r6253, %r8977;
	add.s32 	%r6274, %r6273, %r5579;
	xor.b32  	%r5649, %r6274, %r5543;
	// begin inline asm
	shf.r.wrap.b32 %r5647, %r5649, %r5649, %r6098;
	// end inline asm
	add.s32 	%r6275, %r6242, %r5647;
	xor.b32  	%r5653, %r5579, %r6275;
	// begin inline asm
	shf.r.wrap.b32 %r5651, %r5653, %r5653, %r6102;
	// end inline asm
	add.s32 	%r6276, %r6274, %r8979;
	add.s32 	%r6277, %r6276, %r5651;
	xor.b32  	%r5657, %r5647, %r6277;
	// begin inline asm
	shf.r.wrap.b32 %r5655, %r5657, %r5657, %r6106;
	// end inline asm
	add.s32 	%r6278, %r5655, %r6275;
	xor.b32  	%r5661, %r5651, %r6278;
	// begin inline asm
	shf.r.wrap.b32 %r5659, %r5661, %r5661, %r6110;
	// end inline asm
	add.s32 	%r6279, %r6259, %r8968;
	add.s32 	%r6280, %r6279, %r5627;
	xor.b32  	%r5665, %r6280, %r5655;
	// begin inline asm
	shf.r.wrap.b32 %r5663, %r5665, %r5665, %r6098;
	// end inline asm
	add.s32 	%r6281, %r6272, %r5663;
	xor.b32  	%r5669, %r5627, %r6281;
	// begin inline asm
	shf.r.wrap.b32 %r5667, %r5669, %r5669, %r6102;
	// end inline asm
	add.s32 	%r6282, %r6280, %r8964;
	add.s32 	%r6283, %r6282, %r5667;
	xor.b32  	%r5673, %r5663, %r6283;
	// begin inline asm
	shf.r.wrap.b32 %r5671, %r5673, %r5673, %r6106;
	// end inline asm
	add.s32 	%r6284, %r5671, %r6281;
	xor.b32  	%r5677, %r5667, %r6284;
	// begin inline asm
	shf.r.wrap.b32 %r5675, %r5677, %r5677, %r6110;
	// end inline asm
	add.s32 	%r6285, %r6265, %r8975;
	add.s32 	%r6286, %r6285, %r5643;
	xor.b32  	%r5681, %r6286, %r5607;
	// begin inline asm
	shf.r.wrap.b32 %r5679, %r5681, %r5681, %r6098;
	// end inline asm
	add.s32 	%r6287, %r6278, %r5679;
	xor.b32  	%r5685, %r5643, %r6287;
	// begin inline asm
	shf.r.wrap.b32 %r5683, %r5685, %r5685, %r6102;
	// end inline asm
	add.s32 	%r6288, %r6286, %r8966;
	add.s32 	%r6289, %r6288, %r5683;
	xor.b32  	%r5689, %r5679, %r6289;
	// begin inline asm
	shf.r.wrap.b32 %r5687, %r5689, %r5689, %r6106;
	// end inline asm
	add.s32 	%r6290, %r5687, %r6287;
	xor.b32  	%r5693, %r5683, %r6290;
	// begin inline asm
	shf.r.wrap.b32 %r5691, %r5693, %r5693, %r6110;
	// end inline asm
	add.s32 	%r6291, %r6271, %r8969;
	add.s32 	%r6292, %r6291, %r5659;
	xor.b32  	%r5697, %r6292, %r5623;
	// begin inline asm
	shf.r.wrap.b32 %r5695, %r5697, %r5697, %r6098;
	// end inline asm
	add.s32 	%r6293, %r6260, %r5695;
	xor.b32  	%r5701, %r5659, %r6293;
	// begin inline asm
	shf.r.wrap.b32 %r5699, %r5701, %r5701, %r6102;
	// end inline asm
	add.s32 	%r6294, %r6292, %r8972;
	add.s32 	%r6295, %r6294, %r5699;
	xor.b32  	%r5705, %r5695, %r6295;
	// begin inline asm
	shf.r.wrap.b32 %r5703, %r5705, %r5705, %r6106;
	// end inline asm
	add.s32 	%r6296, %r5703, %r6293;
	xor.b32  	%r5709, %r5699, %r6296;
	// begin inline asm
	shf.r.wrap.b32 %r5707, %r5709, %r5709, %r6110;
	// end inline asm
	add.s32 	%r6297, %r6277, %r8965;
	add.s32 	%r6298, %r6297, %r5611;
	xor.b32  	%r5713, %r6298, %r5639;
	// begin inline asm
	shf.r.wrap.b32 %r5711, %r5713, %r5713, %r6098;
	// end inline asm
	add.s32 	%r6299, %r6266, %r5711;
	xor.b32  	%r5717, %r5611, %r6299;
	// begin inline asm
	shf.r.wrap.b32 %r5715, %r5717, %r5717, %r6102;
	// end inline asm
	add.s32 	%r6300, %r6298, %r8970;
	add.s32 	%r6301, %r6300, %r5715;
	xor.b32  	%r5721, %r5711, %r6301;
	// begin inline asm
	shf.r.wrap.b32 %r5719, %r5721, %r5721, %r6106;
	// end inline asm
	add.s32 	%r6302, %r5719, %r6299;
	xor.b32  	%r5725, %r5715, %r6302;
	// begin inline asm
	shf.r.wrap.b32 %r5723, %r5725, %r5725, %r6110;
	// end inline asm
	add.s32 	%r6303, %r6283, %r8976;
	add.s32 	%r6304, %r6303, %r5723;
	xor.b32  	%r5729, %r6304, %r5687;
	// begin inline asm
	shf.r.wrap.b32 %r5727, %r5729, %r5729, %r6098;
	// end inline asm
	add.s32 	%r6305, %r6296, %r5727;
	xor.b32  	%r5733, %r5723, %r6305;
	// begin inline asm
	shf.r.wrap.b32 %r5731, %r5733, %r5733, %r6102;
	// end inline asm
	add.s32 	%r6306, %r6304, %r8977;
	add.s32 	%r6307, %r6306, %r5731;
	xor.b32  	%r5737, %r5727, %r6307;
	// begin inline asm
	shf.r.wrap.b32 %r5735, %r5737, %r5737, %r6106;
	// end inline asm
	add.s32 	%r6308, %r5735, %r6305;
	xor.b32  	%r5741, %r5731, %r6308;
	// begin inline asm
	shf.r.wrap.b32 %r5739, %r5741, %r5741, %r6110;
	// end inline asm
	add.s32 	%r6309, %r6289, %r8973;
	add.s32 	%r6310, %r6309, %r5675;
	xor.b32  	%r5745, %r6310, %r5703;
	// begin inline asm
	shf.r.wrap.b32 %r5743, %r5745, %r5745, %r6098;
	// end inline asm
	add.s32 	%r6311, %r6302, %r5743;
	xor.b32  	%r5749, %r5675, %r6311;
	// begin inline asm
	shf.r.wrap.b32 %r5747, %r5749, %r5749, %r6102;
	// end inline asm
	add.s32 	%r6312, %r6310, %r8975;
	add.s32 	%r6313, %r6312, %r5747;
	xor.b32  	%r5753, %r5743, %r6313;
	// begin inline asm
	shf.r.wrap.b32 %r5751, %r5753, %r5753, %r6106;
	// end inline asm
	add.s32 	%r6314, %r5751, %r6311;
	xor.b32  	%r5757, %r5747, %r6314;
	// begin inline asm
	shf.r.wrap.b32 %r5755, %r5757, %r5757, %r6110;
	// end inline asm
	add.s32 	%r6315, %r6295, %r8979;
	add.s32 	%r6316, %r6315, %r5691;
	xor.b32  	%r5761, %r6316, %r5719;
	// begin inline asm
	shf.r.wrap.b32 %r5759, %r5761, %r5761, %r6098;
	// end inline asm
	add.s32 	%r6317, %r6284, %r5759;
	xor.b32  	%r5765, %r5691, %r6317;
	// begin inline asm
	shf.r.wrap.b32 %r5763, %r5765, %r5765, %r6102;
	// end inline asm
	add.s32 	%r6318, %r6316, %r8974;
	add.s32 	%r6319, %r6318, %r5763;
	xor.b32  	%r5769, %r5759, %r6319;
	// begin inline asm
	shf.r.wrap.b32 %r5767, %r5769, %r5769, %r6106;
	// end inline asm
	add.s32 	%r6320, %r5767, %r6317;
	xor.b32  	%r5773, %r5763, %r6320;
	// begin inline asm
	shf.r.wrap.b32 %r5771, %r5773, %r5773, %r6110;
	// end inline asm
	add.s32 	%r6321, %r6301, %r8978;
	add.s32 	%r6322, %r6321, %r5707;
	xor.b32  	%r5777, %r6322, %r5671;
	// begin inline asm
	shf.r.wrap.b32 %r5775, %r5777, %r5777, %r6098;
	// end inline asm
	add.s32 	%r6323, %r6290, %r5775;
	xor.b32  	%r5781, %r5707, %r6323;
	// begin inline asm
	shf.r.wrap.b32 %r5779, %r5781, %r5781, %r6102;
	// end inline asm
	add.s32 	%r6324, %r6322, %r8972;
	add.s32 	%r6325, %r6324, %r5779;
	xor.b32  	%r5785, %r5775, %r6325;
	// begin inline asm
	shf.r.wrap.b32 %r5783, %r5785, %r5785, %r6106;
	// end inline asm
	add.s32 	%r6326, %r5783, %r6323;
	xor.b32  	%r5789, %r5779, %r6326;
	// begin inline asm
	shf.r.wrap.b32 %r5787, %r5789, %r5789, %r6110;
	// end inline asm
	add.s32 	%r6327, %r6307, %r8971;
	add.s32 	%r6328, %r6327, %r5755;
	xor.b32  	%r5793, %r6328, %r5783;
	// begin inline asm
	shf.r.wrap.b32 %r5791, %r5793, %r5793, %r6098;
	// end inline asm
	add.s32 	%r6329, %r6320, %r5791;
	xor.b32  	%r5797, %r5755, %r6329;
	// begin inline asm
	shf.r.wrap.b32 %r5795, %r5797, %r5797, %r6102;
	// end inline asm
	add.s32 	%r6330, %r6328, %r8966;
	add.s32 	%r6331, %r6330, %r5795;
	xor.b32  	%r5801, %r5791, %r6331;
	// begin inline asm
	shf.r.wrap.b32 %r5799, %r5801, %r5801, %r6106;
	// end inline asm
	add.s32 	%r6332, %r5799, %r6329;
	xor.b32  	%r5805, %r5795, %r6332;
	// begin inline asm
	shf.r.wrap.b32 %r5803, %r5805, %r5805, %r6110;
	// end inline asm
	add.s32 	%r6333, %r6313, %r8969;
	add.s32 	%r6334, %r6333, %r5771;
	xor.b32  	%r5809, %r6334, %r5735;
	// begin inline asm
	shf.r.wrap.b32 %r5807, %r5809, %r5809, %r6098;
	// end inline asm
	add.s32 	%r6335, %r6326, %r5807;
	xor.b32  	%r5813, %r5771, %r6335;
	// begin inline asm
	shf.r.wrap.b32 %r5811, %r5813, %r5813, %r6102;
	// end inline asm
	add.s32 	%r6336, %r6334, %r8967;
	add.s32 	%r6337, %r6336, %r5811;
	xor.b32  	%r5817, %r5807, %r6337;
	// begin inline asm
	shf.r.wrap.b32 %r5815, %r5817, %r5817, %r6106;
	// end inline asm
	add.s32 	%r6338, %r5815, %r6335;
	xor.b32  	%r5821, %r5811, %r6338;
	// begin inline asm
	shf.r.wrap.b32 %r5819, %r5821, %r5821, %r6110;
	// end inline asm
	add.s32 	%r6339, %r6319, %r8964;
	add.s32 	%r6340, %r6339, %r5787;
	xor.b32  	%r5825, %r6340, %r5751;
	// begin inline asm
	shf.r.wrap.b32 %r5823, %r5825, %r5825, %r6098;
	// end inline asm
	add.s32 	%r6341, %r6308, %r5823;
	xor.b32  	%r5829, %r5787, %r6341;
	// begin inline asm
	shf.r.wrap.b32 %r5827, %r5829, %r5829, %r6102;
	// end inline asm
	add.s32 	%r6342, %r6340, %r8965;
	add.s32 	%r6343, %r6342, %r5827;
	xor.b32  	%r5833, %r5823, %r6343;
	// begin inline asm
	shf.r.wrap.b32 %r5831, %r5833, %r5833, %r6106;
	// end inline asm
	add.s32 	%r6344, %r5831, %r6341;
	xor.b32  	%r5837, %r5827, %r6344;
	// begin inline asm
	shf.r.wrap.b32 %r5835, %r5837, %r5837, %r6110;
	// end inline asm
	add.s32 	%r6345, %r6325, %r8970;
	add.s32 	%r6346, %r6345, %r5739;
	xor.b32  	%r5841, %r6346, %r5767;
	// begin inline asm
	shf.r.wrap.b32 %r5839, %r5841, %r5841, %r6098;
	// end inline asm
	add.s32 	%r6347, %r6314, %r5839;
	xor.b32  	%r5845, %r5739, %r6347;
	// begin inline asm
	shf.r.wrap.b32 %r5843, %r5845, %r5845, %r6102;
	// end inline asm
	add.s32 	%r6348, %r6346, %r8968;
	add.s32 	%r6349, %r6348, %r5843;
	xor.b32  	%r5849, %r5839, %r6349;
	// begin inline asm
	shf.r.wrap.b32 %r5847, %r5849, %r5849, %r6106;
	// end inline asm
	add.s32 	%r6350, %r5847, %r6347;
	xor.b32  	%r5853, %r5843, %r6350;
	// begin inline asm
	shf.r.wrap.b32 %r5851, %r5853, %r5853, %r6110;
	// end inline asm
	add.s32 	%r6351, %r6331, %r8973;
	add.s32 	%r6352, %r6351, %r5851;
	xor.b32  	%r5857, %r6352, %r5815;
	// begin inline asm
	shf.r.wrap.b32 %r5855, %r5857, %r5857, %r6098;
	// end inline asm
	add.s32 	%r6353, %r6344, %r5855;
	xor.b32  	%r5861, %r5851, %r6353;
	// begin inline asm
	shf.r.wrap.b32 %r5859, %r5861, %r5861, %r6102;
	// end inline asm
	add.s32 	%r6354, %r6352, %r8978;
	add.s32 	%r6355, %r6354, %r5859;
	xor.b32  	%r5865, %r5855, %r6355;
	// begin inline asm
	shf.r.wrap.b32 %r5863, %r5865, %r5865, %r6106;
	// end inline asm
	add.s32 	%r6356, %r5863, %r6353;
	xor.b32  	%r5869, %r5859, %r6356;
	// begin inline asm
	shf.r.wrap.b32 %r5867, %r5869, %r5869, %r6110;
	// end inline asm
	add.s32 	%r6357, %r6337, %r8975;
	add.s32 	%r6358, %r6357, %r5803;
	xor.b32  	%r5873, %r6358, %r5831;
	// begin inline asm
	shf.r.wrap.b32 %r5871, %r5873, %r5873, %r6098;
	// end inline asm
	add.s32 	%r6359, %r6350, %r5871;
	xor.b32  	%r5877, %r5803, %r6359;
	// begin inline asm
	shf.r.wrap.b32 %r5875, %r5877, %r5877, %r6102;
	// end inline asm
	add.s32 	%r6360, %r6358, %r8969;
	add.s32 	%r6361, %r6360, %r5875;
	xor.b32  	%r5881, %r5871, %r6361;
	// begin inline asm
	shf.r.wrap.b32 %r5879, %r5881, %r5881, %r6106;
	// end inline asm
	add.s32 	%r6362, %r5879, %r6359;
	xor.b32  	%r5885, %r5875, %r6362;
	// begin inline asm
	shf.r.wrap.b32 %r5883, %r5885, %r5885, %r6110;
	// end inline asm
	add.s32 	%r6363, %r6343, %r8972;
	add.s32 	%r6364, %r6363, %r5819;
	xor.b32  	%r5889, %r6364, %r5847;
	// begin inline asm
	shf.r.wrap.b32 %r5887, %r5889, %r5889, %r6098;
	// end inline asm
	add.s32 	%r6365, %r6332, %r5887;
	xor.b32  	%r5893, %r5819, %r6365;
	// begin inline asm
	shf.r.wrap.b32 %r5891, %r5893, %r5893, %r6102;
	// end inline asm
	add.s32 	%r6366, %r6364, %r8976;
	add.s32 	%r6367, %r6366, %r5891;
	xor.b32  	%r5897, %r5887, %r6367;
	// begin inline asm
	shf.r.wrap.b32 %r5895, %r5897, %r5897, %r6106;
	// end inline asm
	add.s32 	%r6368, %r5895, %r6365;
	xor.b32  	%r5901, %r5891, %r6368;
	// begin inline asm
	shf.r.wrap.b32 %r5899, %r5901, %r5901, %r6110;
	// end inline asm
	add.s32 	%r6369, %r6349, %r8979;
	add.s32 	%r6370, %r6369, %r5835;
	xor.b32  	%r5905, %r6370, %r5799;
	// begin inline asm
	shf.r.wrap.b32 %r5903, %r5905, %r5905, %r6098;
	// end inline asm
	add.s32 	%r6371, %r6338, %r5903;
	xor.b32  	%r5909, %r5835, %r6371;
	// begin inline asm
	shf.r.wrap.b32 %r5907, %r5909, %r5909, %r6102;
	// end inline asm
	add.s32 	%r6372, %r6370, %r8965;
	add.s32 	%r6373, %r6372, %r5907;
	xor.b32  	%r5913, %r5903, %r6373;
	// begin inline asm
	shf.r.wrap.b32 %r5911, %r5913, %r5913, %r6106;
	// end inline asm
	add.s32 	%r6374, %r5911, %r6371;
	xor.b32  	%r5917, %r5907, %r6374;
	// begin inline asm
	shf.r.wrap.b32 %r5915, %r5917, %r5917, %r6110;
	// end inline asm
	add.s32 	%r6375, %r6355, %r8977;
	add.s32 	%r6376, %r6375, %r5883;
	xor.b32  	%r5921, %r6376, %r5911;
	// begin inline asm
	shf.r.wrap.b32 %r5919, %r5921, %r5921, %r6098;
	// end inline asm
	add.s32 	%r6377, %r6368, %r5919;
	xor.b32  	%r5925, %r5883, %r6377;
	// begin inline asm
	shf.r.wrap.b32 %r5923, %r5925, %r5925, %r6102;
	// end inline asm
	add.s32 	%r6378, %r6376, %r8967;
	add.s32 	%r6379, %r6378, %r5923;
	xor.b32  	%r5929, %r5919, %r6379;
	// begin inline asm
	shf.r.wrap.b32 %r5927, %r5929, %r5929, %r6106;
	// end inline asm
	add.s32 	%r6380, %r5927, %r6377;
	xor.b32  	%r5933, %r5923, %r6380;
	// begin inline asm
	shf.r.wrap.b32 %r5931, %r5933, %r5933, %r6110;
	// end inline asm
	add.s32 	%r6381, %r6361, %r8964;
	add.s32 	%r6382, %r6381, %r5899;
	xor.b32  	%r5937, %r6382, %r5863;
	// begin inline asm
	shf.r.wrap.b32 %r5935, %r5937, %r5937, %r6098;
	// end inline asm
	add.s32 	%r6383, %r6374, %r5935;
	xor.b32  	%r5941, %r5899, %r6383;
	// begin inline asm
	shf.r.wrap.b32 %r5939, %r5941, %r5941, %r6102;
	// end inline asm
	add.s32 	%r6384, %r6382, %r8974;
	add.s32 	%r6385, %r6384, %r5939;
	xor.b32  	%r5945, %r5935, %r6385;
	// begin inline asm
	shf.r.wrap.b32 %r5943, %r5945, %r5945, %r6106;
	// end inline asm
	add.s32 	%r6386, %r5943, %r6383;
	xor.b32  	%r5949, %r5939, %r6386;
	// begin inline asm
	shf.r.wrap.b32 %r5947, %r5949, %r5949, %r6110;
	// end inline asm
	add.s32 	%r6387, %r6367, %r8966;
	add.s32 	%r6388, %r6387, %r5915;
	xor.b32  	%r5953, %r6388, %r5879;
	// begin inline asm
	shf.r.wrap.b32 %r5951, %r5953, %r5953, %r6098;
	// end inline asm
	add.s32 	%r6389, %r6356, %r5951;
	xor.b32  	%r5957, %r5915, %r6389;
	// begin inline asm
	shf.r.wrap.b32 %r5955, %r5957, %r5957, %r6102;
	// end inline asm
	add.s32 	%r6390, %r6388, %r8970;
	add.s32 	%r6391, %r6390, %r5955;
	xor.b32  	%r5961, %r5951, %r6391;
	// begin inline asm
	shf.r.wrap.b32 %r5959, %r5961, %r5961, %r6106;
	// end inline asm
	add.s32 	%r6392, %r5959, %r6389;
	xor.b32  	%r5965, %r5955, %r6392;
	// begin inline asm
	shf.r.wrap.b32 %r5963, %r5965, %r5965, %r6110;
	// end inline asm
	add.s32 	%r6393, %r6373, %r8968;
	add.s32 	%r6394, %r6393, %r5867;
	xor.b32  	%r5969, %r6394, %r5895;
	// begin inline asm
	shf.r.wrap.b32 %r5967, %r5969, %r5969, %r6098;
	// end inline asm
	add.s32 	%r6395, %r6362, %r5967;
	xor.b32  	%r5973, %r5867, %r6395;
	// begin inline asm
	shf.r.wrap.b32 %r5971, %r5973, %r5973, %r6102;
	// end inline asm
	add.s32 	%r6396, %r6394, %r8971;
	add.s32 	%r6397, %r6396, %r5971;
	xor.b32  	%r5977, %r5967, %r6397;
	// begin inline asm
	shf.r.wrap.b32 %r5975, %r5977, %r5977, %r6106;
	// end inline asm
	add.s32 	%r6398, %r5975, %r6395;
	xor.b32  	%r5981, %r5971, %r6398;
	// begin inline asm
	shf.r.wrap.b32 %r5979, %r5981, %r5981, %r6110;
	// end inline asm
	add.s32 	%r6399, %r6379, %r8975;
	add.s32 	%r6400, %r6399, %r5979;
	xor.b32  	%r5985, %r6400, %r5943;
	// begin inline asm
	shf.r.wrap.b32 %r5983, %r5985, %r5985, %r6098;
	// end inline asm
	add.s32 	%r6401, %r6392, %r5983;
	xor.b32  	%r5989, %r5979, %r6401;
	// begin inline asm
	shf.r.wrap.b32 %r5987, %r5989, %r5989, %r6102;
	// end inline asm
	add.s32 	%r6402, %r6400, %r8979;
	add.s32 	%r6403, %r6402, %r5987;
	xor.b32  	%r5993, %r5983, %r6403;
	// begin inline asm
	shf.r.wrap.b32 %r5991, %r5993, %r5993, %r6106;
	// end inline asm
	add.s32 	%r6404, %r5991, %r6401;
	xor.b32  	%r5997, %r5987, %r6404;
	// begin inline asm
	shf.r.wrap.b32 %r5995, %r5997, %r5997, %r6110;
	// end inline asm
	add.s32 	%r6405, %r6385, %r8969;
	add.s32 	%r6406, %r6405, %r5931;
	xor.b32  	%r6001, %r6406, %r5959;
	// begin inline asm
	shf.r.wrap.b32 %r5999, %r6001, %r6001, %r6098;
	// end inline asm
	add.s32 	%r6407, %r6398, %r5999;
	xor.b32  	%r6005, %r5931, %r6407;
	// begin inline asm
	shf.r.wrap.b32 %r6003, %r6005, %r6005, %r6102;
	// end inline asm
	add.s32 	%r6408, %r6406, %r8964;
	add.s32 	%r6409, %r6408, %r6003;
	xor.b32  	%r6009, %r5999, %r6409;
	// begin inline asm
	shf.r.wrap.b32 %r6007, %r6009, %r6009, %r6106;
	// end inline asm
	add.s32 	%r6410, %r6007, %r6407;
	xor.b32  	%r6013, %r6003, %r6410;
	// begin inline asm
	shf.r.wrap.b32 %r6011, %r6013, %r6013, %r6110;
	// end inline asm
	add.s32 	%r6411, %r6391, %r8965;
	add.s32 	%r6412, %r6411, %r5947;
	xor.b32  	%r6017, %r6412, %r5975;
	// begin inline asm
	shf.r.wrap.b32 %r6015, %r6017, %r6017, %r6098;
	// end inline asm
	add.s32 	%r6413, %r6380, %r6015;
	xor.b32  	%r6021, %r5947, %r6413;
	// begin inline asm
	shf.r.wrap.b32 %r6019, %r6021, %r6021, %r6102;
	// end inline asm
	add.s32 	%r6414, %r6412, %r8973;
	add.s32 	%r6415, %r6414, %r6019;
	xor.b32  	%r6025, %r6015, %r6415;
	// begin inline asm
	shf.r.wrap.b32 %r6023, %r6025, %r6025, %r6106;
	// end inline asm
	add.s32 	%r6416, %r6023, %r6413;
	xor.b32  	%r6029, %r6019, %r6416;
	// begin inline asm
	shf.r.wrap.b32 %r6027, %r6029, %r6029, %r6110;
	// end inline asm
	add.s32 	%r6417, %r6397, %r8972;
	add.s32 	%r6418, %r6417, %r5963;
	xor.b32  	%r6033, %r6418, %r5927;
	// begin inline asm
	shf.r.wrap.b32 %r6031, %r6033, %r6033, %r6098;
	// end inline asm
	add.s32 	%r6419, %r6386, %r6031;
	xor.b32  	%r6037, %r5963, %r6419;
	// begin inline asm
	shf.r.wrap.b32 %r6035, %r6037, %r6037, %r6102;
	// end inline asm
	add.s32 	%r6420, %r6418, %r8970;
	add.s32 	%r6421, %r6420, %r6035;
	xor.b32  	%r6041, %r6031, %r6421;
	// begin inline asm
	shf.r.wrap.b32 %r6039, %r6041, %r6041, %r6106;
	// end inline asm
	add.s32 	%r6422, %r6039, %r6419;
	xor.b32  	%r6045, %r6035, %r6422;
	// begin inline asm
	shf.r.wrap.b32 %r6043, %r6045, %r6045, %r6110;
	// end inline asm
	add.s32 	%r6423, %r6403, %r8978;
	add.s32 	%r6424, %r6423, %r6011;
	xor.b32  	%r6049, %r6424, %r6039;
	// begin inline asm
	shf.r.wrap.b32 %r6047, %r6049, %r6049, %r6098;
	// end inline asm
	add.s32 	%r6425, %r6416, %r6047;
	xor.b32  	%r6053, %r6011, %r6425;
	// begin inline asm
	shf.r.wrap.b32 %r6051, %r6053, %r6053, %r6102;
	// end inline asm
	add.s32 	%r6426, %r6424, %r8974;
	add.s32 	%r6427, %r6426, %r6051;
	xor.b32  	%r6057, %r6047, %r6427;
	// begin inline asm
	shf.r.wrap.b32 %r6055, %r6057, %r6057, %r6106;
	// end inline asm
	add.s32 	%r6428, %r6055, %r6425;
	xor.b32  	%r6061, %r6051, %r6428;
	// begin inline asm
	shf.r.wrap.b32 %r6059, %r6061, %r6061, %r6110;
	// end inline asm
	add.s32 	%r6429, %r6409, %r8966;
	add.s32 	%r6430, %r6429, %r6027;
	xor.b32  	%r6065, %r6430, %r5991;
	// begin inline asm
	shf.r.wrap.b32 %r6063, %r6065, %r6065, %r6098;
	// end inline asm
	add.s32 	%r6431, %r6422, %r6063;
	xor.b32  	%r6069, %r6027, %r6431;
	// begin inline asm
	shf.r.wrap.b32 %r6067, %r6069, %r6069, %r6102;
	// end inline asm
	add.s32 	%r6432, %r6430, %r8976;
	add.s32 	%r6433, %r6432, %r6067;
	xor.b32  	%r6073, %r6063, %r6433;
	// begin inline asm
	shf.r.wrap.b32 %r6071, %r6073, %r6073, %r6106;
	// end inline asm
	add.s32 	%r6434, %r6071, %r6431;
	xor.b32  	%r6077, %r6067, %r6434;
	// begin inline asm
	shf.r.wrap.b32 %r6075, %r6077, %r6077, %r6110;
	// end inline asm
	add.s32 	%r6435, %r6415, %r8967;
	add.s32 	%r6436, %r6435, %r6043;
	xor.b32  	%r6081, %r6436, %r6007;
	// begin inline asm
	shf.r.wrap.b32 %r6079, %r6081, %r6081, %r6098;
	// end inline asm
	add.s32 	%r6437, %r6404, %r6079;
	xor.b32  	%r6085, %r6043, %r6437;
	// begin inline asm
	shf.r.wrap.b32 %r6083, %r6085, %r6085, %r6102;
	// end inline asm
	add.s32 	%r6438, %r6436, %r8968;
	add.s32 	%r6439, %r6438, %r6083;
	xor.b32  	%r6089, %r6079, %r6439;
	// begin inline asm
	shf.r.wrap.b32 %r6087, %r6089, %r6089, %r6106;
	// end inline asm
	add.s32 	%r6440, %r6087, %r6437;
	xor.b32  	%r6093, %r6083, %r6440;
	// begin inline asm
	shf.r.wrap.b32 %r6091, %r6093, %r6093, %r6110;
	// end inline asm
	add.s32 	%r6441, %r6421, %r8971;
	add.s32 	%r6442, %r6441, %r5995;
	xor.b32  	%r6097, %r6442, %r6023;
	// begin inline asm
	shf.r.wrap.b32 %r6095, %r6097, %r6097, %r6098;
	// end inline asm
	add.s32 	%r6443, %r6410, %r6095;
	xor.b32  	%r6101, %r5995, %r6443;
	// begin inline asm
	shf.r.wrap.b32 %r6099, %r6101, %r6101, %r6102;
	// end inline asm
	add.s32 	%r6444, %r6442, %r8977;
	add.s32 	%r6445, %r6444, %r6099;
	xor.b32  	%r6105, %r6095, %r6445;
	// begin inline asm
	shf.r.wrap.b32 %r6103, %r6105, %r6105, %r6106;
	// end inline asm
	add.s32 	%r6446, %r6103, %r6443;
	xor.b32  	%r6109, %r6099, %r6446;
	// begin inline asm
	shf.r.wrap.b32 %r6107, %r6109, %r6109, %r6110;
	// end inline asm
	xor.b32  	%r8955, %r6427, %r6440;
	xor.b32  	%r8956, %r6433, %r6446;
	xor.b32  	%r8957, %r6439, %r6428;
	xor.b32  	%r8958, %r6445, %r6434;
	xor.b32  	%r8959, %r6107, %r6071;
	xor.b32  	%r8960, %r6059, %r6087;
	xor.b32  	%r8961, %r6075, %r6103;
	xor.b32  	%r8962, %r6091, %r6055;
	add.s32 	%r8963, %r8963, 1;
	setp.ne.s32 	%p108, %r8963, 16;
	@%p108 bra 	$L__BB1_58;
	mov.b32 	%r8988, 0;
	mov.b32 	%r8987, 1541459225;
	mov.b32 	%r8986, 528734635;
	mov.b32 	%r8985, -1694144372;
	mov.b32 	%r8984, 1359893119;
	mov.b32 	%r8983, -1521486534;
	mov.b32 	%r8982, 1013904242;
	mov.b32 	%r8981, -1150833019;
	mov.b32 	%r8980, 1779033703;
$L__BB1_72:
	setp.eq.s32 	%p109, %r8988, 3;
	selp.b32 	%r196, 48, 64, %p109;
	shl.b32 	%r6456, %r8988, 6;
	add.s32 	%r197, %r5214, %r6456;
	@%p109 bra 	$L__BB1_74;
	ld.shared.v4.u32 	{%r8989, %r8990, %r8991, %r8992}, [%r197+784];
	ld.shared.v4.u32 	{%r8993, %r8994, %r8995, %r8996}, [%r197+800];
	ld.shared.v4.u32 	{%r8997, %r8998, %r8999, %r9000}, [%r197+816];
	ld.shared.v4.u32 	{%r9001, %r9002, %r9003, %r9004}, [%r197+832];
	bra.uni 	$L__BB1_75;
$L__BB1_74:
	ld.shared.v4.u32 	{%r8989, %r8990, %r8991, %r8992}, [%r197+784];
	ld.shared.v4.u32 	{%r8993, %r8994, %r8995, %r8996}, [%r197+800];
	ld.shared.v4.u32 	{%r8997, %r8998, %r8999, %r9000}, [%r197+816];
	mov.b32 	%r9001, 0;
	mov.u32 	%r9002, %r9001;
	mov.u32 	%r9003, %r9001;
	mov.u32 	%r9004, %r9001;
$L__BB1_75:
	setp.eq.s32 	%p111, %r8988, 0;
	selp.u32 	%r7355, 1, 0, %p111;
	selp.b32 	%r7356, 2, %r7355, %p109;
	add.s32 	%r7357, %r8980, %r8989;
	add.s32 	%r7358, %r7357, %r8984;
	xor.b32  	%r6461, %r7358, 1;
	mov.b32 	%r7342, 16;
	// begin inline asm
	shf.r.wrap.b32 %r6459, %r6461, %r6461, %r7342;
	// end inline asm
	add.s32 	%r7359, %r6459, 1779033703;
	xor.b32  	%r6465, %r8984, %r7359;
	mov.b32 	%r7346, 12;
	// begin inline asm
	shf.r.wrap.b32 %r6463, %r6465, %r6465, %r7346;
	// end inline asm
	add.s32 	%r7360, %r7358, %r8990;
	add.s32 	%r7361, %r7360, %r6463;
	xor.b32  	%r6469, %r6459, %r7361;
	mov.b32 	%r7350, 8;
	// begin inline asm
	shf.r.wrap.b32 %r6467, %r6469, %r6469, %r7350;
	// end inline asm
	add.s32 	%r7362, %r6467, %r7359;
	xor.b32  	%r6473, %r6463, %r7362;
	mov.b32 	%r7354, 7;
	// begin inline asm
	shf.r.wrap.b32 %r6471, %r6473, %r6473, %r7354;
	// end inline asm
	add.s32 	%r7363, %r8981, %r8991;
	add.s32 	%r6477, %r7363, %r8985;
	// begin inline asm
	shf.r.wrap.b32 %r6475, %r6477, %r6477, %r7342;
	// end inline asm
	add.s32 	%r7364, %r6475, -1150833019;
	xor.b32  	%r6481, %r8985, %r7364;
	// begin inline asm
	shf.r.wrap.b32 %r6479, %r6481, %r6481, %r7346;
	// end inline asm
	add.s32 	%r7365, %r6477, %r8992;
	add.s32 	%r7366, %r7365, %r6479;
	xor.b32  	%r6485, %r6475, %r7366;
	// begin inline asm
	shf.r.wrap.b32 %r6483, %r6485, %r6485, %r7350;
	// end inline asm
	add.s32 	%r7367, %r6483, %r7364;
	xor.b32  	%r6489, %r6479, %r7367;
	// begin inline asm
	shf.r.wrap.b32 %r6487, %r6489, %r6489, %r7354;
	// end inline asm
	add.s32 	%r7368, %r8982, %r8993;
	add.s32 	%r7369, %r7368, %r8986;
	xor.b32  	%r6493, %r7369, %r196;
	// begin inline asm
	shf.r.wrap.b32 %r6491, %r6493, %r6493, %r7342;
	// end inline asm
	add.s32 	%r7370, %r6491, 1013904242;
	xor.b32  	%r6497, %r8986, %r7370;
	// begin inline asm
	shf.r.wrap.b32 %r6495, %r6497, %r6497, %r7346;
	// end inline asm
	add.s32 	%r7371, %r7369, %r8994;
	add.s32 	%r7372, %r7371, %r6495;
	xor.b32  	%r6501, %r6491, %r7372;
	// begin inline asm
	shf.r.wrap.b32 %r6499, %r6501, %r6501, %r7350;
	// end inline asm
	add.s32 	%r7373, %r6499, %r7370;
	xor.b32  	%r6505, %r6495, %r7373;
	// begin inline asm
	shf.r.wrap.b32 %r6503, %r6505, %r6505, %r7354;
	// end inline asm
	add.s32 	%r7374, %r8983, %r8995;
	add.s32 	%r7375, %r7374, %r8987;
	xor.b32  	%r6509, %r7375, %r7356;
	// begin inline asm
	shf.r.wrap.b32 %r6507, %r6509, %r6509, %r7342;
	// end inline asm
	add.s32 	%r7376, %r6507, -1521486534;
	xor.b32  	%r6513, %r8987, %r7376;
	// begin inline asm
	shf.r.wrap.b32 %r6511, %r6513, %r6513, %r7346;
	// end inline asm
	add.s32 	%r7377, %r7375, %r8996;
	add.s32 	%r7378, %r7377, %r6511;
	xor.b32  	%r6517, %r6507, %r7378;
	// begin inline asm
	shf.r.wrap.b32 %r6515, %r6517, %r6517, %r7350;
	// end inline asm
	add.s32 	%r7379, %r6515, %r7376;
	xor.b32  	%r6521, %r6511, %r7379;
	// begin inline asm
	shf.r.wrap.b32 %r6519, %r6521, %r6521, %r7354;
	// end inline asm
	add.s32 	%r7380, %r7361, %r8997;
	add.s32 	%r7381, %r7380, %r6487;
	xor.b32  	%r6525, %r7381, %r6515;
	// begin inline asm
	shf.r.wrap.b32 %r6523, %r6525, %r6525, %r7342;
	// end inline asm
	add.s32 	%r7382, %r7373, %r6523;
	xor.b32  	%r6529, %r6487, %r7382;
	// begin inline asm
	shf.r.wrap.b32 %r6527, %r6529, %r6529, %r7346;
	// end inline asm
	add.s32 	%r7383, %r7381, %r8998;
	add.s32 	%r7384, %r7383, %r6527;
	xor.b32  	%r6533, %r6523, %r7384;
	// begin inline asm
	shf.r.wrap.b32 %r6531, %r6533, %r6533, %r7350;
	// end inline asm
	add.s32 	%r7385, %r6531, %r7382;
	xor.b32  	%r6537, %r6527, %r7385;
	// begin inline asm
	shf.r.wrap.b32 %r6535, %r6537, %r6537, %r7354;
	// end inline asm
	add.s32 	%r7386, %r7366, %r8999;
	add.s32 	%r7387, %r7386, %r6503;
	xor.b32  	%r6541, %r7387, %r6467;
	// begin inline asm
	shf.r.wrap.b32 %r6539, %r6541, %r6541, %r7342;
	// end inline asm
	add.s32 	%r7388, %r7379, %r6539;
	xor.b32  	%r6545, %r6503, %r7388;
	// begin inline asm
	shf.r.wrap.b32 %r6543, %r6545, %r6545, %r7346;
	// end inline asm
	add.s32 	%r7389, %r7387, %r9000;
	add.s32 	%r7390, %r7389, %r6543;
	xor.b32  	%r6549, %r6539, %r7390;
	// begin inline asm
	shf.r.wrap.b32 %r6547, %r6549, %r6549, %r7350;
	// end inline asm
	add.s32 	%r7391, %r6547, %r7388;
	xor.b32  	%r6553, %r6543, %r7391;
	// begin inline asm
	shf.r.wrap.b32 %r6551, %r6553, %r6553, %r7354;
	// end inline asm
	add.s32 	%r7392, %r7372, %r9001;
	add.s32 	%r7393, %r7392, %r6519;
	xor.b32  	%r6557, %r7393, %r6483;
	// begin inline asm
	shf.r.wrap.b32 %r6555, %r6557, %r6557, %r7342;
	// end inline asm
	add.s32 	%r7394, %r7362, %r6555;
	xor.b32  	%r6561, %r6519, %r7394;
	// begin inline asm
	shf.r.wrap.b32 %r6559, %r6561, %r6561, %r7346;
	// end inline asm
	add.s32 	%r7395, %r7393, %r9002;
	add.s32 	%r7396, %r7395, %r6559;
	xor.b32  	%r6565, %r6555, %r7396;
	// begin inline asm
	shf.r.wrap.b32 %r6563, %r6565, %r6565, %r7350;
	// end inline asm
	add.s32 	%r7397, %r6563, %r7394;
	xor.b32  	%r6569, %r6559, %r7397;
	// begin inline asm
	shf.r.wrap.b32 %r6567, %r6569, %r6569, %r7354;
	// end inline asm
	add.s32 	%r7398, %r7378, %r9003;
	add.s32 	%r7399, %r7398, %r6471;
	xor.b32  	%r6573, %r7399, %r6499;
	// begin inline asm
	shf.r.wrap.b32 %r6571, %r6573, %r6573, %r7342;
	// end inline asm
	add.s32 	%r7400, %r7367, %r6571;
	xor.b32  	%r6577, %r6471, %r7400;
	// begin inline asm
	shf.r.wrap.b32 %r6575, %r6577, %r6577, %r7346;
	// end inline asm
	add.s32 	%r7401, %r7399, %r9004;
	add.s32 	%r7402, %r7401, %r6575;
	xor.b32  	%r6581, %r6571, %r7402;
	// begin inline asm
	shf.r.wrap.b32 %r6579, %r6581, %r6581, %r7350;
	// end inline asm
	add.s32 	%r7403, %r6579, %r7400;
	xor.b32  	%r6585, %r6575, %r7403;
	// begin inline asm
	shf.r.wrap.b32 %r6583, %r6585, %r6585, %r7354;
	// end inline asm
	add.s32 	%r7404, %r7384, %r8991;
	add.s32 	%r7405, %r7404, %r6583;
	xor.b32  	%r6589, %r7405, %r6547;
	// begin inline asm
	shf.r.wrap.b32 %r6587, %r6589, %r6589, %r7342;
	// end inline asm
	add.s32 	%r7406, %r7397, %r6587;
	xor.b32  	%r6593, %r6583, %r7406;
	// begin inline asm
	shf.r.wrap.b32 %r6591, %r6593, %r6593, %r7346;
	// end inline asm
	add.s32 	%r7407, %r7405, %r8995;
	add.s32 	%r7408, %r7407, %r6591;
	xor.b32  	%r6597, %r6587, %r7408;
	// begin inline asm
	shf.r.wrap.b32 %r6595, %r6597, %r6597, %r7350;
	// end inline asm
	add.s32 	%r7409, %r6595, %r7406;
	xor.b32  	%r6601, %r6591, %r7409;
	// begin inline asm
	shf.r.wrap.b32 %r6599, %r6601, %r6601, %r7354;
	// end inline asm
	add.s32 	%r7410, %r7390, %r8992;
	add.s32 	%r7411, %r7410, %r6535;
	xor.b32  	%r6605, %r7411, %r6563;
	// begin inline asm
	shf.r.wrap.b32 %r6603, %r6605, %r6605, %r7342;
	// end inline asm
	add.s32 	%r7412, %r7403, %r6603;
	xor.b32  	%r6609, %r6535, %r7412;
	// begin inline asm
	shf.r.wrap.b32 %r6607, %r6609, %r6609, %r7346;
	// end inline asm
	add.s32 	%r7413, %r7411, %r8999;
	add.s32 	%r7414, %r7413, %r6607;
	xor.b32  	%r6613, %r6603, %r7414;
	// begin inline asm
	shf.r.wrap.b32 %r6611, %r6613, %r6613, %r7350;
	// end inline asm
	add.s32 	%r7415, %r6611, %r7412;
	xor.b32  	%r6617, %r6607, %r7415;
	// begin inline asm
	shf.r.wrap.b32 %r6615, %r6617, %r6617, %r7354;
	// end inline asm
	add.s32 	%r7416, %r7396, %r8996;
	add.s32 	%r7417, %r7416, %r6551;
	xor.b32  	%r6621, %r7417, %r6579;
	// begin inline asm
	shf.r.wrap.b32 %r6619, %r6621, %r6621, %r7342;
	// end inline asm
	add.s32 	%r7418, %r7385, %r6619;
	xor.b32  	%r6625, %r6551, %r7418;
	// begin inline asm
	shf.r.wrap.b32 %r6623, %r6625, %r6625, %r7346;
	// end inline asm
	add.s32 	%r7419, %r7417, %r8989;
	add.s32 	%r7420, %r7419, %r6623;
	xor.b32  	%r6629, %r6619, %r7420;
	// begin inline asm
	shf.r.wrap.b32 %r6627, %r6629, %r6629, %r7350;
	// end inline asm
	add.s32 	%r7421, %r6627, %r7418;
	xor.b32  	%r6633, %r6623, %r7421;
	// begin inline asm
	shf.r.wrap.b32 %r6631, %r6633, %r6633, %r7354;
	// end inline asm
	add.s32 	%r7422, %r7402, %r8993;
	add.s32 	%r7423, %r7422, %r6567;
	xor.b32  	%r6637, %r7423, %r6531;
	// begin inline asm
	shf.r.wrap.b32 %r6635, %r6637, %r6637, %r7342;
	// end inline asm
	add.s32 	%r7424, %r7391, %r6635;
	xor.b32  	%r6641, %r6567, %r7424;
	// begin inline asm
	shf.r.wrap.b32 %r6639, %r6641, %r6641, %r7346;
	// end inline asm
	add.s32 	%r7425, %r7423, %r9002;
	add.s32 	%r7426, %r7425, %r6639;
	xor.b32  	%r6645, %r6635, %r7426;
	// begin inline asm
	shf.r.wrap.b32 %r6643, %r6645, %r6645, %r7350;
	// end inline asm
	add.s32 	%r7427, %r6643, %r7424;
	xor.b32  	%r6649, %r6639, %r7427;
	// begin inline asm
	shf.r.wrap.b32 %r6647, %r6649, %r6649, %r7354;
	// end inline asm
	add.s32 	%r7428, %r7408, %r8990;
	add.s32 	%r7429, %r7428, %r6615;
	xor.b32  	%r6653, %r7429, %r6643;
	// begin inline asm
	shf.r.wrap.b32 %r6651, %r6653, %r6653, %r7342;
	// end inline asm
	add.s32 	%r7430, %r7421, %r6651;
	xor.b32  	%r6657, %r6615, %r7430;
	// begin inline asm
	shf.r.wrap.b32 %r6655, %r6657, %r6657, %r7346;
	// end inline asm
	add.s32 	%r7431, %r7429, %r9000;
	add.s32 	%r7432, %r7431, %r6655;
	xor.b32  	%r6661, %r6651, %r7432;
	// begin inline asm
	shf.r.wrap.b32 %r6659, %r6661, %r6661, %r7350;
	// end inline asm
	add.s32 	%r7433, %r6659, %r7430;
	xor.b32  	%r6665, %r6655, %r7433;
	// begin inline asm
	shf.r.wrap.b32 %r6663, %r6665, %r6665, %r7354;
	// end inline asm
	add.s32 	%r7434, %r7414, %r9001;
	add.s32 	%r7435, %r7434, %r6631;
	xor.b32  	%r6669, %r7435, %r6595;
	// begin inline asm
	shf.r.wrap.b32 %r6667, %r6669, %r6669, %r7342;
	// end inline asm
	add.s32 	%r7436, %r7427, %r6667;
	xor.b32  	%r6673, %r6631, %r7436;
	// begin inline asm
	shf.r.wrap.b32 %r6671, %r6673, %r6673, %r7346;
	// end inline asm
	add.s32 	%r7437, %r7435, %r8994;
	add.s32 	%r7438, %r7437, %r6671;
	xor.b32  	%r6677, %r6667, %r7438;
	// begin inline asm
	shf.r.wrap.b32 %r6675, %r6677, %r6677, %r7350;
	// end inline asm
	add.s32 	%r7439, %r6675, %r7436;
	xor.b32  	%r6681, %r6671, %r7439;
	// begin inline asm
	shf.r.wrap.b32 %r6679, %r6681, %r6681, %r7354;
	// end inline asm
	add.s32 	%r7440, %r7420, %r8998;
	add.s32 	%r7441, %r7440, %r6647;
	xor.b32  	%r6685, %r7441, %r6611;
	// begin inline asm
	shf.r.wrap.b32 %r6683, %r6685, %r6685, %r7342;
	// end inline asm
	add.s32 	%r7442, %r7409, %r6683;
	xor.b32  	%r6689, %r6647, %r7442;
	// begin inline asm
	shf.r.wrap.b32 %r6687, %r6689, %r6689, %r7346;
	// end inline asm
	add.s32 	%r7443, %r7441, %r9003;
	add.s32 	%r7444, %r7443, %r6687;
	xor.b32  	%r6693, %r6683, %r7444;
	// begin inline asm
	shf.r.wrap.b32 %r6691, %r6693, %r6693, %r7350;
	// end inline asm
	add.s32 	%r7445, %r6691, %r7442;
	xor.b32  	%r6697, %r6687, %r7445;
	// begin inline asm
	shf.r.wrap.b32 %r6695, %r6697, %r6697, %r7354;
	// end inline asm
	add.s32 	%r7446, %r7426, %r9004;
	add.s32 	%r7447, %r7446, %r6599;
	xor.b32  	%r6701, %r7447, %r6627;
	// begin inline asm
	shf.r.wrap.b32 %r6699, %r6701, %r6701, %r7342;
	// end inline asm
	add.s32 	%r7448, %r7415, %r6699;
	xor.b32  	%r6705, %r6599, %r7448;
	// begin inline asm
	shf.r.wrap.b32 %r6703, %r6705, %r6705, %r7346;
	// end inline asm
	add.s32 	%r7449, %r7447, %r8997;
	add.s32 	%r7450, %r7449, %r6703;
	xor.b32  	%r6709, %r6699, %r7450;
	// begin inline asm
	shf.r.wrap.b32 %r6707, %r6709, %r6709, %r7350;
	// end inline asm
	add.s32 	%r7451, %r6707, %r7448;
	xor.b32  	%r6713, %r6703, %r7451;
	// begin inline asm
	shf.r.wrap.b32 %r6711, %r6713, %r6713, %r7354;
	// end inline asm
	add.s32 	%r7452, %r7432, %r8992;
	add.s32 	%r7453, %r7452, %r6711;
	xor.b32  	%r6717, %r7453, %r6675;
	// begin inline asm
	shf.r.wrap.b32 %r6715, %r6717, %r6717, %r7342;
	// end inline asm
	add.s32 	%r7454, %r7445, %r6715;
	xor.b32  	%r6721, %r6711, %r7454;
	// begin inline asm
	shf.r.wrap.b32 %r6719, %r6721, %r6721, %r7346;
	// end inline asm
	add.s32 	%r7455, %r7453, %r8993;
	add.s32 	%r7456, %r7455, %r6719;
	xor.b32  	%r6725, %r6715, %r7456;
	// begin inline asm
	shf.r.wrap.b32 %r6723, %r6725, %r6725, %r7350;
	// end inline asm
	add.s32 	%r7457, %r6723, %r7454;
	xor.b32  	%r6729, %r6719, %r7457;
	// begin inline asm
	shf.r.wrap.b32 %r6727, %r6729, %r6729, %r7354;
	// end inline asm
	add.s32 	%r7458, %r7438, %r8999;
	add.s32 	%r7459, %r7458, %r6663;
	xor.b32  	%r6733, %r7459, %r6691;
	// begin inline asm
	shf.r.wrap.b32 %r6731, %r6733, %r6733, %r7342;
	// end inline asm
	add.s32 	%r7460, %r7451, %r6731;
	xor.b32  	%r6737, %r6663, %r7460;
	// begin inline asm
	shf.r.wrap.b32 %r6735, %r6737, %r6737, %r7346;
	// end inline asm
	add.s32 	%r7461, %r7459, %r9001;
	add.s32 	%r7462, %r7461, %r6735;
	xor.b32  	%r6741, %r6731, %r7462;
	// begin inline asm
	shf.r.wrap.b32 %r6739, %r6741, %r6741, %r7350;
	// end inline asm
	add.s32 	%r7463, %r6739, %r7460;
	xor.b32  	%r6745, %r6735, %r7463;
	// begin inline asm
	shf.r.wrap.b32 %r6743, %r6745, %r6745, %r7354;
	// end inline asm
	add.s32 	%r7464, %r7444, %r9002;
	add.s32 	%r7465, %r7464, %r6679;
	xor.b32  	%r6749, %r7465, %r6707;
	// begin inline asm
	shf.r.wrap.b32 %r6747, %r6749, %r6749, %r7342;
	// end inline asm
	add.s32 	%r7466, %r7433, %r6747;
	xor.b32  	%r6753, %r6679, %r7466;
	// begin inline asm
	shf.r.wrap.b32 %r6751, %r6753, %r6753, %r7346;
	// end inline asm
	add.s32 	%r7467, %r7465, %r8991;
	add.s32 	%r7468, %r7467, %r6751;
	xor.b32  	%r6757, %r6747, %r7468;
	// begin inline asm
	shf.r.wrap.b32 %r6755, %r6757, %r6757, %r7350;
	// end inline asm
	add.s32 	%r7469, %r6755, %r7466;
	xor.b32  	%r6761, %r6751, %r7469;
	// begin inline asm
	shf.r.wrap.b32 %r6759, %r6761, %r6761, %r7354;
	// end inline asm
	add.s32 	%r7470, %r7450, %r8996;
	add.s32 	%r7471, %r7470, %r6695;
	xor.b32  	%r6765, %r7471, %r6659;
	// begin inline asm
	shf.r.wrap.b32 %r6763, %r6765, %r6765, %r7342;
	// end inline asm
	add.s32 	%r7472, %r7439, %r6763;
	xor.b32  	%r6769, %r6695, %r7472;
	// begin inline asm
	shf.r.wrap.b32 %r6767, %r6769, %r6769, %r7346;
	// end inline asm
	add.s32 	%r7473, %r7471, %r9003;
	add.s32 	%r7474, %r7473, %r6767;
	xor.b32  	%r6773, %r6763, %r7474;
	// begin inline asm
	shf.r.wrap.b32 %r6771, %r6773, %r6773, %r7350;
	// end inline asm
	add.s32 	%r7475, %r6771, %r7472;
	xor.b32  	%r6777, %r6767, %r7475;
	// begin inline asm
	shf.r.wrap.b32 %r6775, %r6777, %r6777, %r7354;
	// end inline asm
	add.s32 	%r7476, %r7456, %r8995;
	add.s32 	%r7477, %r7476, %r6743;
	xor.b32  	%r6781, %r7477, %r6771;
	// begin inline asm
	shf.r.wrap.b32 %r6779, %r6781, %r6781, %r7342;
	// end inline asm
	add.s32 	%r7478, %r7469, %r6779;
	xor.b32  	%r6785, %r6743, %r7478;
	// begin inline asm
	shf.r.wrap.b32 %r6783, %r6785, %r6785, %r7346;
	// end inline asm
	add.s32 	%r7479, %r7477, %r8994;
	add.s32 	%r7480, %r7479, %r6783;
	xor.b32  	%r6789, %r6779, %r7480;
	// begin inline asm
	shf.r.wrap.b32 %r6787, %r6789, %r6789, %r7350;
	// end inline asm
	add.s32 	%r7481, %r6787, %r7478;
	xor.b32  	%r6793, %r6783, %r7481;
	// begin inline asm
	shf.r.wrap.b32 %r6791, %r6793, %r6793, %r7354;
	// end inline asm
	add.s32 	%r7482, %r7462, %r8998;
	add.s32 	%r7483, %r7482, %r6759;
	xor.b32  	%r6797, %r7483, %r6723;
	// begin inline asm
	shf.r.wrap.b32 %r6795, %r6797, %r6797, %r7342;
	// end inline asm
	add.s32 	%r7484, %r7475, %r6795;
	xor.b32  	%r6801, %r6759, %r7484;
	// begin inline asm
	shf.r.wrap.b32 %r6799, %r6801, %r6801, %r7346;
	// end inline asm
	add.s32 	%r7485, %r7483, %r8989;
	add.s32 	%r7486, %r7485, %r6799;
	xor.b32  	%r6805, %r6795, %r7486;
	// begin inline asm
	shf.r.wrap.b32 %r6803, %r6805, %r6805, %r7350;
	// end inline asm
	add.s32 	%r7487, %r6803, %r7484;
	xor.b32  	%r6809, %r6799, %r7487;
	// begin inline asm
	shf.r.wrap.b32 %r6807, %r6809, %r6809, %r7354;
	// end inline asm
	add.s32 	%r7488, %r7468, %r9000;
	add.s32 	%r7489, %r7488, %r6775;
	xor.b32  	%r6813, %r7489, %r6739;
	// begin inline asm
	shf.r.wrap.b32 %r6811, %r6813, %r6813, %r7342;
	// end inline asm
	add.s32 	%r7490, %r7457, %r6811;
	xor.b32  	%r6817, %r6775, %r7490;
	// begin inline asm
	shf.r.wrap.b32 %r6815, %r6817, %r6817, %r7346;
	// end inline asm
	add.s32 	%r7491, %r7489, %r9004;
	add.s32 	%r7492, %r7491, %r6815;
	xor.b32  	%r6821, %r6811, %r7492;
	// begin inline asm
	shf.r.wrap.b32 %r6819, %r6821, %r6821, %r7350;
	// end inline asm
	add.s32 	%r7493, %r6819, %r7490;
	xor.b32  	%r6825, %r6815, %r7493;
	// begin inline asm
	shf.r.wrap.b32 %r6823, %r6825, %r6825, %r7354;
	// end inline asm
	add.s32 	%r7494, %r7474, %r8997;
	add.s32 	%r7495, %r7494, %r6727;
	xor.b32  	%r6829, %r7495, %r6755;
	// begin inline asm
	shf.r.wrap.b32 %r6827, %r6829, %r6829, %r7342;
	// end inline asm
	add.s32 	%r7496, %r7463, %r6827;
	xor.b32  	%r6833, %r6727, %r7496;
	// begin inline asm
	shf.r.wrap.b32 %r6831, %r6833, %r6833, %r7346;
	// end inline asm
	add.s32 	%r7497, %r7495, %r8990;
	add.s32 	%r7498, %r7497, %r6831;
	xor.b32  	%r6837, %r6827, %r7498;
	// begin inline asm
	shf.r.wrap.b32 %r6835, %r6837, %r6837, %r7350;
	// end inline asm
	add.s32 	%r7499, %r6835, %r7496;
	xor.b32  	%r6841, %r6831, %r7499;
	// begin inline asm
	shf.r.wrap.b32 %r6839, %r6841, %r6841, %r7354;
	// end inline asm
	add.s32 	%r7500, %r7480, %r8999;
	add.s32 	%r7501, %r7500, %r6839;
	xor.b32  	%r6845, %r7501, %r6803;
	// begin inline asm
	shf.r.wrap.b32 %r6843, %r6845, %r6845, %r7342;
	// end inline asm
	add.s32 	%r7502, %r7493, %r6843;
	xor.b32  	%r6849, %r6839, %r7502;
	// begin inline asm
	shf.r.wrap.b32 %r6847, %r6849, %r6849, %r7346;
	// end inline asm
	add.s32 	%r7503, %r7501, %r8996;
	add.s32 	%r7504, %r7503, %r6847;
	xor.b32  	%r6853, %r6843, %r7504;
	// begin inline asm
	shf.r.wrap.b32 %r6851, %r6853, %r6853, %r7350;
	// end inline asm
	add.s32 	%r7505, %r6851, %r7502;
	xor.b32  	%r6857, %r6847, %r7505;
	// begin inline asm
	shf.r.wrap.b32 %r6855, %r6857, %r6857, %r7354;
	// end inline asm
	add.s32 	%r7506, %r7486, %r9001;
	add.s32 	%r7507, %r7506, %r6791;
	xor.b32  	%r6861, %r7507, %r6819;
	// begin inline asm
	shf.r.wrap.b32 %r6859, %r6861, %r6861, %r7342;
	// end inline asm
	add.s32 	%r7508, %r7499, %r6859;
	xor.b32  	%r6865, %r6791, %r7508;
	// begin inline asm
	shf.r.wrap.b32 %r6863, %r6865, %r6865, %r7346;
	// end inline asm
	add.s32 	%r7509, %r7507, %r8998;
	add.s32 	%r7510, %r7509, %r6863;
	xor.b32  	%r6869, %r6859, %r7510;
	// begin inline asm
	shf.r.wrap.b32 %r6867, %r6869, %r6869, %r7350;
	// end inline asm
	add.s32 	%r7511, %r6867, %r7508;
	xor.b32  	%r6873, %r6863, %r7511;
	// begin inline asm
	shf.r.wrap.b32 %r6871, %r6873, %r6873, %r7354;
	// end inline asm
	add.s32 	%r7512, %r7492, %r9003;
	add.s32 	%r7513, %r7512, %r6807;
	xor.b32  	%r6877, %r7513, %r6835;
	// begin inline asm
	shf.r.wrap.b32 %r6875, %r6877, %r6877, %r7342;
	// end inline asm
	add.s32 	%r7514, %r7481, %r6875;
	xor.b32  	%r6881, %r6807, %r7514;
	// begin inline asm
	shf.r.wrap.b32 %r6879, %r6881, %r6881, %r7346;
	// end inline asm
	add.s32 	%r7515, %r7513, %r8992;
	add.s32 	%r7516, %r7515, %r6879;
	xor.b32  	%r6885, %r6875, %r7516;
	// begin inline asm
	shf.r.wrap.b32 %r6883, %r6885, %r6885, %r7350;
	// end inline asm
	add.s32 	%r7517, %r6883, %r7514;
	xor.b32  	%r6889, %r6879, %r7517;
	// begin inline asm
	shf.r.wrap.b32 %r6887, %r6889, %r6889, %r7354;
	// end inline asm
	add.s32 	%r7518, %r7498, %r9002;
	add.s32 	%r7519, %r7518, %r6823;
	xor.b32  	%r6893, %r7519, %r6787;
	// begin inline asm
	shf.r.wrap.b32 %r6891, %r6893, %r6893, %r7342;
	// end inline asm
	add.s32 	%r7520, %r7487, %r6891;
	xor.b32  	%r6897, %r6823, %r7520;
	// begin inline asm
	shf.r.wrap.b32 %r6895, %r6897, %r6897, %r7346;
	// end inline asm
	add.s32 	%r7521, %r7519, %r9004;
	add.s32 	%r7522, %r7521, %r6895;
	xor.b32  	%r6901, %r6891, %r7522;
	// begin inline asm
	shf.r.wrap.b32 %r6899, %r6901, %r6901, %r7350;
	// end inline asm
	add.s32 	%r7523, %r6899, %r7520;
	xor.b32  	%r6905, %r6895, %r7523;
	// begin inline asm
	shf.r.wrap.b32 %r6903, %r6905, %r6905, %r7354;
	// end inline asm
	add.s32 	%r7524, %r7504, %r8993;
	add.s32 	%r7525, %r7524, %r6871;
	xor.b32  	%r6909, %r7525, %r6899;
	// begin inline asm
	shf.r.wrap.b32 %r6907, %r6909, %r6909, %r7342;
	// end inline asm
	add.s32 	%r7526, %r7517, %r6907;
	xor.b32  	%r6913, %r6871, %r7526;
	// begin inline asm
	shf.r.wrap.b32 %r6911, %r6913, %r6913, %r7346;
	// end inline asm
	add.s32 	%r7527, %r7525, %r8989;
	add.s32 	%r7528, %r7527, %r6911;
	xor.b32  	%r6917, %r6907, %r7528;
	// begin inline asm
	shf.r.wrap.b32 %r6915, %r6917, %r6917, %r7350;
	// end inline asm
	add.s32 	%r7529, %r6915, %r7526;
	xor.b32  	%r6921, %r6911, %r7529;
	// begin inline asm
	shf.r.wrap.b32 %r6919, %r6921, %r6921, %r7354;
	// end inline asm
	add.s32 	%r7530, %r7510, %r9000;
	add.s32 	%r7531, %r7530, %r6887;
	xor.b32  	%r6925, %r7531, %r6851;
	// begin inline asm
	shf.r.wrap.b32 %r6923, %r6925, %r6925, %r7342;
	// end inline asm
	add.s32 	%r7532, %r7523, %r6923;
	xor.b32  	%r6929, %r6887, %r7532;
	// begin inline asm
	shf.r.wrap.b32 %r6927, %r6929, %r6929, %r7346;
	// end inline asm
	add.s32 	%r7533, %r7531, %r8991;
	add.s32 	%r7534, %r7533, %r6927;
	xor.b32  	%r6933, %r6923, %r7534;
	// begin inline asm
	shf.r.wrap.b32 %r6931, %r6933, %r6933, %r7350;
	// end inline asm
	add.s32 	%r7535, %r6931, %r7532;
	xor.b32  	%r6937, %r6927, %r7535;
	// begin inline asm
	shf.r.wrap.b32 %r6935, %r6937, %r6937, %r7354;
	// end inline asm
	add.s32 	%r7536, %r7516, %r8994;
	add.s32 	%r7537, %r7536, %r6903;
	xor.b32  	%r6941, %r7537, %r6867;
	// begin inline asm
	shf.r.wrap.b32 %r6939, %r6941, %r6941, %r7342;
	// end inline asm
	add.s32 	%r7538, %r7505, %r6939;
	xor.b32  	%r6945, %r6903, %r7538;
	// begin inline asm
	shf.r.wrap.b32 %r6943, %r6945, %r6945, %r7346;
	// end inline asm
	add.s32 	%r7539, %r7537, %r8997;
	add.s32 	%r7540, %r7539, %r6943;
	xor.b32  	%r6949, %r6939, %r7540;
	// begin inline asm
	shf.r.wrap.b32 %r6947, %r6949, %r6949, %r7350;
	// end inline asm
	add.s32 	%r7541, %r6947, %r7538;
	xor.b32  	%r6953, %r6943, %r7541;
	// begin inline asm
	shf.r.wrap.b32 %r6951, %r6953, %r6953, %r7354;
	// end inline asm
	add.s32 	%r7542, %r7522, %r8990;
	add.s32 	%r7543, %r7542, %r6855;
	xor.b32  	%r6957, %r7543, %r6883;
	// begin inline asm
	shf.r.wrap.b32 %r6955, %r6957, %r6957, %r7342;
	// end inline asm
	add.s32 	%r7544, %r7511, %r6955;
	xor.b32  	%r6961, %r6855, %r7544;
	// begin inline asm
	shf.r.wrap.b32 %r6959, %r6961, %r6961, %r7346;
	// end inline asm
	add.s32 	%r7545, %r7543, %r8995;
	add.s32 	%r7546, %r7545, %r6959;
	xor.b32  	%r6965, %r6955, %r7546;
	// begin inline asm
	shf.r.wrap.b32 %r6963, %r6965, %r6965, %r7350;
	// end inline asm
	add.s32 	%r7547, %r6963, %r7544;
	xor.b32  	%r6969, %r6959, %r7547;
	// begin inline asm
	shf.r.wrap.b32 %r6967, %r6969, %r6969, %r7354;
	// end inline asm
	add.s32 	%r7548, %r7528, %r9001;
	add.s32 	%r7549, %r7548, %r6967;
	xor.b32  	%r6973, %r7549, %r6931;
	// begin inline asm
	shf.r.wrap.b32 %r6971, %r6973, %r6973, %r7342;
	// end inline asm
	add.s32 	%r7550, %r7541, %r6971;
	xor.b32  	%r6977, %r6967, %r7550;
	// begin inline asm
	shf.r.wrap.b32 %r6975, %r6977, %r6977, %r7346;
	// end inline asm
	add.s32 	%r7551, %r7549, %r9002;
	add.s32 	%r7552, %r7551, %r6975;
	xor.b32  	%r6981, %r6971, %r7552;
	// begin inline asm
	shf.r.wrap.b32 %r6979, %r6981, %r6981, %r7350;
	// end inline asm
	add.s32 	%r7553, %r6979, %r7550;
	xor.b32  	%r6985, %r6975, %r7553;
	// begin inline asm
	shf.r.wrap.b32 %r6983, %r6985, %r6985, %r7354;
	// end inline asm
	add.s32 	%r7554, %r7534, %r8998;
	add.s32 	%r7555, %r7554, %r6919;
	xor.b32  	%r6989, %r7555, %r6947;
	// begin inline asm
	shf.r.wrap.b32 %r6987, %r6989, %r6989, %r7342;
	// end inline asm
	add.s32 	%r7556, %r7547, %r6987;
	xor.b32  	%r6993, %r6919, %r7556;
	// begin inline asm
	shf.r.wrap.b32 %r6991, %r6993, %r6993, %r7346;
	// end inline asm
	add.s32 	%r7557, %r7555, %r9000;
	add.s32 	%r7558, %r7557, %r6991;
	xor.b32  	%r6997, %r6987, %r7558;
	// begin inline asm
	shf.r.wrap.b32 %r6995, %r6997, %r6997, %r7350;
	// end inline asm
	add.s32 	%r7559, %r6995, %r7556;
	xor.b32  	%r7001, %r6991, %r7559;
	// begin inline asm
	shf.r.wrap.b32 %r6999, %r7001, %r7001, %r7354;
	// end inline asm
	add.s32 	%r7560, %r7540, %r9004;
	add.s32 	%r7561, %r7560, %r6935;
	xor.b32  	%r7005, %r7561, %r6963;
	// begin inline asm
	shf.r.wrap.b32 %r7003, %r7005, %r7005, %r7342;
	// end inline asm
	add.s32 	%r7562, %r7529, %r7003;
	xor.b32  	%r7009, %r6935, %r7562;
	// begin inline asm
	shf.r.wrap.b32 %r7007, %r7009, %r7009, %r7346;
	// end inline asm
	add.s32 	%r7563, %r7561, %r8999;
	add.s32 	%r7564, %r7563, %r7007;
	xor.b32  	%r7013, %r7003, %r7564;
	// begin inline asm
	shf.r.wrap.b32 %r7011, %r7013, %r7013, %r7350;
	// end inline asm
	add.s32 	%r7565, %r7011, %r7562;
	xor.b32  	%r7017, %r7007, %r7565;
	// begin inline asm
	shf.r.wrap.b32 %r7015, %r7017, %r7017, %r7354;
	// end inline asm
	add.s32 	%r7566, %r7546, %r9003;
	add.s32 	%r7567, %r7566, %r6951;
	xor.b32  	%r7021, %r7567, %r6915;
	// begin inline asm
	shf.r.wrap.b32 %r7019, %r7021, %r7021, %r7342;
	// end inline asm
	add.s32 	%r7568, %r7535, %r7019;
	xor.b32  	%r7025, %r6951, %r7568;
	// begin inline asm
	shf.r.wrap.b32 %r7023, %r7025, %r7025, %r7346;
	// end inline asm
	add.s32 	%r7569, %r7567, %r8997;
	add.s32 	%r7570, %r7569, %r7023;
	xor.b32  	%r7029, %r7019, %r7570;
	// begin inline asm
	shf.r.wrap.b32 %r7027, %r7029, %r7029, %r7350;
	// end inline asm
	add.s32 	%r7571, %r7027, %r7568;
	xor.b32  	%r7033, %r7023, %r7571;
	// begin inline asm
	shf.r.wrap.b32 %r7031, %r7033, %r7033, %r7354;
	// end inline asm
	add.s32 	%r7572, %r7552, %r8996;
	add.s32 	%r7573, %r7572, %r6999;
	xor.b32  	%r7037, %r7573, %r7027;
	// begin inline asm
	shf.r.wrap.b32 %r7035, %r7037, %r7037, %r7342;
	// end inline asm
	add.s32 	%r7574, %r7565, %r7035;
	xor.b32  	%r7041, %r6999, %r7574;
	// begin inline asm
	shf.r.wrap.b32 %r7039, %r7041, %r7041, %r7346;
	// end inline asm
	add.s32 	%r7575, %r7573, %r8991;
	add.s32 	%r7576, %r7575, %r7039;
	xor.b32  	%r7045, %r7035, %r7576;
	// begin inline asm
	shf.r.wrap.b32 %r7043, %r7045, %r7045, %r7350;
	// end inline asm
	add.s32 	%r7577, %r7043, %r7574;
	xor.b32  	%r7049, %r7039, %r7577;
	// begin inline asm
	shf.r.wrap.b32 %r7047, %r7049, %r7049, %r7354;
	// end inline asm
	add.s32 	%r7578, %r7558, %r8994;
	add.s32 	%r7579, %r7578, %r7015;
	xor.b32  	%r7053, %r7579, %r6979;
	// begin inline asm
	shf.r.wrap.b32 %r7051, %r7053, %r7053, %r7342;
	// end inline asm
	add.s32 	%r7580, %r7571, %r7051;
	xor.b32  	%r7057, %r7015, %r7580;
	// begin inline asm
	shf.r.wrap.b32 %r7055, %r7057, %r7057, %r7346;
	// end inline asm
	add.s32 	%r7581, %r7579, %r8992;
	add.s32 	%r7582, %r7581, %r7055;
	xor.b32  	%r7061, %r7051, %r7582;
	// begin inline asm
	shf.r.wrap.b32 %r7059, %r7061, %r7061, %r7350;
	// end inline asm
	add.s32 	%r7583, %r7059, %r7580;
	xor.b32  	%r7065, %r7055, %r7583;
	// begin inline asm
	shf.r.wrap.b32 %r7063, %r7065, %r7065, %r7354;
	// end inline asm
	add.s32 	%r7584, %r7564, %r8989;
	add.s32 	%r7585, %r7584, %r7031;
	xor.b32  	%r7069, %r7585, %r6995;
	// begin inline asm
	shf.r.wrap.b32 %r7067, %r7069, %r7069, %r7342;
	// end inline asm
	add.s32 	%r7586, %r7553, %r7067;
	xor.b32  	%r7073, %r7031, %r7586;
	// begin inline asm
	shf.r.wrap.b32 %r7071, %r7073, %r7073, %r7346;
	// end inline asm
	add.s32 	%r7587, %r7585, %r8990;
	add.s32 	%r7588, %r7587, %r7071;
	xor.b32  	%r7077, %r7067, %r7588;
	// begin inline asm
	shf.r.wrap.b32 %r7075, %r7077, %r7077, %r7350;
	// end inline asm
	add.s32 	%r7589, %r7075, %r7586;
	xor.b32  	%r7081, %r7071, %r7589;
	// begin inline asm
	shf.r.wrap.b32 %r7079, %r7081, %r7081, %r7354;
	// end inline asm
	add.s32 	%r7590, %r7570, %r8995;
	add.s32 	%r7591, %r7590, %r6983;
	xor.b32  	%r7085, %r7591, %r7011;
	// begin inline asm
	shf.r.wrap.b32 %r7083, %r7085, %r7085, %r7342;
	// end inline asm
	add.s32 	%r7592, %r7559, %r7083;
	xor.b32  	%r7089, %r6983, %r7592;
	// begin inline asm
	shf.r.wrap.b32 %r7087, %r7089, %r7089, %r7346;
	// end inline asm
	add.s32 	%r7593, %r7591, %r8993;
	add.s32 	%r7594, %r7593, %r7087;
	xor.b32  	%r7093, %r7083, %r7594;
	// begin inline asm
	shf.r.wrap.b32 %r7091, %r7093, %r7093, %r7350;
	// end inline asm
	add.s32 	%r7595, %r7091, %r7592;
	xor.b32  	%r7097, %r7087, %r7595;
	// begin inline asm
	shf.r.wrap.b32 %r7095, %r7097, %r7097, %r7354;
	// end inline asm
	add.s32 	%r7596, %r7576, %r8998;
	add.s32 	%r7597, %r7596, %r7095;
	xor.b32  	%r7101, %r7597, %r7059;
	// begin inline asm
	shf.r.wrap.b32 %r7099, %r7101, %r7101, %r7342;
	// end inline asm
	add.s32 	%r7598, %r7589, %r7099;
	xor.b32  	%r7105, %r7095, %r7598;
	// begin inline asm
	shf.r.wrap.b32 %r7103, %r7105, %r7105, %r7346;
	// end inline asm
	add.s32 	%r7599, %r7597, %r9003;
	add.s32 	%r7600, %r7599, %r7103;
	xor.b32  	%r7109, %r7099, %r7600;
	// begin inline asm
	shf.r.wrap.b32 %r7107, %r7109, %r7109, %r7350;
	// end inline asm
	add.s32 	%r7601, %r7107, %r7598;
	xor.b32  	%r7113, %r7103, %r7601;
	// begin inline asm
	shf.r.wrap.b32 %r7111, %r7113, %r7113, %r7354;
	// end inline asm
	add.s32 	%r7602, %r7582, %r9000;
	add.s32 	%r7603, %r7602, %r7047;
	xor.b32  	%r7117, %r7603, %r7075;
	// begin inline asm
	shf.r.wrap.b32 %r7115, %r7117, %r7117, %r7342;
	// end inline asm
	add.s32 	%r7604, %r7595, %r7115;
	xor.b32  	%r7121, %r7047, %r7604;
	// begin inline asm
	shf.r.wrap.b32 %r7119, %r7121, %r7121, %r7346;
	// end inline asm
	add.s32 	%r7605, %r7603, %r8994;
	add.s32 	%r7606, %r7605, %r7119;
	xor.b32  	%r7125, %r7115, %r7606;
	// begin inline asm
	shf.r.wrap.b32 %r7123, %r7125, %r7125, %r7350;
	// end inline asm
	add.s32 	%r7607, %r7123, %r7604;
	xor.b32  	%r7129, %r7119, %r7607;
	// begin inline asm
	shf.r.wrap.b32 %r7127, %r7129, %r7129, %r7354;
	// end inline asm
	add.s32 	%r7608, %r7588, %r8997;
	add.s32 	%r7609, %r7608, %r7063;
	xor.b32  	%r7133, %r7609, %r7091;
	// begin inline asm
	shf.r.wrap.b32 %r7131, %r7133, %r7133, %r7342;
	// end inline asm
	add.s32 	%r7610, %r7577, %r7131;
	xor.b32  	%r7137, %r7063, %r7610;
	// begin inline asm
	shf.r.wrap.b32 %r7135, %r7137, %r7137, %r7346;
	// end inline asm
	add.s32 	%r7611, %r7609, %r9001;
	add.s32 	%r7612, %r7611, %r7135;
	xor.b32  	%r7141, %r7131, %r7612;
	// begin inline asm
	shf.r.wrap.b32 %r7139, %r7141, %r7141, %r7350;
	// end inline asm
	add.s32 	%r7613, %r7139, %r7610;
	xor.b32  	%r7145, %r7135, %r7613;
	// begin inline asm
	shf.r.wrap.b32 %r7143, %r7145, %r7145, %r7354;
	// end inline asm
	add.s32 	%r7614, %r7594, %r9004;
	add.s32 	%r7615, %r7614, %r7079;
	xor.b32  	%r7149, %r7615, %r7043;
	// begin inline asm
	shf.r.wrap.b32 %r7147, %r7149, %r7149, %r7342;
	// end inline asm
	add.s32 	%r7616, %r7583, %r7147;
	xor.b32  	%r7153, %r7079, %r7616;
	// begin inline asm
	shf.r.wrap.b32 %r7151, %r7153, %r7153, %r7346;
	// end inline asm
	add.s32 	%r7617, %r7615, %r8990;
	add.s32 	%r7618, %r7617, %r7151;
	xor.b32  	%r7157, %r7147, %r7618;
	// begin inline asm
	shf.r.wrap.b32 %r7155, %r7157, %r7157, %r7350;
	// end inline asm
	add.s32 	%r7619, %r7155, %r7616;
	xor.b32  	%r7161, %r7151, %r7619;
	// begin inline asm
	shf.r.wrap.b32 %r7159, %r7161, %r7161, %r7354;
	// end inline asm
	add.s32 	%r7620, %r7600, %r9002;
	add.s32 	%r7621, %r7620, %r7127;
	xor.b32  	%r7165, %r7621, %r7155;
	// begin inline asm
	shf.r.wrap.b32 %r7163, %r7165, %r7165, %r7342;
	// end inline asm
	add.s32 	%r7622, %r7613, %r7163;
	xor.b32  	%r7169, %r7127, %r7622;
	// begin inline asm
	shf.r.wrap.b32 %r7167, %r7169, %r7169, %r7346;
	// end inline asm
	add.s32 	%r7623, %r7621, %r8992;
	add.s32 	%r7624, %r7623, %r7167;
	xor.b32  	%r7173, %r7163, %r7624;
	// begin inline asm
	shf.r.wrap.b32 %r7171, %r7173, %r7173, %r7350;
	// end inline asm
	add.s32 	%r7625, %r7171, %r7622;
	xor.b32  	%r7177, %r7167, %r7625;
	// begin inline asm
	shf.r.wrap.b32 %r7175, %r7177, %r7177, %r7354;
	// end inline asm
	add.s32 	%r7626, %r7606, %r8989;
	add.s32 	%r7627, %r7626, %r7143;
	xor.b32  	%r7181, %r7627, %r7107;
	// begin inline asm
	shf.r.wrap.b32 %r7179, %r7181, %r7181, %r7342;
	// end inline asm
	add.s32 	%r7628, %r7619, %r7179;
	xor.b32  	%r7185, %r7143, %r7628;
	// begin inline asm
	shf.r.wrap.b32 %r7183, %r7185, %r7185, %r7346;
	// end inline asm
	add.s32 	%r7629, %r7627, %r8999;
	add.s32 	%r7630, %r7629, %r7183;
	xor.b32  	%r7189, %r7179, %r7630;
	// begin inline asm
	shf.r.wrap.b32 %r7187, %r7189, %r7189, %r7350;
	// end inline asm
	add.s32 	%r7631, %r7187, %r7628;
	xor.b32  	%r7193, %r7183, %r7631;
	// begin inline asm
	shf.r.wrap.b32 %r7191, %r7193, %r7193, %r7354;
	// end inline asm
	add.s32 	%r7632, %r7612, %r8991;
	add.s32 	%r7633, %r7632, %r7159;
	xor.b32  	%r7197, %r7633, %r7123;
	// begin inline asm
	shf.r.wrap.b32 %r7195, %r7197, %r7197, %r7342;
	// end inline asm
	add.s32 	%r7634, %r7601, %r7195;
	xor.b32  	%r7201, %r7159, %r7634;
	// begin inline asm
	shf.r.wrap.b32 %r7199, %r7201, %r7201, %r7346;
	// end inline asm
	add.s32 	%r7635, %r7633, %r8995;
	add.s32 	%r7636, %r7635, %r7199;
	xor.b32  	%r7205, %r7195, %r7636;
	// begin inline asm
	shf.r.wrap.b32 %r7203, %r7205, %r7205, %r7350;
	// end inline asm
	add.s32 	%r7637, %r7203, %r7634;
	xor.b32  	%r7209, %r7199, %r7637;
	// begin inline asm
	shf.r.wrap.b32 %r7207, %r7209, %r7209, %r7354;
	// end inline asm
	add.s32 	%r7638, %r7618, %r8993;
	add.s32 	%r7639, %r7638, %r7111;
	xor.b32  	%r7213, %r7639, %r7139;
	// begin inline asm
	shf.r.wrap.b32 %r7211, %r7213, %r7213, %r7342;
	// end inline asm
	add.s32 	%r7640, %r7607, %r7211;
	xor.b32  	%r7217, %r7111, %r7640;
	// begin inline asm
	shf.r.wrap.b32 %r7215, %r7217, %r7217, %r7346;
	// end inline asm
	add.s32 	%r7641, %r7639, %r8996;
	add.s32 	%r7642, %r7641, %r7215;
	xor.b32  	%r7221, %r7211, %r7642;
	// begin inline asm
	shf.r.wrap.b32 %r7219, %r7221, %r7221, %r7350;
	// end inline asm
	add.s32 	%r7643, %r7219, %r7640;
	xor.b32  	%r7225, %r7215, %r7643;
	// begin inline asm
	shf.r.wrap.b32 %r7223, %r7225, %r7225, %r7354;
	// end inline asm
	add.s32 	%r7644, %r7624, %r9000;
	add.s32 	%r7645, %r7644, %r7223;
	xor.b32  	%r7229, %r7645, %r7187;
	// begin inline asm
	shf.r.wrap.b32 %r7227, %r7229, %r7229, %r7342;
	// end inline asm
	add.s32 	%r7646, %r7637, %r7227;
	xor.b32  	%r7233, %r7223, %r7646;
	// begin inline asm
	shf.r.wrap.b32 %r7231, %r7233, %r7233, %r7346;
	// end inline asm
	add.s32 	%r7647, %r7645, %r9004;
	add.s32 	%r7648, %r7647, %r7231;
	xor.b32  	%r7237, %r7227, %r7648;
	// begin inline asm
	shf.r.wrap.b32 %r7235, %r7237, %r7237, %r7350;
	// end inline asm
	add.s32 	%r7649, %r7235, %r7646;
	xor.b32  	%r7241, %r7231, %r7649;
	// begin inline asm
	shf.r.wrap.b32 %r7239, %r7241, %r7241, %r7354;
	// end inline asm
	add.s32 	%r7650, %r7630, %r8994;
	add.s32 	%r7651, %r7650, %r7175;
	xor.b32  	%r7245, %r7651, %r7203;
	// begin inline asm
	shf.r.wrap.b32 %r7243, %r7245, %r7245, %r7342;
	// end inline asm
	add.s32 	%r7652, %r7643, %r7243;
	xor.b32  	%r7249, %r7175, %r7652;
	// begin inline asm
	shf.r.wrap.b32 %r7247, %r7249, %r7249, %r7346;
	// end inline asm
	add.s32 	%r7653, %r7651, %r8989;
	add.s32 	%r7654, %r7653, %r7247;
	xor.b32  	%r7253, %r7243, %r7654;
	// begin inline asm
	shf.r.wrap.b32 %r7251, %r7253, %r7253, %r7350;
	// end inline asm
	add.s32 	%r7655, %r7251, %r7652;
	xor.b32  	%r7257, %r7247, %r7655;
	// begin inline asm
	shf.r.wrap.b32 %r7255, %r7257, %r7257, %r7354;
	// end inline asm
	add.s32 	%r7656, %r7636, %r8990;
	add.s32 	%r7657, %r7656, %r7191;
	xor.b32  	%r7261, %r7657, %r7219;
	// begin inline asm
	shf.r.wrap.b32 %r7259, %r7261, %r7261, %r7342;
	// end inline asm
	add.s32 	%r7658, %r7625, %r7259;
	xor.b32  	%r7265, %r7191, %r7658;
	// begin inline asm
	shf.r.wrap.b32 %r7263, %r7265, %r7265, %r7346;
	// end inline asm
	add.s32 	%r7659, %r7657, %r8998;
	add.s32 	%r7660, %r7659, %r7263;
	xor.b32  	%r7269, %r7259, %r7660;
	// begin inline asm
	shf.r.wrap.b32 %r7267, %r7269, %r7269, %r7350;
	// end inline asm
	add.s32 	%r7661, %r7267, %r7658;
	xor.b32  	%r7273, %r7263, %r7661;
	// begin inline asm
	shf.r.wrap.b32 %r7271, %r7273, %r7273, %r7354;
	// end inline asm
	add.s32 	%r7662, %r7642, %r8997;
	add.s32 	%r7663, %r7662, %r7207;
	xor.b32  	%r7277, %r7663, %r7171;
	// begin inline asm
	shf.r.wrap.b32 %r7275, %r7277, %r7277, %r7342;
	// end inline asm
	add.s32 	%r7664, %r7631, %r7275;
	xor.b32  	%r7281, %r7207, %r7664;
	// begin inline asm
	shf.r.wrap.b32 %r7279, %r7281, %r7281, %r7346;
	// end inline asm
	add.s32 	%r7665, %r7663, %r8995;
	add.s32 	%r7666, %r7665, %r7279;
	xor.b32  	%r7285, %r7275, %r7666;
	// begin inline asm
	shf.r.wrap.b32 %r7283, %r7285, %r7285, %r7350;
	// end inline asm
	add.s32 	%r7667, %r7283, %r7664;
	xor.b32  	%r7289, %r7279, %r7667;
	// begin inline asm
	shf.r.wrap.b32 %r7287, %r7289, %r7289, %r7354;
	// end inline asm
	add.s32 	%r7668, %r7648, %r9003;
	add.s32 	%r7669, %r7668, %r7255;
	xor.b32  	%r7293, %r7669, %r7283;
	// begin inline asm
	shf.r.wrap.b32 %r7291, %r7293, %r7293, %r7342;
	// end inline asm
	add.s32 	%r7670, %r7661, %r7291;
	xor.b32  	%r7297, %r7255, %r7670;
	// begin inline asm
	shf.r.wrap.b32 %r7295, %r7297, %r7297, %r7346;
	// end inline asm
	add.s32 	%r7671, %r7669, %r8999;
	add.s32 	%r7672, %r7671, %r7295;
	xor.b32  	%r7301, %r7291, %r7672;
	// begin inline asm
	shf.r.wrap.b32 %r7299, %r7301, %r7301, %r7350;
	// end inline asm
	add.s32 	%r7673, %r7299, %r7670;
	xor.b32  	%r7305, %r7295, %r7673;
	// begin inline asm
	shf.r.wrap.b32 %r7303, %r7305, %r7305, %r7354;
	// end inline asm
	add.s32 	%r7674, %r7654, %r8991;
	add.s32 	%r7675, %r7674, %r7271;
	xor.b32  	%r7309, %r7675, %r7235;
	// begin inline asm
	shf.r.wrap.b32 %r7307, %r7309, %r7309, %r7342;
	// end inline asm
	add.s32 	%r7676, %r7667, %r7307;
	xor.b32  	%r7313, %r7271, %r7676;
	// begin inline asm
	shf.r.wrap.b32 %r7311, %r7313, %r7313, %r7346;
	// end inline asm
	add.s32 	%r7677, %r7675, %r9001;
	add.s32 	%r7678, %r7677, %r7311;
	xor.b32  	%r7317, %r7307, %r7678;
	// begin inline asm
	shf.r.wrap.b32 %r7315, %r7317, %r7317, %r7350;
	// end inline asm
	add.s32 	%r7679, %r7315, %r7676;
	xor.b32  	%r7321, %r7311, %r7679;
	// begin inline asm
	shf.r.wrap.b32 %r7319, %r7321, %r7321, %r7354;
	// end inline asm
	add.s32 	%r7680, %r7660, %r8992;
	add.s32 	%r7681, %r7680, %r7287;
	xor.b32  	%r7325, %r7681, %r7251;
	// begin inline asm
	shf.r.wrap.b32 %r7323, %r7325, %r7325, %r7342;
	// end inline asm
	add.s32 	%r7682, %r7649, %r7323;
	xor.b32  	%r7329, %r7287, %r7682;
	// begin inline asm
	shf.r.wrap.b32 %r7327, %r7329, %r7329, %r7346;
	// end inline asm
	add.s32 	%r7683, %r7681, %r8993;
	add.s32 	%r7684, %r7683, %r7327;
	xor.b32  	%r7333, %r7323, %r7684;
	// begin inline asm
	shf.r.wrap.b32 %r7331, %r7333, %r7333, %r7350;
	// end inline asm
	add.s32 	%r7685, %r7331, %r7682;
	xor.b32  	%r7337, %r7327, %r7685;
	// begin inline asm
	shf.r.wrap.b32 %r7335, %r7337, %r7337, %r7354;
	// end inline asm
	add.s32 	%r7686, %r7666, %r8996;
	add.s32 	%r7687, %r7686, %r7239;
	xor.b32  	%r7341, %r7687, %r7267;
	// begin inline asm
	shf.r.wrap.b32 %r7339, %r7341, %r7341, %r7342;
	// end inline asm
	add.s32 	%r7688, %r7655, %r7339;
	xor.b32  	%r7345, %r7239, %r7688;
	// begin inline asm
	shf.r.wrap.b32 %r7343, %r7345, %r7345, %r7346;
	// end inline asm
	add.s32 	%r7689, %r7687, %r9002;
	add.s32 	%r7690, %r7689, %r7343;
	xor.b32  	%r7349, %r7339, %r7690;
	// begin inline asm
	shf.r.wrap.b32 %r7347, %r7349, %r7349, %r7350;
	// end inline asm
	add.s32 	%r7691, %r7347, %r7688;
	xor.b32  	%r7353, %r7343, %r7691;
	// begin inline asm
	shf.r.wrap.b32 %r7351, %r7353, %r7353, %r7354;
	// end inline asm
	xor.b32  	%r8980, %r7672, %r7685;
	xor.b32  	%r8981, %r7678, %r7691;
	xor.b32  	%r8982, %r7684, %r7673;
	xor.b32  	%r8983, %r7690, %r7679;
	xor.b32  	%r8984, %r7351, %r7315;
	xor.b32  	%r8985, %r7303, %r7331;
	xor.b32  	%r8986, %r7319, %r7347;
	xor.b32  	%r8987, %r7335, %r7299;
	add.s32 	%r8988, %r8988, 1;
	setp.ne.s32 	%p112, %r8988, 4;
	@%p112 bra 	$L__BB1_72;
	add.s32 	%r7694, %r8955, -1156040474;
	mov.b32 	%r8575, 16;
	// begin inline asm
	shf.r.wrap.b32 %r7692, %r7694, %r7694, %r8575;
	// end inline asm
	add.s32 	%r8588, %r7692, 1779033703;
	xor.b32  	%r7698, %r8588, 1359893119;
	mov.b32 	%r8579, 12;
	// begin inline asm
	shf.r.wrap.b32 %r7696, %r7698, %r7698, %r8579;
	// end inline asm
	add.s32 	%r8589, %r7694, %r8956;
	add.s32 	%r8590, %r8589, %r7696;
	xor.b32  	%r7702, %r7692, %r8590;
	mov.b32 	%r8583, 8;
	// begin inline asm
	shf.r.wrap.b32 %r7700, %r7702, %r7702, %r8583;
	// end inline asm
	add.s32 	%r8591, %r7700, %r8588;
	xor.b32  	%r7706, %r7696, %r8591;
	mov.b32 	%r8587, 7;
	// begin inline asm
	shf.r.wrap.b32 %r7704, %r7706, %r7706, %r8587;
	// end inline asm
	add.s32 	%r7710, %r8957, 1449989905;
	// begin inline asm
	shf.r.wrap.b32 %r7708, %r7710, %r7710, %r8575;
	// end inline asm
	add.s32 	%r8592, %r7708, -1150833019;
	xor.b32  	%r7714, %r8592, -1694144372;
	// begin inline asm
	shf.r.wrap.b32 %r7712, %r7714, %r7714, %r8579;
	// end inline asm
	add.s32 	%r8593, %r7710, %r8958;
	add.s32 	%r8594, %r8593, %r7712;
	xor.b32  	%r7718, %r7708, %r8594;
	// begin inline asm
	shf.r.wrap.b32 %r7716, %r7718, %r7718, %r8583;
	// end inline asm
	add.s32 	%r8595, %r7716, %r8592;
	xor.b32  	%r7722, %r7712, %r8595;
	// begin inline asm
	shf.r.wrap.b32 %r7720, %r7722, %r7722, %r8587;
	// end inline asm
	add.s32 	%r8596, %r8959, 1542638877;
	xor.b32  	%r7726, %r8596, 64;
	// begin inline asm
	shf.r.wrap.b32 %r7724, %r7726, %r7726, %r8575;
	// end inline asm
	add.s32 	%r8597, %r7724, 1013904242;
	xor.b32  	%r7730, %r8597, 528734635;
	// begin inline asm
	shf.r.wrap.b32 %r7728, %r7730, %r7730, %r8579;
	// end inline asm
	add.s32 	%r8598, %r8596, %r8960;
	add.s32 	%r8599, %r8598, %r7728;
	xor.b32  	%r7734, %r7724, %r8599;
	// begin inline asm
	shf.r.wrap.b32 %r7732, %r7734, %r7734, %r8583;
	// end inline asm
	add.s32 	%r8600, %r7732, %r8597;
	xor.b32  	%r7738, %r7728, %r8600;
	// begin inline asm
	shf.r.wrap.b32 %r7736, %r7738, %r7738, %r8587;
	// end inline asm
	add.s32 	%r8601, %r8961, 19972691;
	xor.b32  	%r7742, %r8601, 12;
	// begin inline asm
	shf.r.wrap.b32 %r7740, %r7742, %r7742, %r8575;
	// end inline asm
	add.s32 	%r8602, %r7740, -1521486534;
	xor.b32  	%r7746, %r8602, 1541459225;
	// begin inline asm
	shf.r.wrap.b32 %r7744, %r7746, %r7746, %r8579;
	// end inline asm
	add.s32 	%r8603, %r8601, %r8962;
	add.s32 	%r8604, %r8603, %r7744;
	xor.b32  	%r7750, %r7740, %r8604;
	// begin inline asm
	shf.r.wrap.b32 %r7748, %r7750, %r7750, %r8583;
	// end inline asm
	add.s32 	%r8605, %r7748, %r8602;
	xor.b32  	%r7754, %r7744, %r8605;
	// begin inline asm
	shf.r.wrap.b32 %r7752, %r7754, %r7754, %r8587;
	// end inline asm
	add.s32 	%r8606, %r8590, %r8980;
	add.s32 	%r8607, %r8606, %r7720;
	xor.b32  	%r7758, %r8607, %r7748;
	// begin inline asm
	shf.r.wrap.b32 %r7756, %r7758, %r7758, %r8575;
	// end inline asm
	add.s32 	%r8608, %r8600, %r7756;
	xor.b32  	%r7762, %r7720, %r8608;
	// begin inline asm
	shf.r.wrap.b32 %r7760, %r7762, %r7762, %r8579;
	// end inline asm
	add.s32 	%r8609, %r8607, %r8981;
	add.s32 	%r8610, %r8609, %r7760;
	xor.b32  	%r7766, %r7756, %r8610;
	// begin inline asm
	shf.r.wrap.b32 %r7764, %r7766, %r7766, %r8583;
	// end inline asm
	add.s32 	%r8611, %r7764, %r8608;
	xor.b32  	%r7770, %r7760, %r8611;
	// begin inline asm
	shf.r.wrap.b32 %r7768, %r7770, %r7770, %r8587;
	// end inline asm
	add.s32 	%r8612, %r8594, %r8982;
	add.s32 	%r8613, %r8612, %r7736;
	xor.b32  	%r7774, %r8613, %r7700;
	// begin inline asm
	shf.r.wrap.b32 %r7772, %r7774, %r7774, %r8575;
	// end inline asm
	add.s32 	%r8614, %r8605, %r7772;
	xor.b32  	%r7778, %r7736, %r8614;
	// begin inline asm
	shf.r.wrap.b32 %r7776, %r7778, %r7778, %r8579;
	// end inline asm
	add.s32 	%r8615, %r8613, %r8983;
	add.s32 	%r8616, %r8615, %r7776;
	xor.b32  	%r7782, %r7772, %r8616;
	// begin inline asm
	shf.r.wrap.b32 %r7780, %r7782, %r7782, %r8583;
	// end inline asm
	add.s32 	%r8617, %r7780, %r8614;
	xor.b32  	%r7786, %r7776, %r8617;
	// begin inline asm
	shf.r.wrap.b32 %r7784, %r7786, %r7786, %r8587;
	// end inline asm
	add.s32 	%r8618, %r8599, %r8984;
	add.s32 	%r8619, %r8618, %r7752;
	xor.b32  	%r7790, %r8619, %r7716;
	// begin inline asm
	shf.r.wrap.b32 %r7788, %r7790, %r7790, %r8575;
	// end inline asm
	add.s32 	%r8620, %r8591, %r7788;
	xor.b32  	%r7794, %r7752, %r8620;
	// begin inline asm
	shf.r.wrap.b32 %r7792, %r7794, %r7794, %r8579;
	// end inline asm
	add.s32 	%r8621, %r8619, %r8985;
	add.s32 	%r8622, %r8621, %r7792;
	xor.b32  	%r7798, %r7788, %r8622;
	// begin inline asm
	shf.r.wrap.b32 %r7796, %r7798, %r7798, %r8583;
	// end inline asm
	add.s32 	%r8623, %r7796, %r8620;
	xor.b32  	%r7802, %r7792, %r8623;
	// begin inline asm
	shf.r.wrap.b32 %r7800, %r7802, %r7802, %r8587;
	// end inline asm
	add.s32 	%r8624, %r8604, %r8986;
	add.s32 	%r8625, %r8624, %r7704;
	xor.b32  	%r7806, %r8625, %r7732;
	// begin inline asm
	shf.r.wrap.b32 %r7804, %r7806, %r7806, %r8575;
	// end inline asm
	add.s32 	%r8626, %r8595, %r7804;
	xor.b32  	%r7810, %r7704, %r8626;
	// begin inline asm
	shf.r.wrap.b32 %r7808, %r7810, %r7810, %r8579;
	// end inline asm
	add.s32 	%r8627, %r8625, %r8987;
	add.s32 	%r8628, %r8627, %r7808;
	xor.b32  	%r7814, %r7804, %r8628;
	// begin inline asm
	shf.r.wrap.b32 %r7812, %r7814, %r7814, %r8583;
	// end inline asm
	add.s32 	%r8629, %r7812, %r8626;
	xor.b32  	%r7818, %r7808, %r8629;
	// begin inline asm
	shf.r.wrap.b32 %r7816, %r7818, %r7818, %r8587;
	// end inline asm
	add.s32 	%r8630, %r8610, %r8957;
	add.s32 	%r8631, %r8630, %r7816;
	xor.b32  	%r7822, %r8631, %r7780;
	// begin inline asm
	shf.r.wrap.b32 %r7820, %r7822, %r7822, %r8575;
	// end inline asm
	add.s32 	%r8632, %r8623, %r7820;
	xor.b32  	%r7826, %r7816, %r8632;
	// begin inline asm
	shf.r.wrap.b32 %r7824, %r7826, %r7826, %r8579;
	// end inline asm
	add.s32 	%r8633, %r8631, %r8961;
	add.s32 	%r8634, %r8633, %r7824;
	xor.b32  	%r7830, %r7820, %r8634;
	// begin inline asm
	shf.r.wrap.b32 %r7828, %r7830, %r7830, %r8583;
	// end inline asm
	add.s32 	%r8635, %r7828, %r8632;
	xor.b32  	%r7834, %r7824, %r8635;
	// begin inline asm
	shf.r.wrap.b32 %r7832, %r7834, %r7834, %r8587;
	// end inline asm
	add.s32 	%r8636, %r8616, %r8958;
	add.s32 	%r8637, %r8636, %r7768;
	xor.b32  	%r7838, %r8637, %r7796;
	// begin inline asm
	shf.r.wrap.b32 %r7836, %r7838, %r7838, %r8575;
	// end inline asm
	add.s32 	%r8638, %r8629, %r7836;
	xor.b32  	%r7842, %r7768, %r8638;
	// begin inline asm
	shf.r.wrap.b32 %r7840, %r7842, %r7842, %r8579;
	// end inline asm
	add.s32 	%r8639, %r8637, %r8982;
	add.s32 	%r8640, %r8639, %r7840;
	xor.b32  	%r7846, %r7836, %r8640;
	// begin inline asm
	shf.r.wrap.b32 %r7844, %r7846, %r7846, %r8583;
	// end inline asm
	add.s32 	%r8641, %r7844, %r8638;
	xor.b32  	%r7850, %r7840, %r8641;
	// begin inline asm
	shf.r.wrap.b32 %r7848, %r7850, %r7850, %r8587;
	// end inline asm
	add.s32 	%r8642, %r8622, %r8962;
	add.s32 	%r8643, %r8642, %r7784;
	xor.b32  	%r7854, %r8643, %r7812;
	// begin inline asm
	shf.r.wrap.b32 %r7852, %r7854, %r7854, %r8575;
	// end inline asm
	add.s32 	%r8644, %r8611, %r7852;
	xor.b32  	%r7858, %r7784, %r8644;
	// begin inline asm
	shf.r.wrap.b32 %r7856, %r7858, %r7858, %r8579;
	// end inline asm
	add.s32 	%r8645, %r8643, %r8955;
	add.s32 	%r8646, %r8645, %r7856;
	xor.b32  	%r7862, %r7852, %r8646;
	// begin inline asm
	shf.r.wrap.b32 %r7860, %r7862, %r7862, %r8583;
	// end inline asm
	add.s32 	%r8647, %r7860, %r8644;
	xor.b32  	%r7866, %r7856, %r8647;
	// begin inline asm
	shf.r.wrap.b32 %r7864, %r7866, %r7866, %r8587;
	// end inline asm
	add.s32 	%r8648, %r8628, %r8959;
	add.s32 	%r8649, %r8648, %r7800;
	xor.b32  	%r7870, %r8649, %r7764;
	// begin inline asm
	shf.r.wrap.b32 %r7868, %r7870, %r7870, %r8575;
	// end inline asm
	add.s32 	%r8650, %r8617, %r7868;
	xor.b32  	%r7874, %r7800, %r8650;
	// begin inline asm
	shf.r.wrap.b32 %r7872, %r7874, %r7874, %r8579;
	// end inline asm
	add.s32 	%r8651, %r8649, %r8985;
	add.s32 	%r8652, %r8651, %r7872;
	xor.b32  	%r7878, %r7868, %r8652;
	// begin inline asm
	shf.r.wrap.b32 %r7876, %r7878, %r7878, %r8583;
	// end inline asm
	add.s32 	%r8653, %r7876, %r8650;
	xor.b32  	%r7882, %r7872, %r8653;
	// begin inline asm
	shf.r.wrap.b32 %r7880, %r7882, %r7882, %r8587;
	// end inline asm
	add.s32 	%r8654, %r8634, %r8956;
	add.s32 	%r8655, %r8654, %r7848;
	xor.b32  	%r7886, %r8655, %r7876;
	// begin inline asm
	shf.r.wrap.b32 %r7884, %r7886, %r7886, %r8575;
	// end inline asm
	add.s32 	%r8656, %r8647, %r7884;
	xor.b32  	%r7890, %r7848, %r8656;
	// begin inline asm
	shf.r.wrap.b32 %r7888, %r7890, %r7890, %r8579;
	// end inline asm
	add.s32 	%r8657, %r8655, %r8983;
	add.s32 	%r8658, %r8657, %r7888;
	xor.b32  	%r7894, %r7884, %r8658;
	// begin inline asm
	shf.r.wrap.b32 %r7892, %r7894, %r7894, %r8583;
	// end inline asm
	add.s32 	%r8659, %r7892, %r8656;
	xor.b32  	%r7898, %r7888, %r8659;
	// begin inline asm
	shf.r.wrap.b32 %r7896, %r7898, %r7898, %r8587;
	// end inline asm
	add.s32 	%r8660, %r8640, %r8984;
	add.s32 	%r8661, %r8660, %r7864;
	xor.b32  	%r7902, %r8661, %r7828;
	// begin inline asm
	shf.r.wrap.b32 %r7900, %r7902, %r7902, %r8575;
	// end inline asm
	add.s32 	%r8662, %r8653, %r7900;
	xor.b32  	%r7906, %r7864, %r8662;
	// begin inline asm
	shf.r.wrap.b32 %r7904, %r7906, %r7906, %r8579;
	// end inline asm
	add.s32 	%r8663, %r8661, %r8960;
	add.s32 	%r8664, %r8663, %r7904;
	xor.b32  	%r7910, %r7900, %r8664;
	// begin inline asm
	shf.r.wrap.b32 %r7908, %r7910, %r7910, %r8583;
	// end inline asm
	add.s32 	%r8665, %r7908, %r8662;
	xor.b32  	%r7914, %r7904, %r8665;
	// begin inline asm
	shf.r.wrap.b32 %r7912, %r7914, %r7914, %r8587;
	// end inline asm
	add.s32 	%r8666, %r8646, %r8981;
	add.s32 	%r8667, %r8666, %r7880;
	xor.b32  	%r7918, %r8667, %r7844;
	// begin inline asm
	shf.r.wrap.b32 %r7916, %r7918, %r7918, %r8575;
	// end inline asm
	add.s32 	%r8668, %r8635, %r7916;
	xor.b32  	%r7922, %r7880, %r8668;
	// begin inline asm
	shf.r.wrap.b32 %r7920, %r7922, %r7922, %r8579;
	// end inline asm
	add.s32 	%r8669, %r8667, %r8986;
	add.s32 	%r8670, %r8669, %r7920;
	xor.b32  	%r7926, %r7916, %r8670;
	// begin inline asm
	shf.r.wrap.b32 %r7924, %r7926, %r7926, %r8583;
	// end inline asm
	add.s32 	%r8671, %r7924, %r8668;
	xor.b32  	%r7930, %r7920, %r8671;
	// begin inline asm
	shf.r.wrap.b32 %r7928, %r7930, %r7930, %r8587;
	// end inline asm
	add.s32 	%r8672, %r8652, %r8987;
	add.s32 	%r8673, %r8672, %r7832;
	xor.b32  	%r7934, %r8673, %r7860;
	// begin inline asm
	shf.r.wrap.b32 %r7932, %r7934, %r7934, %r8575;
	// end inline asm
	add.s32 	%r8674, %r8641, %r7932;
	xor.b32  	%r7938, %r7832, %r8674;
	// begin inline asm
	shf.r.wrap.b32 %r7936, %r7938, %r7938, %r8579;
	// end inline asm
	add.s32 	%r8675, %r8673, %r8980;
	add.s32 	%r8676, %r8675, %r7936;
	xor.b32  	%r7942, %r7932, %r8676;
	// begin inline asm
	shf.r.wrap.b32 %r7940, %r7942, %r7942, %r8583;
	// end inline asm
	add.s32 	%r8677, %r7940, %r8674;
	xor.b32  	%r7946, %r7936, %r8677;
	// begin inline asm
	shf.r.wrap.b32 %r7944, %r7946, %r7946, %r8587;
	// end inline asm
	add.s32 	%r8678, %r8658, %r8958;
	add.s32 	%r8679, %r8678, %r7944;
	xor.b32  	%r7950, %r8679, %r7908;
	// begin inline asm
	shf.r.wrap.b32 %r7948, %r7950, %r7950, %r8575;
	// end inline asm
	add.s32 	%r8680, %r8671, %r7948;
	xor.b32  	%r7954, %r7944, %r8680;
	// begin inline asm
	shf.r.wrap.b32 %r7952, %r7954, %r7954, %r8579;
	// end inline asm
	add.s32 	%r8681, %r8679, %r8959;
	add.s32 	%r8682, %r8681, %r7952;
	xor.b32  	%r7958, %r7948, %r8682;
	// begin inline asm
	shf.r.wrap.b32 %r7956, %r7958, %r7958, %r8583;
	// end inline asm
	add.s32 	%r8683, %r7956, %r8680;
	xor.b32  	%r7962, %r7952, %r8683;
	// begin inline asm
	shf.r.wrap.b32 %r7960, %r7962, %r7962, %r8587;
	// end inline asm
	add.s32 	%r8684, %r8664, %r8982;
	add.s32 	%r8685, %r8684, %r7896;
	xor.b32  	%r7966, %r8685, %r7924;
	// begin inline asm
	shf.r.wrap.b32 %r7964, %r7966, %r7966, %r8575;
	// end inline asm
	add.s32 	%r8686, %r8677, %r7964;
	xor.b32  	%r7970, %r7896, %r8686;
	// begin inline asm
	shf.r.wrap.b32 %r7968, %r7970, %r7970, %r8579;
	// end inline asm
	add.s32 	%r8687, %r8685, %r8984;
	add.s32 	%r8688, %r8687, %r7968;
	xor.b32  	%r7974, %r7964, %r8688;
	// begin inline asm
	shf.r.wrap.b32 %r7972, %r7974, %r7974, %r8583;
	// end inline asm
	add.s32 	%r8689, %r7972, %r8686;
	xor.b32  	%r7978, %r7968, %r8689;
	// begin inline asm
	shf.r.wrap.b32 %r7976, %r7978, %r7978, %r8587;
	// end inline asm
	add.s32 	%r8690, %r8670, %r8985;
	add.s32 	%r8691, %r8690, %r7912;
	xor.b32  	%r7982, %r8691, %r7940;
	// begin inline asm
	shf.r.wrap.b32 %r7980, %r7982, %r7982, %r8575;
	// end inline asm
	add.s32 	%r8692, %r8659, %r7980;
	xor.b32  	%r7986, %r7912, %r8692;
	// begin inline asm
	shf.r.wrap.b32 %r7984, %r7986, %r7986, %r8579;
	// end inline asm
	add.s32 	%r8693, %r8691, %r8957;
	add.s32 	%r8694, %r8693, %r7984;
	xor.b32  	%r7990, %r7980, %r8694;
	// begin inline asm
	shf.r.wrap.b32 %r7988, %r7990, %r7990, %r8583;
	// end inline asm
	add.s32 	%r8695, %r7988, %r8692;
	xor.b32  	%r7994, %r7984, %r8695;
	// begin inline asm
	shf.r.wrap.b32 %r7992, %r7994, %r7994, %r8587;
	// end inline asm
	add.s32 	%r8696, %r8676, %r8962;
	add.s32 	%r8697, %r8696, %r7928;
	xor.b32  	%r7998, %r8697, %r7892;
	// begin inline asm
	shf.r.wrap.b32 %r7996, %r7998, %r7998, %r8575;
	// end inline asm
	add.s32 	%r8698, %r8665, %r7996;
	xor.b32  	%r8002, %r7928, %r8698;
	// begin inline asm
	shf.r.wrap.b32 %r8000, %r8002, %r8002, %r8579;
	// end inline asm
	add.s32 	%r8699, %r8697, %r8986;
	add.s32 	%r8700, %r8699, %r8000;
	xor.b32  	%r8006, %r7996, %r8700;
	// begin inline asm
	shf.r.wrap.b32 %r8004, %r8006, %r8006, %r8583;
	// end inline asm
	add.s32 	%r8701, %r8004, %r8698;
	xor.b32  	%r8010, %r8000, %r8701;
	// begin inline asm
	shf.r.wrap.b32 %r8008, %r8010, %r8010, %r8587;
	// end inline asm
	add.s32 	%r8702, %r8682, %r8961;
	add.s32 	%r8703, %r8702, %r7976;
	xor.b32  	%r8014, %r8703, %r8004;
	// begin inline asm
	shf.r.wrap.b32 %r8012, %r8014, %r8014, %r8575;
	// end inline asm
	add.s32 	%r8704, %r8695, %r8012;
	xor.b32  	%r8018, %r7976, %r8704;
	// begin inline asm
	shf.r.wrap.b32 %r8016, %r8018, %r8018, %r8579;
	// end inline asm
	add.s32 	%r8705, %r8703, %r8960;
	add.s32 	%r8706, %r8705, %r8016;
	xor.b32  	%r8022, %r8012, %r8706;
	// begin inline asm
	shf.r.wrap.b32 %r8020, %r8022, %r8022, %r8583;
	// end inline asm
	add.s32 	%r8707, %r8020, %r8704;
	xor.b32  	%r8026, %r8016, %r8707;
	// begin inline asm
	shf.r.wrap.b32 %r8024, %r8026, %r8026, %r8587;
	// end inline asm
	add.s32 	%r8708, %r8688, %r8981;
	add.s32 	%r8709, %r8708, %r7992;
	xor.b32  	%r8030, %r8709, %r7956;
	// begin inline asm
	shf.r.wrap.b32 %r8028, %r8030, %r8030, %r8575;
	// end inline asm
	add.s32 	%r8710, %r8701, %r8028;
	xor.b32  	%r8034, %r7992, %r8710;
	// begin inline asm
	shf.r.wrap.b32 %r8032, %r8034, %r8034, %r8579;
	// end inline asm
	add.s32 	%r8711, %r8709, %r8955;
	add.s32 	%r8712, %r8711, %r8032;
	xor.b32  	%r8038, %r8028, %r8712;
	// begin inline asm
	shf.r.wrap.b32 %r8036, %r8038, %r8038, %r8583;
	// end inline asm
	add.s32 	%r8713, %r8036, %r8710;
	xor.b32  	%r8042, %r8032, %r8713;
	// begin inline asm
	shf.r.wrap.b32 %r8040, %r8042, %r8042, %r8587;
	// end inline asm
	add.s32 	%r8714, %r8694, %r8983;
	add.s32 	%r8715, %r8714, %r8008;
	xor.b32  	%r8046, %r8715, %r7972;
	// begin inline asm
	shf.r.wrap.b32 %r8044, %r8046, %r8046, %r8575;
	// end inline asm
	add.s32 	%r8716, %r8683, %r8044;
	xor.b32  	%r8050, %r8008, %r8716;
	// begin inline asm
	shf.r.wrap.b32 %r8048, %r8050, %r8050, %r8579;
	// end inline asm
	add.s32 	%r8717, %r8715, %r8987;
	add.s32 	%r8718, %r8717, %r8048;
	xor.b32  	%r8054, %r8044, %r8718;
	// begin inline asm
	shf.r.wrap.b32 %r8052, %r8054, %r8054, %r8583;
	// end inline asm
	add.s32 	%r8719, %r8052, %r8716;
	xor.b32  	%r8058, %r8048, %r8719;
	// begin inline asm
	shf.r.wrap.b32 %r8056, %r8058, %r8058, %r8587;
	// end inline asm
	add.s32 	%r8720, %r8700, %r8980;
	add.s32 	%r8721, %r8720, %r7960;
	xor.b32  	%r8062, %r8721, %r7988;
	// begin inline asm
	shf.r.wrap.b32 %r8060, %r8062, %r8062, %r8575;
	// end inline asm
	add.s32 	%r8722, %r8689, %r8060;
	xor.b32  	%r8066, %r7960, %r8722;
	// begin inline asm
	shf.r.wrap.b32 %r8064, %r8066, %r8066, %r8579;
	// end inline asm
	add.s32 	%r8723, %r8721, %r8956;
	add.s32 	%r8724, %r8723, %r8064;
	xor.b32  	%r8070, %r8060, %r8724;
	// begin inline asm
	shf.r.wrap.b32 %r8068, %r8070, %r8070, %r8583;
	// end inline asm
	add.s32 	%r8725, %r8068, %r8722;
	xor.b32  	%r8074, %r8064, %r8725;
	// begin inline asm
	shf.r.wrap.b32 %r8072, %r8074, %r8074, %r8587;
	// end inline asm
	add.s32 	%r8726, %r8706, %r8982;
	add.s32 	%r8727, %r8726, %r8072;
	xor.b32  	%r8078, %r8727, %r8036;
	// begin inline asm
	shf.r.wrap.b32 %r8076, %r8078, %r8078, %r8575;
	// end inline asm
	add.s32 	%r8728, %r8719, %r8076;
	xor.b32  	%r8082, %r8072, %r8728;
	// begin inline asm
	shf.r.wrap.b32 %r8080, %r8082, %r8082, %r8579;
	// end inline asm
	add.s32 	%r8729, %r8727, %r8962;
	add.s32 	%r8730, %r8729, %r8080;
	xor.b32  	%r8086, %r8076, %r8730;
	// begin inline asm
	shf.r.wrap.b32 %r8084, %r8086, %r8086, %r8583;
	// end inline asm
	add.s32 	%r8731, %r8084, %r8728;
	xor.b32  	%r8090, %r8080, %r8731;
	// begin inline asm
	shf.r.wrap.b32 %r8088, %r8090, %r8090, %r8587;
	// end inline asm
	add.s32 	%r8732, %r8712, %r8984;
	add.s32 	%r8733, %r8732, %r8024;
	xor.b32  	%r8094, %r8733, %r8052;
	// begin inline asm
	shf.r.wrap.b32 %r8092, %r8094, %r8094, %r8575;
	// end inline asm
	add.s32 	%r8734, %r8725, %r8092;
	xor.b32  	%r8098, %r8024, %r8734;
	// begin inline asm
	shf.r.wrap.b32 %r8096, %r8098, %r8098, %r8579;
	// end inline asm
	add.s32 	%r8735, %r8733, %r8981;
	add.s32 	%r8736, %r8735, %r8096;
	xor.b32  	%r8102, %r8092, %r8736;
	// begin inline asm
	shf.r.wrap.b32 %r8100, %r8102, %r8102, %r8583;
	// end inline asm
	add.s32 	%r8737, %r8100, %r8734;
	xor.b32  	%r8106, %r8096, %r8737;
	// begin inline asm
	shf.r.wrap.b32 %r8104, %r8106, %r8106, %r8587;
	// end inline asm
	add.s32 	%r8738, %r8718, %r8986;
	add.s32 	%r8739, %r8738, %r8040;
	xor.b32  	%r8110, %r8739, %r8068;
	// begin inline asm
	shf.r.wrap.b32 %r8108, %r8110, %r8110, %r8575;
	// end inline asm
	add.s32 	%r8740, %r8707, %r8108;
	xor.b32  	%r8114, %r8040, %r8740;
	// begin inline asm
	shf.r.wrap.b32 %r8112, %r8114, %r8114, %r8579;
	// end inline asm
	add.s32 	%r8741, %r8739, %r8958;
	add.s32 	%r8742, %r8741, %r8112;
	xor.b32  	%r8118, %r8108, %r8742;
	// begin inline asm
	shf.r.wrap.b32 %r8116, %r8118, %r8118, %r8583;
	// end inline asm
	add.s32 	%r8743, %r8116, %r8740;
	xor.b32  	%r8122, %r8112, %r8743;
	// begin inline asm
	shf.r.wrap.b32 %r8120, %r8122, %r8122, %r8587;
	// end inline asm
	add.s32 	%r8744, %r8724, %r8985;
	add.s32 	%r8745, %r8744, %r8056;
	xor.b32  	%r8126, %r8745, %r8020;
	// begin inline asm
	shf.r.wrap.b32 %r8124, %r8126, %r8126, %r8575;
	// end inline asm
	add.s32 	%r8746, %r8713, %r8124;
	xor.b32  	%r8130, %r8056, %r8746;
	// begin inline asm
	shf.r.wrap.b32 %r8128, %r8130, %r8130, %r8579;
	// end inline asm
	add.s32 	%r8747, %r8745, %r8987;
	add.s32 	%r8748, %r8747, %r8128;
	xor.b32  	%r8134, %r8124, %r8748;
	// begin inline asm
	shf.r.wrap.b32 %r8132, %r8134, %r8134, %r8583;
	// end inline asm
	add.s32 	%r8749, %r8132, %r8746;
	xor.b32  	%r8138, %r8128, %r8749;
	// begin inline asm
	shf.r.wrap.b32 %r8136, %r8138, %r8138, %r8587;
	// end inline asm
	add.s32 	%r8750, %r8730, %r8959;
	add.s32 	%r8751, %r8750, %r8104;
	xor.b32  	%r8142, %r8751, %r8132;
	// begin inline asm
	shf.r.wrap.b32 %r8140, %r8142, %r8142, %r8575;
	// end inline asm
	add.s32 	%r8752, %r8743, %r8140;
	xor.b32  	%r8146, %r8104, %r8752;
	// begin inline asm
	shf.r.wrap.b32 %r8144, %r8146, %r8146, %r8579;
	// end inline asm
	add.s32 	%r8753, %r8751, %r8955;
	add.s32 	%r8754, %r8753, %r8144;
	xor.b32  	%r8150, %r8140, %r8754;
	// begin inline asm
	shf.r.wrap.b32 %r8148, %r8150, %r8150, %r8583;
	// end inline asm
	add.s32 	%r8755, %r8148, %r8752;
	xor.b32  	%r8154, %r8144, %r8755;
	// begin inline asm
	shf.r.wrap.b32 %r8152, %r8154, %r8154, %r8587;
	// end inline asm
	add.s32 	%r8756, %r8736, %r8983;
	add.s32 	%r8757, %r8756, %r8120;
	xor.b32  	%r8158, %r8757, %r8084;
	// begin inline asm
	shf.r.wrap.b32 %r8156, %r8158, %r8158, %r8575;
	// end inline asm
	add.s32 	%r8758, %r8749, %r8156;
	xor.b32  	%r8162, %r8120, %r8758;
	// begin inline asm
	shf.r.wrap.b32 %r8160, %r8162, %r8162, %r8579;
	// end inline asm
	add.s32 	%r8759, %r8757, %r8957;
	add.s32 	%r8760, %r8759, %r8160;
	xor.b32  	%r8166, %r8156, %r8760;
	// begin inline asm
	shf.r.wrap.b32 %r8164, %r8166, %r8166, %r8583;
	// end inline asm
	add.s32 	%r8761, %r8164, %r8758;
	xor.b32  	%r8170, %r8160, %r8761;
	// begin inline asm
	shf.r.wrap.b32 %r8168, %r8170, %r8170, %r8587;
	// end inline asm
	add.s32 	%r8762, %r8742, %r8960;
	add.s32 	%r8763, %r8762, %r8136;
	xor.b32  	%r8174, %r8763, %r8100;
	// begin inline asm
	shf.r.wrap.b32 %r8172, %r8174, %r8174, %r8575;
	// end inline asm
	add.s32 	%r8764, %r8731, %r8172;
	xor.b32  	%r8178, %r8136, %r8764;
	// begin inline asm
	shf.r.wrap.b32 %r8176, %r8178, %r8178, %r8579;
	// end inline asm
	add.s32 	%r8765, %r8763, %r8980;
	add.s32 	%r8766, %r8765, %r8176;
	xor.b32  	%r8182, %r8172, %r8766;
	// begin inline asm
	shf.r.wrap.b32 %r8180, %r8182, %r8182, %r8583;
	// end inline asm
	add.s32 	%r8767, %r8180, %r8764;
	xor.b32  	%r8186, %r8176, %r8767;
	// begin inline asm
	shf.r.wrap.b32 %r8184, %r8186, %r8186, %r8587;
	// end inline asm
	add.s32 	%r8768, %r8748, %r8956;
	add.s32 	%r8769, %r8768, %r8088;
	xor.b32  	%r8190, %r8769, %r8116;
	// begin inline asm
	shf.r.wrap.b32 %r8188, %r8190, %r8190, %r8575;
	// end inline asm
	add.s32 	%r8770, %r8737, %r8188;
	xor.b32  	%r8194, %r8088, %r8770;
	// begin inline asm
	shf.r.wrap.b32 %r8192, %r8194, %r8194, %r8579;
	// end inline asm
	add.s32 	%r8771, %r8769, %r8961;
	add.s32 	%r8772, %r8771, %r8192;
	xor.b32  	%r8198, %r8188, %r8772;
	// begin inline asm
	shf.r.wrap.b32 %r8196, %r8198, %r8198, %r8583;
	// end inline asm
	add.s32 	%r8773, %r8196, %r8770;
	xor.b32  	%r8202, %r8192, %r8773;
	// begin inline asm
	shf.r.wrap.b32 %r8200, %r8202, %r8202, %r8587;
	// end inline asm
	add.s32 	%r8774, %r8754, %r8984;
	add.s32 	%r8775, %r8774, %r8200;
	xor.b32  	%r8206, %r8775, %r8164;
	// begin inline asm
	shf.r.wrap.b32 %r8204, %r8206, %r8206, %r8575;
	// end inline asm
	add.s32 	%r8776, %r8767, %r8204;
	xor.b32  	%r8210, %r8200, %r8776;
	// begin inline asm
	shf.r.wrap.b32 %r8208, %r8210, %r8210, %r8579;
	// end inline asm
	add.s32 	%r8777, %r8775, %r8985;
	add.s32 	%r8778, %r8777, %r8208;
	xor.b32  	%r8214, %r8204, %r8778;
	// begin inline asm
	shf.r.wrap.b32 %r8212, %r8214, %r8214, %r8583;
	// end inline asm
	add.s32 	%r8779, %r8212, %r8776;
	xor.b32  	%r8218, %r8208, %r8779;
	// begin inline asm
	shf.r.wrap.b32 %r8216, %r8218, %r8218, %r8587;
	// end inline asm
	add.s32 	%r8780, %r8760, %r8981;
	add.s32 	%r8781, %r8780, %r8152;
	xor.b32  	%r8222, %r8781, %r8180;
	// begin inline asm
	shf.r.wrap.b32 %r8220, %r8222, %r8222, %r8575;
	// end inline asm
	add.s32 	%r8782, %r8773, %r8220;
	xor.b32  	%r8226, %r8152, %r8782;
	// begin inline asm
	shf.r.wrap.b32 %r8224, %r8226, %r8226, %r8579;
	// end inline asm
	add.s32 	%r8783, %r8781, %r8983;
	add.s32 	%r8784, %r8783, %r8224;
	xor.b32  	%r8230, %r8220, %r8784;
	// begin inline asm
	shf.r.wrap.b32 %r8228, %r8230, %r8230, %r8583;
	// end inline asm
	add.s32 	%r8785, %r8228, %r8782;
	xor.b32  	%r8234, %r8224, %r8785;
	// begin inline asm
	shf.r.wrap.b32 %r8232, %r8234, %r8234, %r8587;
	// end inline asm
	add.s32 	%r8786, %r8766, %r8987;
	add.s32 	%r8787, %r8786, %r8168;
	xor.b32  	%r8238, %r8787, %r8196;
	// begin inline asm
	shf.r.wrap.b32 %r8236, %r8238, %r8238, %r8575;
	// end inline asm
	add.s32 	%r8788, %r8755, %r8236;
	xor.b32  	%r8242, %r8168, %r8788;
	// begin inline asm
	shf.r.wrap.b32 %r8240, %r8242, %r8242, %r8579;
	// end inline asm
	add.s32 	%r8789, %r8787, %r8982;
	add.s32 	%r8790, %r8789, %r8240;
	xor.b32  	%r8246, %r8236, %r8790;
	// begin inline asm
	shf.r.wrap.b32 %r8244, %r8246, %r8246, %r8583;
	// end inline asm
	add.s32 	%r8791, %r8244, %r8788;
	xor.b32  	%r8250, %r8240, %r8791;
	// begin inline asm
	shf.r.wrap.b32 %r8248, %r8250, %r8250, %r8587;
	// end inline asm
	add.s32 	%r8792, %r8772, %r8986;
	add.s32 	%r8793, %r8792, %r8184;
	xor.b32  	%r8254, %r8793, %r8148;
	// begin inline asm
	shf.r.wrap.b32 %r8252, %r8254, %r8254, %r8575;
	// end inline asm
	add.s32 	%r8794, %r8761, %r8252;
	xor.b32  	%r8258, %r8184, %r8794;
	// begin inline asm
	shf.r.wrap.b32 %r8256, %r8258, %r8258, %r8579;
	// end inline asm
	add.s32 	%r8795, %r8793, %r8980;
	add.s32 	%r8796, %r8795, %r8256;
	xor.b32  	%r8262, %r8252, %r8796;
	// begin inline asm
	shf.r.wrap.b32 %r8260, %r8262, %r8262, %r8583;
	// end inline asm
	add.s32 	%r8797, %r8260, %r8794;
	xor.b32  	%r8266, %r8256, %r8797;
	// begin inline asm
	shf.r.wrap.b32 %r8264, %r8266, %r8266, %r8587;
	// end inline asm
	add.s32 	%r8798, %r8778, %r8962;
	add.s32 	%r8799, %r8798, %r8232;
	xor.b32  	%r8270, %r8799, %r8260;
	// begin inline asm
	shf.r.wrap.b32 %r8268, %r8270, %r8270, %r8575;
	// end inline asm
	add.s32 	%r8800, %r8791, %r8268;
	xor.b32  	%r8274, %r8232, %r8800;
	// begin inline asm
	shf.r.wrap.b32 %r8272, %r8274, %r8274, %r8579;
	// end inline asm
	add.s32 	%r8801, %r8799, %r8957;
	add.s32 	%r8802, %r8801, %r8272;
	xor.b32  	%r8278, %r8268, %r8802;
	// begin inline asm
	shf.r.wrap.b32 %r8276, %r8278, %r8278, %r8583;
	// end inline asm
	add.s32 	%r8803, %r8276, %r8800;
	xor.b32  	%r8282, %r8272, %r8803;
	// begin inline asm
	shf.r.wrap.b32 %r8280, %r8282, %r8282, %r8587;
	// end inline asm
	add.s32 	%r8804, %r8784, %r8960;
	add.s32 	%r8805, %r8804, %r8248;
	xor.b32  	%r8286, %r8805, %r8212;
	// begin inline asm
	shf.r.wrap.b32 %r8284, %r8286, %r8286, %r8575;
	// end inline asm
	add.s32 	%r8806, %r8797, %r8284;
	xor.b32  	%r8290, %r8248, %r8806;
	// begin inline asm
	shf.r.wrap.b32 %r8288, %r8290, %r8290, %r8579;
	// end inline asm
	add.s32 	%r8807, %r8805, %r8958;
	add.s32 	%r8808, %r8807, %r8288;
	xor.b32  	%r8294, %r8284, %r8808;
	// begin inline asm
	shf.r.wrap.b32 %r8292, %r8294, %r8294, %r8583;
	// end inline asm
	add.s32 	%r8809, %r8292, %r8806;
	xor.b32  	%r8298, %r8288, %r8809;
	// begin inline asm
	shf.r.wrap.b32 %r8296, %r8298, %r8298, %r8587;
	// end inline asm
	add.s32 	%r8810, %r8790, %r8955;
	add.s32 	%r8811, %r8810, %r8264;
	xor.b32  	%r8302, %r8811, %r8228;
	// begin inline asm
	shf.r.wrap.b32 %r8300, %r8302, %r8302, %r8575;
	// end inline asm
	add.s32 	%r8812, %r8779, %r8300;
	xor.b32  	%r8306, %r8264, %r8812;
	// begin inline asm
	shf.r.wrap.b32 %r8304, %r8306, %r8306, %r8579;
	// end inline asm
	add.s32 	%r8813, %r8811, %r8956;
	add.s32 	%r8814, %r8813, %r8304;
	xor.b32  	%r8310, %r8300, %r8814;
	// begin inline asm
	shf.r.wrap.b32 %r8308, %r8310, %r8310, %r8583;
	// end inline asm
	add.s32 	%r8815, %r8308, %r8812;
	xor.b32  	%r8314, %r8304, %r8815;
	// begin inline asm
	shf.r.wrap.b32 %r8312, %r8314, %r8314, %r8587;
	// end inline asm
	add.s32 	%r8816, %r8796, %r8961;
	add.s32 	%r8817, %r8816, %r8216;
	xor.b32  	%r8318, %r8817, %r8244;
	// begin inline asm
	shf.r.wrap.b32 %r8316, %r8318, %r8318, %r8575;
	// end inline asm
	add.s32 	%r8818, %r8785, %r8316;
	xor.b32  	%r8322, %r8216, %r8818;
	// begin inline asm
	shf.r.wrap.b32 %r8320, %r8322, %r8322, %r8579;
	// end inline asm
	add.s32 	%r8819, %r8817, %r8959;
	add.s32 	%r8820, %r8819, %r8320;
	xor.b32  	%r8326, %r8316, %r8820;
	// begin inline asm
	shf.r.wrap.b32 %r8324, %r8326, %r8326, %r8583;
	// end inline asm
	add.s32 	%r8821, %r8324, %r8818;
	xor.b32  	%r8330, %r8320, %r8821;
	// begin inline asm
	shf.r.wrap.b32 %r8328, %r8330, %r8330, %r8587;
	// end inline asm
	add.s32 	%r8822, %r8802, %r8981;
	add.s32 	%r8823, %r8822, %r8328;
	xor.b32  	%r8334, %r8823, %r8292;
	// begin inline asm
	shf.r.wrap.b32 %r8332, %r8334, %r8334, %r8575;
	// end inline asm
	add.s32 	%r8824, %r8815, %r8332;
	xor.b32  	%r8338, %r8328, %r8824;
	// begin inline asm
	shf.r.wrap.b32 %r8336, %r8338, %r8338, %r8579;
	// end inline asm
	add.s32 	%r8825, %r8823, %r8986;
	add.s32 	%r8826, %r8825, %r8336;
	xor.b32  	%r8342, %r8332, %r8826;
	// begin inline asm
	shf.r.wrap.b32 %r8340, %r8342, %r8342, %r8583;
	// end inline asm
	add.s32 	%r8827, %r8340, %r8824;
	xor.b32  	%r8346, %r8336, %r8827;
	// begin inline asm
	shf.r.wrap.b32 %r8344, %r8346, %r8346, %r8587;
	// end inline asm
	add.s32 	%r8828, %r8808, %r8983;
	add.s32 	%r8829, %r8828, %r8280;
	xor.b32  	%r8350, %r8829, %r8308;
	// begin inline asm
	shf.r.wrap.b32 %r8348, %r8350, %r8350, %r8575;
	// end inline asm
	add.s32 	%r8830, %r8821, %r8348;
	xor.b32  	%r8354, %r8280, %r8830;
	// begin inline asm
	shf.r.wrap.b32 %r8352, %r8354, %r8354, %r8579;
	// end inline asm
	add.s32 	%r8831, %r8829, %r8960;
	add.s32 	%r8832, %r8831, %r8352;
	xor.b32  	%r8358, %r8348, %r8832;
	// begin inline asm
	shf.r.wrap.b32 %r8356, %r8358, %r8358, %r8583;
	// end inline asm
	add.s32 	%r8833, %r8356, %r8830;
	xor.b32  	%r8362, %r8352, %r8833;
	// begin inline asm
	shf.r.wrap.b32 %r8360, %r8362, %r8362, %r8587;
	// end inline asm
	add.s32 	%r8834, %r8814, %r8980;
	add.s32 	%r8835, %r8834, %r8296;
	xor.b32  	%r8366, %r8835, %r8324;
	// begin inline asm
	shf.r.wrap.b32 %r8364, %r8366, %r8366, %r8575;
	// end inline asm
	add.s32 	%r8836, %r8803, %r8364;
	xor.b32  	%r8370, %r8296, %r8836;
	// begin inline asm
	shf.r.wrap.b32 %r8368, %r8370, %r8370, %r8579;
	// end inline asm
	add.s32 	%r8837, %r8835, %r8984;
	add.s32 	%r8838, %r8837, %r8368;
	xor.b32  	%r8374, %r8364, %r8838;
	// begin inline asm
	shf.r.wrap.b32 %r8372, %r8374, %r8374, %r8583;
	// end inline asm
	add.s32 	%r8839, %r8372, %r8836;
	xor.b32  	%r8378, %r8368, %r8839;
	// begin inline asm
	shf.r.wrap.b32 %r8376, %r8378, %r8378, %r8587;
	// end inline asm
	add.s32 	%r8840, %r8820, %r8987;
	add.s32 	%r8841, %r8840, %r8312;
	xor.b32  	%r8382, %r8841, %r8276;
	// begin inline asm
	shf.r.wrap.b32 %r8380, %r8382, %r8382, %r8575;
	// end inline asm
	add.s32 	%r8842, %r8809, %r8380;
	xor.b32  	%r8386, %r8312, %r8842;
	// begin inline asm
	shf.r.wrap.b32 %r8384, %r8386, %r8386, %r8579;
	// end inline asm
	add.s32 	%r8843, %r8841, %r8956;
	add.s32 	%r8844, %r8843, %r8384;
	xor.b32  	%r8390, %r8380, %r8844;
	// begin inline asm
	shf.r.wrap.b32 %r8388, %r8390, %r8390, %r8583;
	// end inline asm
	add.s32 	%r8845, %r8388, %r8842;
	xor.b32  	%r8394, %r8384, %r8845;
	// begin inline asm
	shf.r.wrap.b32 %r8392, %r8394, %r8394, %r8587;
	// end inline asm
	add.s32 	%r8846, %r8826, %r8985;
	add.s32 	%r8847, %r8846, %r8360;
	xor.b32  	%r8398, %r8847, %r8388;
	// begin inline asm
	shf.r.wrap.b32 %r8396, %r8398, %r8398, %r8575;
	// end inline asm
	add.s32 	%r8848, %r8839, %r8396;
	xor.b32  	%r8402, %r8360, %r8848;
	// begin inline asm
	shf.r.wrap.b32 %r8400, %r8402, %r8402, %r8579;
	// end inline asm
	add.s32 	%r8849, %r8847, %r8958;
	add.s32 	%r8850, %r8849, %r8400;
	xor.b32  	%r8406, %r8396, %r8850;
	// begin inline asm
	shf.r.wrap.b32 %r8404, %r8406, %r8406, %r8583;
	// end inline asm
	add.s32 	%r8851, %r8404, %r8848;
	xor.b32  	%r8410, %r8400, %r8851;
	// begin inline asm
	shf.r.wrap.b32 %r8408, %r8410, %r8410, %r8587;
	// end inline asm
	add.s32 	%r8852, %r8832, %r8955;
	add.s32 	%r8853, %r8852, %r8376;
	xor.b32  	%r8414, %r8853, %r8340;
	// begin inline asm
	shf.r.wrap.b32 %r8412, %r8414, %r8414, %r8575;
	// end inline asm
	add.s32 	%r8854, %r8845, %r8412;
	xor.b32  	%r8418, %r8376, %r8854;
	// begin inline asm
	shf.r.wrap.b32 %r8416, %r8418, %r8418, %r8579;
	// end inline asm
	add.s32 	%r8855, %r8853, %r8982;
	add.s32 	%r8856, %r8855, %r8416;
	xor.b32  	%r8422, %r8412, %r8856;
	// begin inline asm
	shf.r.wrap.b32 %r8420, %r8422, %r8422, %r8583;
	// end inline asm
	add.s32 	%r8857, %r8420, %r8854;
	xor.b32  	%r8426, %r8416, %r8857;
	// begin inline asm
	shf.r.wrap.b32 %r8424, %r8426, %r8426, %r8587;
	// end inline asm
	add.s32 	%r8858, %r8838, %r8957;
	add.s32 	%r8859, %r8858, %r8392;
	xor.b32  	%r8430, %r8859, %r8356;
	// begin inline asm
	shf.r.wrap.b32 %r8428, %r8430, %r8430, %r8575;
	// end inline asm
	add.s32 	%r8860, %r8827, %r8428;
	xor.b32  	%r8434, %r8392, %r8860;
	// begin inline asm
	shf.r.wrap.b32 %r8432, %r8434, %r8434, %r8579;
	// end inline asm
	add.s32 	%r8861, %r8859, %r8961;
	add.s32 	%r8862, %r8861, %r8432;
	xor.b32  	%r8438, %r8428, %r8862;
	// begin inline asm
	shf.r.wrap.b32 %r8436, %r8438, %r8438, %r8583;
	// end inline asm
	add.s32 	%r8863, %r8436, %r8860;
	xor.b32  	%r8442, %r8432, %r8863;
	// begin inline asm
	shf.r.wrap.b32 %r8440, %r8442, %r8442, %r8587;
	// end inline asm
	add.s32 	%r8864, %r8844, %r8959;
	add.s32 	%r8865, %r8864, %r8344;
	xor.b32  	%r8446, %r8865, %r8372;
	// begin inline asm
	shf.r.wrap.b32 %r8444, %r8446, %r8446, %r8575;
	// end inline asm
	add.s32 	%r8866, %r8833, %r8444;
	xor.b32  	%r8450, %r8344, %r8866;
	// begin inline asm
	shf.r.wrap.b32 %r8448, %r8450, %r8450, %r8579;
	// end inline asm
	add.s32 	%r8867, %r8865, %r8962;
	add.s32 	%r8868, %r8867, %r8448;
	xor.b32  	%r8454, %r8444, %r8868;
	// begin inline asm
	shf.r.wrap.b32 %r8452, %r8454, %r8454, %r8583;
	// end inline asm
	add.s32 	%r8869, %r8452, %r8866;
	xor.b32  	%r8458, %r8448, %r8869;
	// begin inline asm
	shf.r.wrap.b32 %r8456, %r8458, %r8458, %r8587;
	// end inline asm
	add.s32 	%r8870, %r8850, %r8983;
	add.s32 	%r8871, %r8870, %r8456;
	xor.b32  	%r8462, %r8871, %r8420;
	// begin inline asm
	shf.r.wrap.b32 %r8460, %r8462, %r8462, %r8575;
	// end inline asm
	add.s32 	%r8872, %r8863, %r8460;
	xor.b32  	%r8466, %r8456, %r8872;
	// begin inline asm
	shf.r.wrap.b32 %r8464, %r8466, %r8466, %r8579;
	// end inline asm
	add.s32 	%r8873, %r8871, %r8987;
	add.s32 	%r8874, %r8873, %r8464;
	xor.b32  	%r8470, %r8460, %r8874;
	// begin inline asm
	shf.r.wrap.b32 %r8468, %r8470, %r8470, %r8583;
	// end inline asm
	add.s32 	%r8875, %r8468, %r8872;
	xor.b32  	%r8474, %r8464, %r8875;
	// begin inline asm
	shf.r.wrap.b32 %r8472, %r8474, %r8474, %r8587;
	// end inline asm
	add.s32 	%r8876, %r8856, %r8960;
	add.s32 	%r8877, %r8876, %r8408;
	xor.b32  	%r8478, %r8877, %r8436;
	// begin inline asm
	shf.r.wrap.b32 %r8476, %r8478, %r8478, %r8575;
	// end inline asm
	add.s32 	%r8878, %r8869, %r8476;
	xor.b32  	%r8482, %r8408, %r8878;
	// begin inline asm
	shf.r.wrap.b32 %r8480, %r8482, %r8482, %r8579;
	// end inline asm
	add.s32 	%r8879, %r8877, %r8955;
	add.s32 	%r8880, %r8879, %r8480;
	xor.b32  	%r8486, %r8476, %r8880;
	// begin inline asm
	shf.r.wrap.b32 %r8484, %r8486, %r8486, %r8583;
	// end inline asm
	add.s32 	%r8881, %r8484, %r8878;
	xor.b32  	%r8490, %r8480, %r8881;
	// begin inline asm
	shf.r.wrap.b32 %r8488, %r8490, %r8490, %r8587;
	// end inline asm
	add.s32 	%r8882, %r8862, %r8956;
	add.s32 	%r8883, %r8882, %r8424;
	xor.b32  	%r8494, %r8883, %r8452;
	// begin inline asm
	shf.r.wrap.b32 %r8492, %r8494, %r8494, %r8575;
	// end inline asm
	add.s32 	%r8884, %r8851, %r8492;
	xor.b32  	%r8498, %r8424, %r8884;
	// begin inline asm
	shf.r.wrap.b32 %r8496, %r8498, %r8498, %r8579;
	// end inline asm
	add.s32 	%r8885, %r8883, %r8981;
	add.s32 	%r8886, %r8885, %r8496;
	xor.b32  	%r8502, %r8492, %r8886;
	// begin inline asm
	shf.r.wrap.b32 %r8500, %r8502, %r8502, %r8583;
	// end inline asm
	add.s32 	%r8887, %r8500, %r8884;
	xor.b32  	%r8506, %r8496, %r8887;
	// begin inline asm
	shf.r.wrap.b32 %r8504, %r8506, %r8506, %r8587;
	// end inline asm
	add.s32 	%r8888, %r8868, %r8980;
	add.s32 	%r8889, %r8888, %r8440;
	xor.b32  	%r8510, %r8889, %r8404;
	// begin inline asm
	shf.r.wrap.b32 %r8508, %r8510, %r8510, %r8575;
	// end inline asm
	add.s32 	%r8890, %r8857, %r8508;
	xor.b32  	%r8514, %r8440, %r8890;
	// begin inline asm
	shf.r.wrap.b32 %r8512, %r8514, %r8514, %r8579;
	// end inline asm
	add.s32 	%r8891, %r8889, %r8961;
	add.s32 	%r8892, %r8891, %r8512;
	xor.b32  	%r8518, %r8508, %r8892;
	// begin inline asm
	shf.r.wrap.b32 %r8516, %r8518, %r8518, %r8583;
	// end inline asm
	add.s32 	%r8893, %r8516, %r8890;
	xor.b32  	%r8522, %r8512, %r8893;
	// begin inline asm
	shf.r.wrap.b32 %r8520, %r8522, %r8522, %r8587;
	// end inline asm
	add.s32 	%r8894, %r8874, %r8986;
	add.s32 	%r8895, %r8894, %r8488;
	xor.b32  	%r8526, %r8895, %r8516;
	// begin inline asm
	shf.r.wrap.b32 %r8524, %r8526, %r8526, %r8575;
	// end inline asm
	add.s32 	%r8896, %r8887, %r8524;
	xor.b32  	%r8530, %r8488, %r8896;
	// begin inline asm
	shf.r.wrap.b32 %r8528, %r8530, %r8530, %r8579;
	// end inline asm
	add.s32 	%r8897, %r8895, %r8982;
	add.s32 	%r8898, %r8897, %r8528;
	xor.b32  	%r8534, %r8524, %r8898;
	// begin inline asm
	shf.r.wrap.b32 %r8532, %r8534, %r8534, %r8583;
	// end inline asm
	add.s32 	%r8899, %r8532, %r8896;
	xor.b32  	%r8538, %r8528, %r8899;
	// begin inline asm
	shf.r.wrap.b32 %r8536, %r8538, %r8538, %r8587;
	// end inline asm
	add.s32 	%r8900, %r8880, %r8957;
	add.s32 	%r8901, %r8900, %r8504;
	xor.b32  	%r8542, %r8901, %r8468;
	// begin inline asm
	shf.r.wrap.b32 %r8540, %r8542, %r8542, %r8575;
	// end inline asm
	add.s32 	%r8902, %r8893, %r8540;
	xor.b32  	%r8546, %r8504, %r8902;
	// begin inline asm
	shf.r.wrap.b32 %r8544, %r8546, %r8546, %r8579;
	// end inline asm
	add.s32 	%r8903, %r8901, %r8984;
	add.s32 	%r8904, %r8903, %r8544;
	xor.b32  	%r8550, %r8540, %r8904;
	// begin inline asm
	shf.r.wrap.b32 %r8548, %r8550, %r8550, %r8583;
	// end inline asm
	add.s32 	%r8905, %r8548, %r8902;
	xor.b32  	%r8554, %r8544, %r8905;
	// begin inline asm
	shf.r.wrap.b32 %r8552, %r8554, %r8554, %r8587;
	// end inline asm
	add.s32 	%r8906, %r8886, %r8958;
	add.s32 	%r8907, %r8906, %r8520;
	xor.b32  	%r8558, %r8907, %r8484;
	// begin inline asm
	shf.r.wrap.b32 %r8556, %r8558, %r8558, %r8575;
	// end inline asm
	add.s32 	%r8908, %r8875, %r8556;
	xor.b32  	%r8562, %r8520, %r8908;
	// begin inline asm
	shf.r.wrap.b32 %r8560, %r8562, %r8562, %r8579;
	// end inline asm
	add.s32 	%r8909, %r8907, %r8959;
	add.s32 	%r8910, %r8909, %r8560;
	xor.b32  	%r8566, %r8556, %r8910;
	// begin inline asm
	shf.r.wrap.b32 %r8564, %r8566, %r8566, %r8583;
	// end inline asm
	add.s32 	%r8911, %r8564, %r8908;
	xor.b32  	%r8570, %r8560, %r8911;
	// begin inline asm
	shf.r.wrap.b32 %r8568, %r8570, %r8570, %r8587;
	// end inline asm
	add.s32 	%r8912, %r8892, %r8962;
	add.s32 	%r8913, %r8912, %r8472;
	xor.b32  	%r8574, %r8913, %r8500;
	// begin inline asm
	shf.r.wrap.b32 %r8572, %r8574, %r8574, %r8575;
	// end inline asm
	add.s32 	%r8914, %r8881, %r8572;
	xor.b32  	%r8578, %r8472, %r8914;
	// begin inline asm
	shf.r.wrap.b32 %r8576, %r8578, %r8578, %r8579;
	// end inline asm
	add.s32 	%r8915, %r8913, %r8985;
	add.s32 	%r8916, %r8915, %r8576;
	xor.b32  	%r8582, %r8572, %r8916;
	// begin inline asm
	shf.r.wrap.b32 %r8580, %r8582, %r8582, %r8583;
	// end inline asm
	add.s32 	%r8917, %r8580, %r8914;
	xor.b32  	%r8586, %r8576, %r8917;
	// begin inline asm
	shf.r.wrap.b32 %r8584, %r8586, %r8586, %r8587;
	// end inline asm
	xor.b32  	%r8918, %r8898, %r8911;
	and.b32  	%r8919, %r8918, 15794175;
	setp.ne.s32 	%p113, %r8919, 0;
	@%p113 bra 	$L__BB1_83;
	atom.global.add.u64 	%rd10, [%rd5], 1;
	or.b64  	%rd34, %rd10, %rd3;
	and.b64  	%rd35, %rd34, -4294967296;
	setp.ne.s64 	%p114, %rd35, 0;
	@%p114 bra 	$L__BB1_79;
	cvt.u32.u64 	%r8920, %rd3;
	cvt.u32.u64 	%r8921, %rd10;
	rem.u32 	%r8922, %r8921, %r8920;
	cvt.u64.u32 	%rd42, %r8922;
	bra.uni 	$L__BB1_80;
$L__BB1_79:
	rem.u64 	%rd42, %rd10, %rd3;
$L__BB1_80:
	shl.b64 	%rd14, %rd42, 32;
	shr.s64 	%rd36, %rd14, 30;
	add.s64 	%rd15, %rd6, %rd36;
$L__BB1_81:
	atom.relaxed.global.cas.b32 	%r8923, [%rd15], 0, -1;
	setp.ne.s32 	%p115, %r8923, 0;
	@%p115 bra 	$L__BB1_81;
	shr.s64 	%rd37, %rd14, 29;
	add.s64 	%rd38, %rd7, %rd37;
	cvt.s64.s32 	%rd39, %r8926;
	add.s64 	%rd40, %rd18, %rd39;
	st.global.u64 	[%rd38], %rd40;
	membar.sys;
	atom.global.exch.b32 	%r8924, [%rd15], 1;
$L__BB1_83:
	mov.u32 	%r8925, %nctaid.x;
	add.s32 	%r8926, %r8926, %r8925;
	setp.lt.s32 	%p116, %r8926, %r252;
	@%p116 bra 	$L__BB1_4;
$L__BB1_84:
	ret;

}


// ===== COMPILED SASS (sm_100) =====

	.target	sm_100

	.elftype	@"ET_EXEC"


//--------------------- .note.nv.tkinfo           --------------------------
	.section	.note.nv.tkinfo,"",@"SHT_NOTE"
	.sectionflags	@"SHF_NOTE_NV_TKINFO"
	.tkinfo
        /*0018*/ 	.word	0x00000002
        /*0030*/ 	.string	""
        /*0030*/ 	.string	"ptxas"
        /*0030*/ 	.string	"Cuda compilation tools, release 13.0, V13.0.88"
        /*0030*/ 	.string	"Build cuda_13.0.r13.0/compiler.36424714_0"
        /*0030*/ 	.string	"-arch sm_100 -m 64 "



//--------------------- .note.nv.cuinfo           --------------------------
	.section	.note.nv.cuinfo,"",@"SHT_NOTE"
	.sectionflags	@"SHF_NOTE_NV_CUINFO"
        /*0018*/ 	.short	0x0002
        /*001a*/ 	.short	0x0064
        /*001c*/ 	.short	0x0082
	.zero		2


//--------------------- .nv.info                  --------------------------
	.section	.nv.info,"",@"SHT_CUDA_INFO"
	.align	4


	//----- nvinfo : EIATTR_REGCOUNT
	.align		4
        /*0000*/ 	.byte	0x04, 0x2f
        /*0002*/ 	.short	(.L_3 - .L_2)
	.align		4
.L_2:
        /*0004*/ 	.word	index@(compress)
        /*0008*/ 	.word	0x00000028


	//----- nvinfo : EIATTR_FRAME_SIZE
	.align		4
.L_3:
        /*000c*/ 	.byte	0x04, 0x11
        /*000e*/ 	.short	(.L_5 - .L_4)
	.align		4
.L_4:
        /*0010*/ 	.word	index@(compress)
        /*0014*/ 	.word	0x00000000


	//----- nvinfo : EIATTR_REGCOUNT
	.align		4
.L_5:
        /*0018*/ 	.byte	0x04, 0x2f
        /*001a*/ 	.short	(.L_7 - .L_6)
	.align		4
.L_6:
        /*001c*/ 	.word	index@(solve_nonce_range_fused)
        /*0020*/ 	.word	0x00000040


	//----- nvinfo : EIATTR_FRAME_SIZE
	.align		4
.L_7:
        /*0024*/ 	.byte	0x04, 0x11
        /*0026*/ 	.short	(.L_9 - .L_8)
	.align		4
.L_8:
        /*0028*/ 	.word	index@($__internal_0_$__cuda_sm20_rem_u64)
        /*002c*/ 	.word	0x00000040


	//----- nvinfo : EIATTR_FRAME_SIZE
	.align		4
.L_9:
        /*0030*/ 	.byte	0x04, 0x11
        /*0032*/ 	.short	(.L_11 - .L_10)
	.align		4
.L_10:
        /*0034*/ 	.word	index@(solve_nonce_range_fused)
        /*0038*/ 	.word	0x00000040


	//----- nvinfo : EIATTR_MIN_STACK_SIZE
	.align		4
.L_11:
        /*003c*/ 	.byte	0x04, 0x12
        /*003e*/ 	.short	(.L_13 - .L_12)
	.align		4
.L_12:
        /*0040*/ 	.word	index@(solve_nonce_range_fused)
        /*0044*/ 	.word	0x00000040


	//----- nvinfo : EIATTR_MIN_STACK_SIZE
	.align		4
.L_13:
        /*0048*/ 	.byte	0x04, 0x12
        /*004a*/ 	.short	(.L_15 - .L_14)
	.align		4
.L_14:
        /*004c*/ 	.word	index@(compress)
        /*0050*/ 	.word	0x00000000
.L_15:


//--------------------- .nv.compat                --------------------------
	.section	.nv.compat,"",@"SHT_CUDA_COMPAT_INFO"
	.align	4
        /*0000*/ 	.byte	0x02, 0x09, 0x00, 0x00, 0x02, 0x02, 0x01, 0x00, 0x02, 0x05, 0x05, 0x00, 0x03, 0x07, 0x01, 0x01
        /*0010*/ 	.byte	0x02, 0x03, 0x00, 0x00, 0x02, 0x06, 0x01, 0x00, 0x04, 0x0b, 0x08, 0x00, 0x09, 0x00, 0x00, 0x00
        /*0020*/ 	.byte	0x00, 0x00, 0x00, 0x00


//--------------------- .nv.info.solve_nonce_range_fused --------------------------
	.section	.nv.info.solve_nonce_range_fused,"",@"SHT_CUDA_INFO"
	.sectionflags	@""
	.align	4


	//----- nvinfo : EIATTR_CUDA_API_VERSION
	.align		4
        /*0000*/ 	.byte	0x04, 0x37
        /*0002*/ 	.short	(.L_17 - .L_16)
.L_16:
        /*0004*/ 	.word	0x00000082


	//----- nvinfo : EIATTR_KPARAM_INFO
	.align		4
.L_17:
        /*0008*/ 	.byte	0x04, 0x17
        /*000a*/ 	.short	(.L_19 - .L_18)
.L_18:
        /*000c*/ 	.word	0x00000000
        /*0010*/ 	.short	0x0008
        /*0012*/ 	.short	0x0040
        /*0014*/ 	.byte	0x00, 0xf5, 0x21, 0x00


	//----- nvinfo : EIATTR_KPARAM_INFO
	.align		4
.L_19:
        /*0018*/ 	.byte	0x04, 0x17
        /*001a*/ 	.short	(.L_21 - .L_20)
.L_20:
        /*001c*/ 	.word	0x00000000
        /*0020*/ 	.short	0x0007
        /*0022*/ 	.short	0x0038
        /*0024*/ 	.byte	0x00, 0xf5, 0x21, 0x00


	//----- nvinfo : EIATTR_KPARAM_INFO
	.align		4
.L_21:
        /*0028*/ 	.byte	0x04, 0x17
        /*002a*/ 	.short	(.L_23 - .L_22)
.L_22:
        /*002c*/ 	.word	0x00000000
        /*0030*/ 	.short	0x0006
        /*0032*/ 	.short	0x0030
        /*0034*/ 	.byte	0x00, 0xf0, 0x11, 0x00


	//----- nvinfo : EIATTR_KPARAM_INFO
	.align		4
.L_23:
        /*0038*/ 	.byte	0x04, 0x17
        /*003a*/ 	.short	(.L_25 - .L_24)
.L_24:
        /*003c*/ 	.word	0x00000000
        /*0040*/ 	.short	0x0005
        /*0042*/ 	.short	0x0028
        /*0044*/ 	.byte	0x00, 0xf5, 0x21, 0x00


	//----- nvinfo : EIATTR_KPARAM_INFO
	.align		4
.L_25:
        /*0048*/ 	.byte	0x04, 0x17
        /*004a*/ 	.short	(.L_27 - .L_26)
.L_26:
        /*004c*/ 	.word	0x00000000
        /*0050*/ 	.short	0x0004
        /*0052*/ 	.short	0x0020
        /*0054*/ 	.byte	0x00, 0xf5, 0x21, 0x00


	//----- nvinfo : EIATTR_KPARAM_INFO
	.align		4
.L_27:
        /*0058*/ 	.byte	0x04, 0x17
        /*005a*/ 	.short	(.L_29 - .L_28)
.L_28:
        /*005c*/ 	.word	0x00000000
        /*0060*/ 	.short	0x0003
        /*0062*/ 	.short	0x0018
        /*0064*/ 	.byte	0x00, 0xf0, 0x11, 0x00


	//----- nvinfo : EIATTR_KPARAM_INFO
	.align		4
.L_29:
        /*0068*/ 	.byte	0x04, 0x17
        /*006a*/ 	.short	(.L_31 - .L_30)
.L_30:
        /*006c*/ 	.word	0x00000000
        /*0070*/ 	.short	0x0002
        /*0072*/ 	.short	0x0010
        /*0074*/ 	.byte	0x00, 0xf0, 0x21, 0x00


	//----- nvinfo : EIATTR_KPARAM_INFO
	.align		4
.L_31:
        /*0078*/ 	.byte	0x04, 0x17
        /*007a*/ 	.short	(.L_33 - .L_32)
.L_32:
        /*007c*/ 	.word	0x00000000
        /*0080*/ 	.short	0x0001
        /*0082*/ 	.short	0x0008
        /*0084*/ 	.byte	0x00, 0xf5, 0x21, 0x00


	//----- nvinfo : EIATTR_KPARAM_INFO
	.align		4
.L_33:
        /*0088*/ 	.byte	0x04, 0x17
        /*008a*/ 	.short	(.L_35 - .L_34)
.L_34:
        /*008c*/ 	.word	0x00000000
        /*0090*/ 	.short	0x0000
        /*0092*/ 	.short	0x0000
        /*0094*/ 	.byte	0x00, 0xf5, 0x21, 0x00


	//----- nvinfo : EIATTR_SPARSE_MMA_MASK
	.align		4
.L_35:
        /*0098*/ 	.byte	0x03, 0x50
        /*009a*/ 	.short	0x0000


	//----- nvinfo : EIATTR_MAXREG_COUNT
	.align		4
        /*009c*/ 	.byte	0x03, 0x1b
        /*009e*/ 	.short	0x0040


	//----- nvinfo : EIATTR_NUM_BARRIERS
	.align		4
        /*00a0*/ 	.byte	0x02, 0x4c
        /*00a2*/ 	.byte	0x01
	.zero		1


	//----- nvinfo : EIATTR_MERCURY_ISA_VERSION
	.align		4
        /*00a4*/ 	.byte	0x03, 0x5f
        /*00a6*/ 	.short	0x0101


	//----- nvinfo : EIATTR_INT_WARP_WIDE_INSTR_OFFSETS
	.align		4
        /*00a8*/ 	.byte	0x04, 0x31
        /*00aa*/ 	.short	(.L_37 - .L_36)


	//   ....[0]....
.L_36:
        /*00ac*/ 	.word	0x00001c00


	//   ....[1]....
        /*00b0*/ 	.word	0x00015c10


	//   ....[2]....
        /*00b4*/ 	.word	0x00015d30


	//   ....[3]....
        /*00b8*/ 	.word	0x00015d40


	//----- nvinfo : EIATTR_VRC_CTA_INIT_COUNT
	.align		4
.L_37:
        /*00bc*/ 	.byte	0x02, 0x4a
	.zero		1
	.zero		1


	//----- nvinfo : EIATTR_EXIT_INSTR_OFFSETS
	.align		4
        /*00c0*/ 	.byte	0x04, 0x1c
        /*00c2*/ 	.short	(.L_39 - .L_38)


	//   ....[0]....
.L_38:
        /*00c4*/ 	.word	0x00001b60


	//   ....[1]....
        /*00c8*/ 	.word	0x00016120


	//----- nvinfo : EIATTR_MAX_THREADS
	.align		4
.L_39:
        /*00cc*/ 	.byte	0x04, 0x05
        /*00ce*/ 	.short	(.L_41 - .L_40)
.L_40:
        /*00d0*/ 	.word	0x00000100
        /*00d4*/ 	.word	0x00000001
        /*00d8*/ 	.word	0x00000001


	//----- nvinfo : EIATTR_CRS_STACK_SIZE
	.align		4
.L_41:
        /*00dc*/ 	.byte	0x04, 0x1e
        /*00de*/ 	.short	(.L_43 - .L_42)
.L_42:
        /*00e0*/ 	.word	0x00000000


	//----- nvinfo : EIATTR_CBANK_PARAM_SIZE
	.align		4
.L_43:
        /*00e4*/ 	.byte	0x03, 0x19
        /*00e6*/ 	.short	0x0048


	//----- nvinfo : EIATTR_PARAM_CBANK
	.align		4
        /*00e8*/ 	.byte	0x04, 0x0a
        /*00ea*/ 	.short	(.L_45 - .L_44)
	.align		4
.L_44:
        /*00ec*/ 	.word	index@(.nv.constant0.solve_nonce_range_fused)
        /*00f0*/ 	.short	0x0380
        /*00f2*/ 	.short	0x0048


	//----- nvinfo : EIATTR_SW_WAR
	.align		4
.L_45:
        /*00f4*/ 	.byte	0x04, 0x36
        /*00f6*/ 	.short	(.L_47 - .L_46)
.L_46:
        /*00f8*/ 	.word	0x00000008
.L_47:


//--------------------- .nv.info.compress         --------------------------
	.section	.nv.info.compress,"",@"SHT_CUDA_INFO"
	.sectionflags	@""
	.align	4


	//----- nvinfo : EIATTR_CUDA_API_VERSION
	.align		4
        /*0000*/ 	.byte	0x04, 0x37
        /*0002*/ 	.short	(.L_49 - .L_48)
.L_48:
        /*0004*/ 	.word	0x00000082


	//----- nvinfo : EIATTR_KPARAM_INFO
	.align		4
.L_49:
        /*0008*/ 	.byte	0x04, 0x17
        /*000a*/ 	.short	(.L_51 - .L_50)
.L_50:
        /*000c*/ 	.word	0x00000000
        /*0010*/ 	.short	0x0005
        /*0012*/ 	.short	0x0020
        /*0014*/ 	.byte	0x00, 0xf5, 0x21, 0x00


	//----- nvinfo : EIATTR_KPARAM_INFO
	.align		4
.L_51:
        /*0018*/ 	.byte	0x04, 0x17
        /*001a*/ 	.short	(.L_53 - .L_52)
.L_52:
        /*001c*/ 	.word	0x00000000
        /*0020*/ 	.short	0x0004
        /*0022*/ 	.short	0x001c
        /*0024*/ 	.byte	0x00, 0xf0, 0x11, 0x00


	//----- nvinfo : EIATTR_KPARAM_INFO
	.align		4
.L_53:
        /*0028*/ 	.byte	0x04, 0x17
        /*002a*/ 	.short	(.L_55 - .L_54)
.L_54:
        /*002c*/ 	.word	0x00000000
        /*0030*/ 	.short	0x0003
        /*0032*/ 	.short	0x0018
        /*0034*/ 	.byte	0x00, 0xf0, 0x11, 0x00


	//----- nvinfo : EIATTR_KPARAM_INFO
	.align		4
.L_55:
        /*0038*/ 	.byte	0x04, 0x17
        /*003a*/ 	.short	(.L_57 - .L_56)
.L_56:
        /*003c*/ 	.word	0x00000000
        /*0040*/ 	.short	0x0002
        /*0042*/ 	.short	0x0010
        /*0044*/ 	.byte	0x00, 0xf0, 0x21, 0x00


	//----- nvinfo : EIATTR_KPARAM_INFO
	.align		4
.L_57:
        /*0048*/ 	.byte	0x04, 0x17
        /*004a*/ 	.short	(.L_59 - .L_58)
.L_58:
        /*004c*/ 	.word	0x00000000
        /*0050*/ 	.short	0x0001
        /*0052*/ 	.short	0x0008
        /*0054*/ 	.byte	0x00, 0xf5, 0x21, 0x00


	//----- nvinfo : EIATTR_KPARAM_INFO
	.align		4
.L_59:
        /*0058*/ 	.byte	0x04, 0x17
        /*005a*/ 	.short	(.L_61 - .L_60)
.L_60:
        /*005c*/ 	.word	0x00000000
        /*0060*/ 	.short	0x0000
        /*0062*/ 	.short	0x0000
        /*0064*/ 	.byte	0x00, 0xf5, 0x21, 0x00


	//----- nvinfo : EIATTR_SPARSE_MMA_MASK
	.align		4
.L_61:
        /*0068*/ 	.byte	0x03, 0x50
        /*006a*/ 	.short	0x0000


	//----- nvinfo : EIATTR_MAXREG_COUNT
	.align		4
        /*006c*/ 	.byte	0x03, 0x1b
        /*006e*/ 	.short	0x00ff


	//----- nvinfo : EIATTR_MERCURY_ISA_VERSION
	.align		4
        /*0070*/ 	.byte	0x03, 0x5f
        /*0072*/ 	.short	0x0101


	//----- nvinfo : EIATTR_VRC_CTA_INIT_COUNT
	.align		4
        /*0074*/ 	.byte	0x02, 0x4a
	.zero		1
	.zero		1


	//----- nvinfo : EIATTR_EXIT_INSTR_OFFSETS
	.align		4
        /*0078*/ 	.byte	0x04, 0x1c
        /*007a*/ 	.short	(.L_63 - .L_62)


	//   ....[0]....
.L_62:
        /*007c*/ 	.word	0x000000c0


	//   ....[1]....
        /*0080*/ 	.word	0x00002e20


	//----- nvinfo : EIATTR_CBANK_PARAM_SIZE
	.align		4
.L_63:
        /*0084*/ 	.byte	0x03, 0x19
        /*0086*/ 	.short	0x0028


	//----- nvinfo : EIATTR_PARAM_CBANK
	.align		4
        /*0088*/ 	.byte	0x04, 0x0a
        /*008a*/ 	.short	(.L_65 - .L_64)
	.align		4
.L_64:
        /*008c*/ 	.word	index@(.nv.constant0.compress)
        /*0090*/ 	.short	0x0380
        /*0092*/ 	.short	0x0028


	//----- nvinfo : EIATTR_SW_WAR
	.align		4
.L_65:
        /*0094*/ 	.byte	0x04, 0x36
        /*0096*/ 	.short	(.L_67 - .L_66)
.L_66:
        /*0098*/ 	.word	0x00000008
.L_67:


//--------------------- .nv.callgraph             --------------------------
	.section	.nv.callgraph,"",@"SHT_CUDA_CALLGRAPH"
	.align	4
	.sectionentsize	8
	.align		4
        /*0000*/ 	.word	0x00000000
	.align		4
        /*0004*/ 	.word	0xffffffff
	.align		4
        /*0008*/ 	.word	0x00000000
	.align		4
        /*000c*/ 	.word	0xfffffffe
	.align		4
        /*0010*/ 	.word	0x00000000
	.align		4
        /*0014*/ 	.word	0xfffffffd
	.align		4
        /*0018*/ 	.word	0x00000000
	.align		4
        /*001c*/ 	.word	0xfffffffc


//--------------------- .nv.constant3             --------------------------
	.section	.nv.constant3,"a",@progbits
	.align	4
.nv.constant3:
	.type		g_IV,@object
	.size		g_IV,(g_MSG_PERMUTATION - g_IV)
g_IV:
        /*0000*/ 	.byte	0x67, 0xe6, 0x09, 0x6a, 0x85, 0xae, 0x67, 0xbb, 0x72, 0xf3, 0x6e, 0x3c, 0x3a, 0xf5, 0x4f, 0xa5
        /*0010*/ 	.byte	0x7f, 0x52, 0x0e, 0x51, 0x8c, 0x68, 0x05, 0x9b, 0xab, 0xd9, 0x83, 0x1f, 0x19, 0xcd, 0xe0, 0x5b
	.type		g_MSG_PERMUTATION,@object
	.size		g_MSG_PERMUTATION,(.L_1 - g_MSG_PERMUTATION)
g_MSG_PERMUTATION:
        /*0020*/ 	.byte	0x02, 0x00, 0x00, 0x00, 0x06, 0x00, 0x00, 0x00, 0x03, 0x00, 0x00, 0x00, 0x0a, 0x00, 0x00, 0x00
        /*0030*/ 	.byte	0x07, 0x00, 0x00, 0x00, 0x00, 0x00, 0x00, 0x00, 0x04, 0x00, 0x00, 0x00, 0x0d, 0x00, 0x00, 0x00
        /*0040*/ 	.byte	0x01, 0x00, 0x00, 0x00, 0x0b, 0x00, 0x00, 0x00, 0x0c, 0x00, 0x00, 0x00, 0x05, 0x00, 0x00, 0x00
        /*0050*/ 	.byte	0x09, 0x00, 0x00, 0x00, 0x0e, 0x00, 0x00, 0x00, 0x0f, 0x00, 0x00, 0x00, 0x08, 0x00, 0x00, 0x00
.L_1:


//--------------------- .text.solve_nonce_range_fused --------------------------
	.section	.text.solve_nonce_range_fused,"ax",@progbits
	.align	128
        .global         solve_nonce_range_fused
        .type           solve_nonce_range_fused,@function
        .size           solve_nonce_range_fused,(.L_x_60 - solve_nonce_range_fused)
        .other          solve_nonce_range_fused,@"STO_CUDA_ENTRY STV_DEFAULT"
solve_nonce_range_fused:
.text.solve_nonce_range_fused:
[----:B------:R-:W0:Y:S01]  /*0000*/  LDC R1, c[0x0][0x37c] ;  /* 0x0000df00ff017b82 */ /* 0x000e220000000800 */
[----:B------:R-:W1:Y:S07]  /*0010*/  S2R R0, SR_TID.Y ;  /* 0x0000000000007919 */ /* 0x000e6e0000002200 */
[----:B------:R-:W2:Y:S01]  /*0020*/  LDC R50, c[0x0][0x398] ;  /* 0x0000e600ff327b82 */ /* 0x000ea20000000800 */
[----:B------:R-:W3:Y:S01]  /*0030*/  LDCU.64 UR10, c[0x0][0x358] ;  /* 0x00006b00ff0a77ac */ /* 0x000ee20008000a00 */
[----:B------:R-:W-:Y:S01]  /*0040*/  BSSY.RECONVERGENT B0, `(.L_x_0) ;  /* 0x00001ae000007945 */ /* 0x000fe20003800200 */
[----:B------:R-:W1:Y:S01]  /*0050*/  S2R R3, SR_TID.X ;  /* 0x0000000000037919 */ /* 0x000e620000002100 */
[----:B0-----:R-:W-:Y:S01]  /*0060*/  VIADD R1, R1, 0xffffffc0 ;  /* 0xffffffc001017836 */ /* 0x001fe20000000000 */
[----:B-1----:R-:W-:-:S13]  /*0070*/  LOP3.LUT P0, RZ, R0, RZ, R3, 0xfa, !PT ;  /* 0x000000ff00ff7212 */ /* 0x002fda000780fa03 */
[----:B--23--:R-:W-:Y:S05]  /*0080*/  @P0 BRA `(.L_x_1) ;  /* 0x0000001800a40947 */ /* 0x00cfea0003800000 */
[----:B------:R-:W0:Y:S02]  /*0090*/  LDC.64 R24, c[0x0][0x380] ;  /* 0x0000e000ff187b82 */ /* 0x000e240000000a00 */
[----:B0-----:R-:W2:Y:S04]  /*00a0*/  LDG.E.U8.CONSTANT R51, desc[UR10][R24.64+0xf] ;  /* 0x00000f0a18337981 */ /* 0x001ea8000c1e9100 */
[----:B------:R-:W2:Y:S04]  /*00b0*/  LDG.E.U8.CONSTANT R22, desc[UR10][R24.64+0xe] ;  /* 0x00000e0a18167981 */ /* 0x000ea8000c1e9100 */
[----:B------:R-:W3:Y:S04]  /*00c0*/  LDG.E.U8.CONSTANT R56, desc[UR10][R24.64+0xb] ;  /* 0x00000b0a18387981 */ /* 0x000ee8000c1e9100 */
[----:B------:R-:W3:Y:S04]  /*00d0*/  LDG.E.U8.CONSTANT R59, desc[UR10][R24.64+0xa] ;  /* 0x00000a0a183b7981 */ /* 0x000ee8000c1e9100 */
[----:B------:R-:W4:Y:S04]  /*00e0*/  LDG.E.U8.CONSTANT R16, desc[UR10][R24.64+0x9] ;  /* 0x0000090a18107981 */ /* 0x000f28000c1e9100 */
[----:B------:R-:W4:Y:S04]  /*00f0*/  LDG.E.U8.CONSTANT R17, desc[UR10][R24.64+0x8] ;  /* 0x0000080a18117981 */ /* 0x000f28000c1e9100 */
[----:B------:R-:W5:Y:S04]  /*0100*/  LDG.E.U8.CONSTANT R18, desc[UR10][R24.64+0x7] ;  /* 0x0000070a18127981 */ /* 0x000f68000c1e9100 */
        /* <DEDUP_REMOVED lines=45> */
[----:B------:R-:W5:Y:S01]  /*03e0*/  LDG.E.U8.CONSTANT R32, desc[UR10][R24.64+0x3c] ;  /* 0x00003c0a18207981 */ /* 0x000f62000c1e9100 */
[----:B------:R-:W0:Y:S01]  /*03f0*/  S2UR UR5, SR_CgaCtaId ;  /* 0x00000000000579c3 */ /* 0x000e220000008800 */
[----:B------:R-:W-:-:S02]  /*0400*/  UMOV UR4, 0x400 ;  /* 0x0000040000047882 */ /* 0x000fc40000000000 */
[----:B------:R-:W5:Y:S04]  /*0410*/  LDG.E.U8.CONSTANT R58, desc[UR10][R24.64+0x7f] ;  /* 0x00007f0a183a7981 */ /* 0x000f68000c1e9100 */
[----:B------:R-:W5:Y:S01]  /*0420*/  LDG.E.U8.CONSTANT R61, desc[UR10][R24.64+0x7e] ;  /* 0x00007e0a183d7981 */ /* 0x000f62000c1e9100 */
[----:B--2---:R-:W-:-:S03]  /*0430*/  PRMT R51, R22, 0x3340, R51 ;  /* 0x0000334016337816 */ /* 0x004fc60000000033 */
[----:B------:R-:W2:Y:S01]  /*0440*/  LDG.E.U8.CONSTANT R22, desc[UR10][R24.64+0x3a] ;  /* 0x00003a0a18167981 */ /* 0x000ea2000c1e9100 */
[----:B0-----:R-:W-:Y:S01]  /*0450*/  ULEA UR4, UR5, UR4, 0x18 ;  /* 0x0000000405047291 */ /* 0x001fe2000f8ec0ff */
[----:B---3--:R-:W-:Y:S02]  /*0460*/  PRMT R56, R59, 0x3340, R56 ;  /* 0x000033403b387816 */ /* 0x008fe40000000038 */
[----:B------:R-:W3:Y:S01]  /*0470*/  LDG.E.U8.CONSTANT R59, desc[UR10][R24.64+0x38] ;  /* 0x0000380a183b7981 */ /* 0x000ee2000c1e9100 */
[----:B----4-:R-:W-:Y:S02]  /*0480*/  PRMT R17, R17, 0x3340, R16 ;  /* 0x0000334011117816 */ /* 0x010fe40000000010 */
[----:B-----5:R-:W-:Y:S02]  /*0490*/  PRMT R16, R19, 0x3340, R18 ;  /* 0x0000334013107816 */ /* 0x020fe40000000012 */
[----:B------:R-:W-:Y:S02]  /*04a0*/  PRMT R18, R17, 0x5410, R56 ;  /* 0x0000541011127816 */ /* 0x000fe40000000038 */
[----:B------:R-:W4:Y:S01]  /*04b0*/  LDG.E.U8.CONSTANT R56, desc[UR10][R24.64+0x34] ;  /* 0x0000340a18387981 */ /* 0x000f22000c1e9100 */
[----:B------:R-:W-:-:S03]  /*04c0*/  PRMT R45, R45, 0x3340, R44 ;  /* 0x000033402d2d7816 */ /* 0x000fc6000000002c */
[----:B------:R-:W5:Y:S01]  /*04d0*/  LDG.E.U8.CONSTANT R44, desc[UR10][R24.64+0x47] ;  /* 0x0000470a182c7981 */ /* 0x000f62000c1e9100 */
[----:B------:R-:W-:-:S03]  /*04e0*/  PRMT R17, R45, 0x5410, R16 ;  /* 0x000054102d117816 */ /* 0x000fc60000000010 */
[----:B------:R-:W5:Y:S01]  /*04f0*/  LDG.E.U8.CONSTANT R45, desc[UR10][R24.64+0x59] ;  /* 0x0000590a182d7981 */ /* 0x000f62000c1e9100 */
[----:B------:R-:W-:-:S03]  /*0500*/  PRMT R54, R57, 0x3340, R54 ;  /* 0x0000334039367816 */ /* 0x000fc60000000036 */
[----:B------:R-:W3:Y:S01]  /*0510*/  LDG.E.U8.CONSTANT R57, desc[UR10][R24.64+0x36] ;  /* 0x0000360a18397981 */ /* 0x000ee2000c1e9100 */
[----:B------:R-:W-:-:S03]  /*0520*/  PRMT R19, R54, 0x5410, R51 ;  /* 0x0000541036137816 */ /* 0x000fc60000000033 */
[----:B------:R-:W4:Y:S01]  /*0530*/  LDG.E.U8.CONSTANT R51, desc[UR10][R24.64+0x33] ;  /* 0x0000330a18337981 */ /* 0x000f22000c1e9100 */
[----:B------:R-:W-:-:S03]  /*0540*/  PRMT R46, R47, 0x3340, R46 ;  /* 0x000033402f2e7816 */ /* 0x000fc6000000002e */
[----:B------:R-:W4:Y:S04]  /*0550*/  LDG.E.U8.CONSTANT R54, desc[UR10][R24.64+0x32] ;  /* 0x0000320a18367981 */ /* 0x000f28000c1e9100 */
[----:B------:R-:W5:Y:S01]  /*0560*/  LDG.E.U8.CONSTANT R47, desc[UR10][R24.64+0x41] ;  /* 0x0000410a182f7981 */ /* 0x000f62000c1e9100 */
[----:B------:R-:W-:-:S03]  /*0570*/  PRMT R49, R49, 0x3340, R48 ;  /* 0x0000334031317816 */ /* 0x000fc60000000030 */
[----:B------:R-:W3:Y:S01]  /*0580*/  LDG.E.U8.CONSTANT R48, desc[UR10][R24.64+0x37] ;  /* 0x0000370a18307981 */ /* 0x000ee2000c1e9100 */
[----:B------:R-:W-:-:S03]  /*0590*/  PRMT R16, R49, 0x5410, R46 ;  /* 0x0000541031107816 */ /* 0x000fc6000000002e */
[----:B------:R-:W5:Y:S01]  /*05a0*/  LDG.E.U8.CONSTANT R46, desc[UR10][R24.64+0x4f] ;  /* 0x00004f0a182e7981 */ /* 0x000f62000c1e9100 */
[----:B------:R-:W-:-:S03]  /*05b0*/  PRMT R30, R43, 0x3340, R30 ;  /* 0x000033402b1e7816 */ /* 0x000fc6000000001e */
[----:B------:R0:W-:Y:S04]  /*05c0*/  STS.128 [UR4], R16 ;  /* 0x00000010ff007988 */ /* 0x0001e80008000c04 */
[----:B------:R-:W5:Y:S01]  /*05d0*/  LDG.E.U8.CONSTANT R43, desc[UR10][R24.64+0x30] ;  /* 0x0000300a182b7981 */ /* 0x000f62000c1e9100 */
[----:B------:R-:W-:-:S03]  /*05e0*/  PRMT R31, R40, 0x3340, R31 ;  /* 0x00003340281f7816 */ /* 0x000fc6000000001f */
[----:B------:R-:W5:Y:S04]  /*05f0*/  LDG.E.U8.CONSTANT R40, desc[UR10][R24.64+0x4c] ;  /* 0x00004c0a18287981 */ /* 0x000f68000c1e9100 */
[----:B------:R-:W5:Y:S01]  /*0600*/  LDG.E.U8.CONSTANT R49, desc[UR10][R24.64+0x4b] ;  /* 0x00004b0a18317981 */ /* 0x000f62000c1e9100 */
[----:B------:R-:W-:-:S03]  /*0610*/  PRMT R10, R23, 0x3340, R10 ;  /* 0x00003340170a7816 */ /* 0x000fc6000000000a */
[----:B0-----:R-:W5:Y:S04]  /*0620*/  LDG.E.U8.CONSTANT R19, desc[UR10][R24.64+0x4d] ;  /* 0x00004d0a18137981 */ /* 0x001f68000c1e9100 */
[----:B------:R-:W5:Y:S01]  /*0630*/  LDG.E.U8.CONSTANT R16, desc[UR10][R24.64+0x43] ;  /* 0x0000430a18107981 */ /* 0x000f62000c1e9100 */
[----:B------:R-:W-:-:S03]  /*0640*/  PRMT R27, R20, 0x3340, R27 ;  /* 0x00003340141b7816 */ /* 0x000fc6000000001b */
[----:B------:R-:W5:Y:S04]  /*0650*/  LDG.E.U8.CONSTANT R23, desc[UR10][R24.64+0x5f] ;  /* 0x00005f0a18177981 */ /* 0x000f68000c1e9100 */
        /* <DEDUP_REMOVED lines=31> */
[----:B--2---:R-:W-:-:S03]  /*0850*/  PRMT R53, R22, 0x3340, R53 ;  /* 0x0000334016357816 */ /* 0x004fc60000000035 */
[----:B------:R-:W2:Y:S01]  /*0860*/  LDG.E.U8.CONSTANT R22, desc[UR10][R24.64+0x5b] ;  /* 0x00005b0a18167981 */ /* 0x000ea2000c1e9100 */
[----:B------:R-:W-:Y:S02]  /*0870*/  PRMT R4, R4, 0x5410, R29 ;  /* 0x0000541004047816 */ /* 0x000fe4000000001d */
[----:B------:R-:W-:Y:S01]  /*0880*/  PRMT R11, R11, 0x5410, R26 ;  /* 0x000054100b0b7816 */ /* 0x000fe2000000001a */
[----:B------:R-:W2:Y:S01]  /*0890*/  LDG.E.U8.CONSTANT R29, desc[UR10][R24.64+0x6c] ;  /* 0x00006c0a181d7981 */ /* 0x000ea2000c1e9100 */
[----:B------:R-:W-:Y:S02]  /*08a0*/  PRMT R10, R27, 0x5410, R10 ;  /* 0x000054101b0a7816 */ /* 0x000fe4000000000a */
[----:B------:R-:W-:Y:S01]  /*08b0*/  PRMT R9, R2, 0x5410, R9 ;  /* 0x0000541002097816 */ /* 0x000fe20000000009 */
[----:B------:R-:W2:Y:S04]  /*08c0*/  LDG.E.U8.CONSTANT R26, desc[UR10][R24.64+0x6d] ;  /* 0x00006d0a181a7981 */ /* 0x000ea8000c1e9100 */
[----:B------:R-:W2:Y:S04]  /*08d0*/  LDG.E.U8.CONSTANT R2, desc[UR10][R24.64+0x6f] ;  /* 0x00006f0a18027981 */ /* 0x000ea8000c1e9100 */
[----:B------:R-:W2:Y:S01]  /*08e0*/  LDG.E.U8.CONSTANT R27, desc[UR10][R24.64+0x6e] ;  /* 0x00006e0a181b7981 */ /* 0x000ea2000c1e9100 */
[----:B------:R-:W-:-:S02]  /*08f0*/  PRMT R7, R7, 0x5410, R30 ;  /* 0x0000541007077816 */ /* 0x000fc4000000001e */
[----:B------:R-:W-:Y:S01]  /*0900*/  PRMT R6, R31, 0x5410, R6 ;  /* 0x000054101f067816 */ /* 0x000fe20000000006 */
[----:B------:R-:W2:Y:S01]  /*0910*/  LDG.E.U8.CONSTANT R30, desc[UR10][R24.64+0x69] ;  /* 0x0000690a181e7981 */ /* 0x000ea2000c1e9100 */
[----:B------:R-:W-:-:S03]  /*0920*/  PRMT R5, R5, 0x5410, R28 ;  /* 0x0000541005057816 */ /* 0x000fc6000000001c */
[----:B------:R-:W2:Y:S04]  /*0930*/  LDG.E.U8.CONSTANT R28, desc[UR10][R24.64+0x6b] ;  /* 0x00006b0a181c7981 */ /* 0x000ea8000c1e9100 */
[----:B------:R-:W2:Y:S01]  /*0940*/  LDG.E.U8.CONSTANT R31, desc[UR10][R24.64+0x6a] ;  /* 0x00006a0a181f7981 */ /* 0x000ea2000c1e9100 */
[----:B----4-:R-:W-:-:S03]  /*0950*/  PRMT R51, R54, 0x3340, R51 ;  /* 0x0000334036337816 */ /* 0x010fc60000000033 */
[----:B------:R-:W4:Y:S01]  /*0960*/  LDG.E.U8.CONSTANT R54, desc[UR10][R24.64+0x50] ;  /* 0x0000500a18367981 */ /* 0x000f22000c1e9100 */
[----:B---3--:R-:W-:-:S03]  /*0970*/  PRMT R48, R57, 0x3340, R48 ;  /* 0x0000334039307816 */ /* 0x008fc60000000030 */
[----:B------:R-:W3:Y:S01]  /*0980*/  LDG.E.U8.CONSTANT R57, desc[UR10][R24.64+0x52] ;  /* 0x0000520a18397981 */ /* 0x000ee2000c1e9100 */
[----:B-----5:R-:W-:-:S03]  /*0990*/  PRMT R19, R40, 0x3340, R19 ;  /* 0x0000334028137816 */ /* 0x020fc60000000013 */
[----:B------:R-:W5:Y:S01]  /*09a0*/  LDG.E.U8.CONSTANT R40, desc[UR10][R24.64+0x55] ;  /* 0x0000550a18287981 */ /* 0x000f62000c1e9100 */
[----:B------:R-:W-:-:S03]  /*09b0*/  PRMT R23, R20, 0x3340, R23 ;  /* 0x0000334014177816 */ /* 0x000fc60000000017 */
[----:B------:R-:W3:Y:S01]  /*09c0*/  LDG.E.U8.CONSTANT R20, desc[UR10][R24.64+0x53] ;  /* 0x0000530a18147981 */ /* 0x000ee2000c1e9100 */
[----:B------:R-:W-:-:S03]  /*09d0*/  PRMT R14, R59, 0x3340, R14 ;  /* 0x000033403b0e7816 */ /* 0x000fc6000000000e */
[----:B------:R-:W5:Y:S01]  /*09e0*/  LDG.E.U8.CONSTANT R59, desc[UR10][R24.64+0x54] ;  /* 0x0000540a183b7981 */ /* 0x000f62000c1e9100 */
[----:B------:R-:W-:-:S03]  /*09f0*/  PRMT R16, R21, 0x3340, R16 ;  /* 0x0000334015107816 */ /* 0x000fc60000000010 */
[----:B------:R-:W4:Y:S01]  /*0a00*/  LDG.E.U8.CONSTANT R21, desc[UR10][R24.64+0x57] ;  /* 0x0000570a18157981 */ /* 0x000f22000c1e9100 */
        /* <DEDUP_REMOVED lines=20> */
[----:B--2---:R-:W-:-:S03]  /*0b50*/  PRMT R22, R33, 0x3340, R22 ;  /* 0x0000334021167816 */ /* 0x004fc60000000016 */
[----:B------:R-:W2:Y:S01]  /*0b60*/  LDG.E.U8.CONSTANT R33, desc[UR10][R24.64+0x68] ;  /* 0x0000680a18217981 */ /* 0x000ea2000c1e9100 */
[----:B------:R-:W-:Y:S02]  /*0b70*/  PRMT R15, R15, 0x5410, R52 ;  /* 0x000054100f0f7816 */ /* 0x000fe40000000034 */
[----:B------:R-:W-:Y:S02]  /*0b80*/  PRMT R14, R14, 0x5410, R53 ;  /* 0x000054100e0e7816 */ /* 0x000fe40000000035 */
[----:B------:R-:W-:Y:S01]  /*0b90*/  PRMT R29, R29, 0x3340, R26 ;  /* 0x000033401d1d7816 */ /* 0x000fe2000000001a */
[----:B------:R0:W-:Y:S01]  /*0ba0*/  STS.128 [UR4+0x10], R4 ;  /* 0x00001004ff007988 */ /* 0x0001e20008000c04 */
[----:B------:R-:W-:Y:S02]  /*0bb0*/  PRMT R13, R13, 0x5410, R48 ;  /* 0x000054100d0d7816 */ /* 0x000fe40000000030 */
[----:B------:R-:W-:Y:S01]  /*0bc0*/  PRMT R12, R12, 0x5410, R51 ;  /* 0x000054100c0c7816 */ /* 0x000fe20000000033 */
[----:B------:R-:W2:Y:S01]  /*0bd0*/  LDG.E.U8.CONSTANT R26, desc[UR10][R24.64+0x85] ;  /* 0x0000850a181a7981 */ /* 0x000ea2000c1e9100 */
[----:B------:R-:W-:-:S02]  /*0be0*/  PRMT R23, R42, 0x5410, R23 ;  /* 0x000054102a177816 */ /* 0x000fc40000000017 */
[----:B------:R-:W-:Y:S02]  /*0bf0*/  PRMT R22, R45, 0x5410, R22 ;  /* 0x000054102d167816 */ /* 0x000fe40000000016 */
[----:B------:R-:W-:Y:S02]  /*0c00*/  PRMT R2, R27, 0x3340, R2 ;  /* 0x000033401b027816 */ /* 0x000fe40000000002 */
[----:B------:R-:W-:Y:S02]  /*0c10*/  PRMT R19, R19, 0x5410, R46 ;  /* 0x0000541013137816 */ /* 0x000fe4000000002e */
[----:B------:R-:W-:Y:S02]  /*0c20*/  PRMT R18, R18, 0x5410, R49 ;  /* 0x0000541012127816 */ /* 0x000fe40000000031 */
[----:B------:R-:W-:Y:S02]  /*0c30*/  PRMT R17, R17, 0x5410, R44 ;  /* 0x0000541011117816 */ /* 0x000fe4000000002c */
[----:B------:R-:W-:Y:S01]  /*0c40*/  PRMT R16, R47, 0x5410, R16 ;  /* 0x000054102f107816 */ /* 0x000fe20000000010 */
[----:B------:R1:W-:Y:S01]  /*0c50*/  STS.128 [UR4+0x30], R12 ;  /* 0x0000300cff007988 */ /* 0x0003e20008000c04 */
[----:B0-----:R-:W-:-:S02]  /*0c60*/  PRMT R7, R29, 0x5410, R2 ;  /* 0x000054101d077816 */ /* 0x001fc40000000002 */
[----:B------:R-:W-:Y:S01]  /*0c70*/  PRMT R8, R8, 0x5410, R55 ;  /* 0x0000541008087816 */ /* 0x000fe20000000037 */
[----:B------:R-:W2:Y:S01]  /*0c80*/  LDG.E.U8.CONSTANT R29, desc[UR10][R24.64+0x83] ;  /* 0x0000830a181d7981 */ /* 0x000ea2000c1e9100 */
[----:B------:R-:W-:-:S03]  /*0c90*/  PRMT R28, R31, 0x3340, R28 ;  /* 0x000033401f1c7816 */ /* 0x000fc6000000001c */
[----:B------:R-:W2:Y:S04]  /*0ca0*/  LDG.E.U8.CONSTANT R42, desc[UR10][R24.64+0x82] ;  /* 0x0000820a182a7981 */ /* 0x000ea8000c1e9100 */
[----:B------:R-:W2:Y:S04]  /*0cb0*/  LDG.E.U8.CONSTANT R44, desc[UR10][R24.64+0x88] ;  /* 0x0000880a182c7981 */ /* 0x000ea8000c1e9100 */
[----:B-1----:R-:W2:Y:S04]  /*0cc0*/  LDG.E.U8.CONSTANT R15, desc[UR10][R24.64+0x81] ;  /* 0x0000810a180f7981 */ /* 0x002ea8000c1e9100 */
[----:B------:R0:W-:Y:S04]  /*0cd0*/  STS.128 [UR4+0x40], R16 ;  /* 0x00004010ff007988 */ /* 0x0001e80008000c04 */
[----:B------:R-:W2:Y:S04]  /*0ce0*/  LDG.E.U8.CONSTANT R55, desc[UR10][R24.64+0x7a] ;  /* 0x00007a0a18377981 */ /* 0x000ea8000c1e9100 */
[----:B------:R-:W2:Y:S04]  /*0cf0*/  LDG.E.U8.CONSTANT R52, desc[UR10][R24.64+0x79] ;  /* 0x0000790a18347981 */ /* 0x000ea8000c1e9100 */
[----:B------:R-:W2:Y:S04]  /*0d00*/  LDG.E.U8.CONSTANT R51, desc[UR10][R24.64+0x78] ;  /* 0x0000780a18337981 */ /* 0x000ea8000c1e9100 */
[----:B------:R-:W2:Y:S04]  /*0d10*/  LDG.E.U8.CONSTANT R31, desc[UR10][R24.64+0x8b] ;  /* 0x00008b0a181f7981 */ /* 0x000ea8000c1e9100 */
[----:B------:R-:W2:Y:S04]  /*0d20*/  LDG.E.U8.CONSTANT R46, desc[UR10][R24.64+0x8a] ;  /* 0x00008a0a182e7981 */ /* 0x000ea8000c1e9100 */
[----:B------:R-:W2:Y:S04]  /*0d30*/  LDG.E.U8.CONSTANT R49, desc[UR10][R24.64+0x76] ;  /* 0x0000760a18317981 */ /* 0x000ea8000c1e9100 */
[----:B0-----:R-:W2:Y:S04]  /*0d40*/  LDG.E.U8.CONSTANT R18, desc[UR10][R24.64+0x75] ;  /* 0x0000750a18127981 */ /* 0x001ea8000c1e9100 */
[----:B------:R-:W2:Y:S04]  /*0d50*/  LDG.E.U8.CONSTANT R47, desc[UR10][R24.64+0x74] ;  /* 0x0000740a182f7981 */ /* 0x000ea8000c1e9100 */
[----:B------:R-:W2:Y:S04]  /*0d60*/  LDG.E.U8.CONSTANT R48, desc[UR10][R24.64+0x72] ;  /* 0x0000720a18307981 */ /* 0x000ea8000c1e9100 */
[----:B------:R-:W2:Y:S01]  /*0d70*/  LDG.E.U8.CONSTANT R45, desc[UR10][R24.64+0x70] ;  /* 0x0000700a182d7981 */ /* 0x000ea2000c1e9100 */
[----:B---3--:R-:W-:-:S02]  /*0d80*/  PRMT R20, R57, 0x3340, R20 ;  /* 0x0000334039147816 */ /* 0x008fc40000000014 */
[----:B-----5:R-:W-:Y:S01]  /*0d90*/  PRMT R40, R59, 0x3340, R40 ;  /* 0x000033403b287816 */ /* 0x020fe20000000028 */
[----:B------:R0:W-:Y:S04]  /*0da0*/  STS.128 [UR4+0x20], R8 ;  /* 0x00002008ff007988 */ /* 0x0001e80008000c04 */
[----:B------:R-:W3:Y:S04]  /*0db0*/  LDG.E.U8.CONSTANT R59, desc[UR10][R24.64+0x7c] ;  /* 0x00007c0a183b7981 */ /* 0x000ee8000c1e9100 */
[----:B------:R-:W5:Y:S04]  /*0dc0*/  LDG.E.U8.CONSTANT R12, desc[UR10][R24.64+0x9d] ;  /* 0x00009d0a180c7981 */ /* 0x000f68000c1e9100 */
[----:B------:R-:W3:Y:S01]  /*0dd0*/  LDG.E.U8.CONSTANT R13, desc[UR10][R24.64+0x96] ;  /* 0x0000960a180d7981 */ /* 0x000ee2000c1e9100 */
[----:B----4-:R-:W-:-:S03]  /*0de0*/  PRMT R43, R54, 0x3340, R43 ;  /* 0x00003340362b7816 */ /* 0x010fc6000000002b */
[----:B0-----:R-:W3:Y:S01]  /*0df0*/  LDG.E.U8.CONSTANT R10, desc[UR10][R24.64+0x97] ;  /* 0x0000970a180a7981 */ /* 0x001ee2000c1e9100 */
[----:B------:R-:W-:-:S03]  /*0e00*/  PRMT R20, R43, 0x5410, R20 ;  /* 0x000054102b147816 */ /* 0x000fc60000000014 */
[----:B------:R-:W4:Y:S01]  /*0e10*/  LDG.E.U8.CONSTANT R54, desc[UR10][R24.64+0x7b] ;  /* 0x00007b0a18367981 */ /* 0x000f22000c1e9100 */
[----:B------:R-:W-:-:S03]  /*0e20*/  PRMT R21, R56, 0x3340, R21 ;  /* 0x0000334038157816 */ /* 0x000fc60000000015 */
[----:B------:R-:W5:Y:S01]  /*0e30*/  LDG.E.U8.CONSTANT R43, desc[UR10][R24.64+0x8e] ;  /* 0x00008e0a182b7981 */ /* 0x000f62000c1e9100 */
[----:B------:R-:W-:-:S03]  /*0e40*/  PRMT R21, R40, 0x5410, R21 ;  /* 0x0000541028157816 */ /* 0x000fc60000000015 */
[----:B------:R-:W5:Y:S04]  /*0e50*/  LDG.E.U8.CONSTANT R56, desc[UR10][R24.64+0x7d] ;  /* 0x00007d0a18387981 */ /* 0x000f68000c1e9100 */
[----:B------:R0:W-:Y:S04]  /*0e60*/  STS.128 [UR4+0x50], R20 ;  /* 0x00005014ff007988 */ /* 0x0001e80008000c04 */
[----:B------:R-:W5:Y:S01]  /*0e70*/  LDG.E.U8.CONSTANT R40, desc[UR10][R24.64+0x80] ;  /* 0x0000800a18287981 */ /* 0x000f62000c1e9100 */
[----:B------:R-:W-:-:S03]  /*0e80*/  PRMT R53, R37, 0x3340, R34 ;  /* 0x0000334025357816 */ /* 0x000fc60000000022 */
[----:B------:R-:W5:Y:S04]  /*0e90*/  LDG.E.U8.CONSTANT R8, desc[UR10][R24.64+0x95] ;  /* 0x0000950a18087981 */ /* 0x000f68000c1e9100 */
[----:B------:R-:W5:Y:S04]  /*0ea0*/  LDG.E.U8.CONSTANT R37, desc[UR10][R24.64+0x84] ;  /* 0x0000840a18257981 */ /* 0x000f68000c1e9100 */
[----:B0-----:R-:W5:Y:S04]  /*0eb0*/  LDG.E.U8.CONSTANT R23, desc[UR10][R24.64+0x89] ;  /* 0x0000890a18177981 */ /* 0x001f68000c1e9100 */
[----:B------:R-:W5:Y:S01]  /*0ec0*/  LDG.E.U8.CONSTANT R22, desc[UR10][R24.64+0x71] ;  /* 0x0000710a18167981 */ /* 0x000f62000c1e9100 */
[----:B------:R-:W-:-:S03]  /*0ed0*/  PRMT R4, R39, 0x3340, R36 ;  /* 0x0000334027047816 */ /* 0x000fc60000000024 */
        /* <DEDUP_REMOVED lines=9> */
[----:B------:R-:W-:-:S03]  /*0f70*/  PRMT R57, R41, 0x3340, R38 ;  /* 0x0000334029397816 */ /* 0x000fc60000000026 */
[----:B------:R-:W5:Y:S04]  /*0f80*/  LDG.E.U8.CONSTANT R9, desc[UR10][R24.64+0x92] ;  /* 0x0000920a18097981 */ /* 0x000f68000c1e9100 */
[----:B------:R-:W5:Y:S04]  /*0f90*/  LDG.E.U8.CONSTANT R41, desc[UR10][R24.64+0x8c] ;  /* 0x00008c0a18297981 */ /* 0x000f68000c1e9100 */
[----:B------:R-:W5:Y:S04]  /*0fa0*/  LDG.E.U8.CONSTANT R27, desc[UR10][R24.64+0x9f] ;  /* 0x00009f0a181b7981 */ /* 0x000f68000c1e9100 */
[----:B------:R-:W5:Y:S01]  /*0fb0*/  LDG.E.U8.CONSTANT R38, desc[UR10][R24.64+0x9e] ;  /* 0x00009e0a18267981 */ /* 0x000f62000c1e9100 */
[----:B------:R-:W-:-:S03]  /*0fc0*/  PRMT R32, R35, 0x3340, R32 ;  /* 0x0000334023207816 */ /* 0x000fc60000000020 */
[----:B------:R-:W5:Y:S04]  /*0fd0*/  LDG.E.U8.CONSTANT R14, desc[UR10][R24.64+0x9b] ;  /* 0x00009b0a180e7981 */ /* 0x000f68000c1e9100 */
[----:B------:R-:W5:Y:S04]  /*0fe0*/  LDG.E.U8.CONSTANT R35, desc[UR10][R24.64+0x73] ;  /* 0x0000730a18237981 */ /* 0x000f68000c1e9100 */
        /* <DEDUP_REMOVED lines=9> */
[----:B------:R0:W-:Y:S04]  /*1080*/  STS.128 [UR4+0x60], R4 ;  /* 0x00006004ff007988 */ /* 0x0001e80008000c04 */
[----:B------:R-:W2:Y:S04]  /*1090*/  LDG.E.U8.CONSTANT R58, desc[UR10][R24.64+0x90] ;  /* 0x0000900a183a7981 */ /* 0x000ea8000c1e9100 */
[----:B------:R-:W2:Y:S04]  /*10a0*/  LDG.E.U8.CONSTANT R32, desc[UR10][R24.64+0xbd] ;  /* 0x0000bd0a18207981 */ /* 0x000ea8000c1e9100 */
[----:B------:R-:W2:Y:S01]  /*10b0*/  LDG.E.U8.CONSTANT R33, desc[UR10][R24.64+0xba] ;  /* 0x0000ba0a18217981 */ /* 0x000ea2000c1e9100 */
[----:B0-----:R-:W-:-:S02]  /*10c0*/  PRMT R4, R42, 0x3340, R29 ;  /* 0x000033402a047816 */ /* 0x001fc4000000001d */
[----:B------:R-:W-:Y:S02]  /*10d0*/  PRMT R51, R51, 0x3340, R52 ;  /* 0x0000334033337816 */ /* 0x000fe40000000034 */
[----:B------:R-:W2:Y:S01]  /*10e0*/  LDG.E.U8.CONSTANT R52, desc[UR10][R24.64+0xaa] ;  /* 0x0000aa0a18347981 */ /* 0x000ea2000c1e9100 */
[----:B------:R-:W-:-:S03]  /*10f0*/  PRMT R6, R46, 0x3340, R31 ;  /* 0x000033402e067816 */ /* 0x000fc6000000001f */
[----:B------:R-:W2:Y:S04]  /*1100*/  LDG.E.U8.CONSTANT R31, desc[UR10][R24.64+0xb8] ;  /* 0x0000b80a181f7981 */ /* 0x000ea8000c1e9100 */
[----:B------:R-:W2:Y:S01]  /*1110*/  LDG.E.U8.CONSTANT R46, desc[UR10][R24.64+0xa4] ;  /* 0x0000a40a182e7981 */ /* 0x000ea2000c1e9100 */
[----:B------:R-:W-:-:S03]  /*1120*/  PRMT R47, R47, 0x3340, R18 ;  /* 0x000033402f2f7816 */ /* 0x000fc60000000012 */
[----:B------:R-:W2:Y:S01]  /*1130*/  LDG.E.U8.CONSTANT R18, desc[UR10][R24.64+0xb1] ;  /* 0x0000b10a18127981 */ /* 0x000ea2000c1e9100 */
[----:B---3--:R-:W-:Y:S02]  /*1140*/  PRMT R13, R13, 0x3340, R10 ;  /* 0x000033400d0d7816 */ /* 0x008fe4000000000a */
[----:B----4-:R-:W-:Y:S02]  /*1150*/  PRMT R54, R55, 0x3340, R54 ;  /* 0x0000334037367816 */ /* 0x010fe40000000036 */
[----:B------:R-:W3:Y:S02]  /*1160*/  LDG.E.U8.CONSTANT R55, desc[UR10][R24.64+0xaf] ;  /* 0x0000af0a18377981 */ /* 0x000ee4000c1e9100 */
[----:B------:R-:W-:Y:S02]  /*1170*/  PRMT R10, R51, 0x5410, R54 ;  /* 0x00005410330a7816 */ /* 0x000fe40000000036 */
[----:B------:R-:W4:Y:S01]  /*1180*/  LDG.E.U8.CONSTANT R54, desc[UR10][R24.64+0xac] ;  /* 0x0000ac0a18367981 */ /* 0x000f22000c1e9100 */
[----:B-----5:R-:W-:-:S03]  /*1190*/  PRMT R59, R59, 0x3340, R56 ;  /* 0x000033403b3b7816 */ /* 0x020fc60000000038 */
[----:B------:R-:W3:Y:S04]  /*11a0*/  LDG.E.U8.CONSTANT R56, desc[UR10][R24.64+0xae] ;  /* 0x0000ae0a18387981 */ /* 0x000ee8000c1e9100 */
[----:B------:R-:W5:Y:S01]  /*11b0*/  LDG.E.U8.CONSTANT R51, desc[UR10][R24.64+0xab] ;  /* 0x0000ab0a18337981 */ /* 0x000f62000c1e9100 */
[----:B------:R-:W-:Y:S02]  /*11c0*/  PRMT R29, R40, 0x3340, R15 ;  /* 0x00003340281d7816 */ /* 0x000fe4000000000f */
[----:B------:R-:W-:Y:S02]  /*11d0*/  PRMT R26, R37, 0x3340, R26 ;  /* 0x00003340251a7816 */ /* 0x000fe4000000001a */
[----:B------:R-:W-:Y:S01]  /*11e0*/  PRMT R23, R44, 0x3340, R23 ;  /* 0x000033402c177816 */ /* 0x000fe20000000017 */
[----:B------:R-:W5:Y:S01]  /*11f0*/  LDG.E.U8.CONSTANT R37, desc[UR10][R24.64+0xbe] ;  /* 0x0000be0a18257981 */ /* 0x000f62000c1e9100 */
[----:B------:R-:W-:-:S03]  /*1200*/  PRMT R22, R45, 0x3340, R22 ;  /* 0x000033402d167816 */ /* 0x000fc60000000016 */
[----:B------:R-:W5:Y:S01]  /*1210*/  LDG.E.U8.CONSTANT R44, desc[UR10][R24.64+0xa7] ;  /* 0x0000a70a182c7981 */ /* 0x000f62000c1e9100 */
[----:B------:R-:W-:-:S03]  /*1220*/  PRMT R34, R43, 0x3340, R34 ;  /* 0x000033402b227816 */ /* 0x000fc60000000022 */
[----:B------:R-:W5:Y:S01]  /*1230*/  LDG.E.U8.CONSTANT R45, desc[UR10][R24.64+0xa9] ;  /* 0x0000a90a182d7981 */ /* 0x000f62000c1e9100 */
[----:B------:R-:W-:Y:S02]  /*1240*/  PRMT R6, R23, 0x5410, R6 ;  /* 0x0000541017067816 */ /* 0x000fe40000000006 */
[----:B------:R-:W-:Y:S01]  /*1250*/  PRMT R4, R29, 0x5410, R4 ;  /* 0x000054101d047816 */ /* 0x000fe20000000004 */
[----:B------:R-:W5:Y:S01]  /*1260*/  LDG.E.U8.CONSTANT R23, desc[UR10][R24.64+0xb2] ;  /* 0x0000b20a18177981 */ /* 0x000f62000c1e9100 */
[----:B------:R-:W-:-:S03]  /*1270*/  PRMT R36, R49, 0x3340, R36 ;  /* 0x0000334031247816 */ /* 0x000fc60000000024 */
[----:B------:R-:W5:Y:S04]  /*1280*/  LDG.E.U8.CONSTANT R29, desc[UR10][R24.64+0xb6] ;  /* 0x0000b60a181d7981 */ /* 0x000f68000c1e9100 */
[----:B------:R-:W5:Y:S01]  /*1290*/  LDG.E.U8.CONSTANT R49, desc[UR10][R24.64+0xa6] ;  /* 0x0000a60a18317981 */ /* 0x000f62000c1e9100 */
[----:B------:R-:W-:-:S03]  /*12a0*/  PRMT R12, R21, 0x3340, R12 ;  /* 0x00003340150c7816 */ /* 0x000fc6000000000c */
[----:B------:R-:W5:Y:S01]  /*12b0*/  LDG.E.U8.CONSTANT R21, desc[UR10][R24.64+0xb0] ;  /* 0x0000b00a18157981 */ /* 0x000f62000c1e9100 */
[----:B------:R-:W-:Y:S02]  /*12c0*/  PRMT R40, R11, 0x3340, R8 ;  /* 0x000033400b287816 */ /* 0x000fe40000000008 */
[----:B------:R-:W-:Y:S02]  /*12d0*/  PRMT R11, R59, 0x5410, R28 ;  /* 0x000054103b0b7816 */ /* 0x000fe4000000001c */
        /* <DEDUP_REMOVED lines=19> */
[----:B------:R-:W5:Y:S04]  /*1410*/  LDG.E.U8.CONSTANT R36, desc[UR10][R24.64+0xa1] ;  /* 0x0000a10a18247981 */ /* 0x000f68000c1e9100 */
[----:B------:R-:W5:Y:S04]  /*1420*/  LDG.E.U8.CONSTANT R34, desc[UR10][R24.64+0xbf] ;  /* 0x0000bf0a18227981 */ /* 0x000f68000c1e9100 */
[----:B------:R-:W5:Y:S04]  /*1430*/  LDG.E.U8.CONSTANT R35, desc[UR10][R24.64+0xbc] ;  /* 0x0000bc0a18237981 */ /* 0x000f68000c1e9100 */
[----:B------:R-:W5:Y:S04]  /*1440*/  LDG.E.U8.CONSTANT R22, desc[UR10][R24.64+0xb5] ;  /* 0x0000b50a18167981 */ /* 0x000f68000c1e9100 */
[----:B------:R-:W5:Y:S04]  /*1450*/  LDG.E.U8.CONSTANT R27, desc[UR10][R24.64+0xb4] ;  /* 0x0000b40a181b7981 */ /* 0x000f68000c1e9100 */
[----:B------:R-:W5:Y:S01]  /*1460*/  LDG.E.U8.CONSTANT R19, desc[UR10][R24.64+0xce] ;  /* 0x0000ce0a18137981 */ /* 0x000f62000c1e9100 */
[----:B--2---:R-:W-:-:S03]  /*1470*/  PRMT R5, R39, 0x3340, R30 ;  /* 0x0000334027057816 */ /* 0x004fc6000000001e */
[----:B------:R-:W2:Y:S01]  /*1480*/  LDG.E.U8.CONSTANT R39, desc[UR10][R24.64+0xa0] ;  /* 0x0000a00a18277981 */ /* 0x000ea2000c1e9100 */
[----:B------:R-:W-:-:S03]  /*1490*/  PRMT R5, R26, 0x5410, R5 ;  /* 0x000054101a057816 */ /* 0x000fc60000000005 */
[----:B------:R-:W2:Y:S04]  /*14a0*/  LDG.E.U8.CONSTANT R26, desc[UR10][R24.64+0xb7] ;  /* 0x0000b70a181a7981 */ /* 0x000ea8000c1e9100 */
[----:B------:R-:W2:Y:S01]  /*14b0*/  LDG.E.U8.CONSTANT R30, desc[UR10][R24.64+0xbb] ;  /* 0x0000bb0a181e7981 */ /* 0x000ea2000c1e9100 */
[----:B------:R-:W-:Y:S02]  /*14c0*/  PRMT R15, R12, 0x5410, R15 ;  /* 0x000054100c0f7816 */ /* 0x000fe4000000000f */
[----:B------:R-:W-:Y:S02]  /*14d0*/  PRMT R57, R58, 0x3340, R57 ;  /* 0x000033403a397816 */ /* 0x000fe40000000039 */
[----:B------:R-:W-:Y:S02]  /*14e0*/  PRMT R14, R43, 0x5410, R14 ;  /* 0x000054102b0e7816 */ /* 0x000fe4000000000e */
[----:B------:R-:W-:Y:S01]  /*14f0*/  PRMT R13, R40, 0x5410, R13 ;  /* 0x00005410280d7816 */ /* 0x000fe2000000000d */
[----:B------:R-:W-:Y:S01]  /*1500*/  STS.128 [UR4+0x70], R8 ;  /* 0x00007008ff007988 */ /* 0x000fe20008000c04 */
[----:B------:R-:W-:-:S03]  /*1510*/  PRMT R12, R57, 0x5410, R42 ;  /* 0x00005410390c7816 */ /* 0x000fc6000000002a */
[----:B------:R0:W-:Y:S04]  /*1520*/  STS.128 [UR4+0x80], R4 ;  /* 0x00008004ff007988 */ /* 0x0001e80008000c04 */
[----:B------:R1:W-:Y:S04]  /*1530*/  STS.128 [UR4+0x90], R12 ;  /* 0x0000900cff007988 */ /* 0x0003e80008000c04 */
[----:B------:R-:W2:Y:S04]  /*1540*/  LDG.E.U8.CONSTANT R58, desc[UR10][R24.64+0xc7] ;  /* 0x0000c70a183a7981 */ /* 0x000ea8000c1e9100 */
[----:B------:R-:W2:Y:S04]  /*1550*/  LDG.E.U8.CONSTANT R57, desc[UR10][R24.64+0xc4] ;  /* 0x0000c40a18397981 */ /* 0x000ea8000c1e9100 */
[----:B0-----:R-:W2:Y:S04]  /*1560*/  LDG.E.U8.CONSTANT R4, desc[UR10][R24.64+0xd5] ;  /* 0x0000d50a18047981 */ /* 0x001ea8000c1e9100 */
[----:B-1----:R-:W2:Y:S04]  /*1570*/  LDG.E.U8.CONSTANT R13, desc[UR10][R24.64+0xdf] ;  /* 0x0000df0a180d7981 */ /* 0x002ea8000c1e9100 */
[----:B------:R-:W2:Y:S04]  /*1580*/  LDG.E.U8.CONSTANT R14, desc[UR10][R24.64+0xdd] ;  /* 0x0000dd0a180e7981 */ /* 0x000ea8000c1e9100 */
[----:B------:R-:W2:Y:S04]  /*1590*/  LDG.E.U8.CONSTANT R15, desc[UR10][R24.64+0xc1] ;  /* 0x0000c10a180f7981 */ /* 0x000ea8000c1e9100 */
[----:B------:R-:W2:Y:S04]  /*15a0*/  LDG.E.U8.CONSTANT R5, desc[UR10][R24.64+0xd4] ;  /* 0x0000d40a18057981 */ /* 0x000ea8000c1e9100 */
[----:B------:R-:W2:Y:S04]  /*15b0*/  LDG.E.U8.CONSTANT R6, desc[UR10][R24.64+0xd3] ;  /* 0x0000d30a18067981 */ /* 0x000ea8000c1e9100 */
[----:B------:R-:W2:Y:S04]  /*15c0*/  LDG.E.U8.CONSTANT R7, desc[UR10][R24.64+0xd2] ;  /* 0x0000d20a18077981 */ /* 0x000ea8000c1e9100 */
[----:B------:R-:W2:Y:S01]  /*15d0*/  LDG.E.U8.CONSTANT R12, desc[UR10][R24.64+0xd1] ;  /* 0x0000d10a180c7981 */ /* 0x000ea2000c1e9100 */
[----:B----4-:R-:W-:-:S03]  /*15e0*/  PRMT R43, R54, 0x3340, R53 ;  /* 0x00003340362b7816 */ /* 0x010fc60000000035 */
[----:B------:R-:W4:Y:S01]  /*15f0*/  LDG.E.U8.CONSTANT R53, desc[UR10][R24.64+0xdc] ;  /* 0x0000dc0a18357981 */ /* 0x000f22000c1e9100 */
[----:B---3--:R-:W-:-:S03]  /*1600*/  PRMT R40, R56, 0x3340, R55 ;  /* 0x0000334038287816 */ /* 0x008fc60000000037 */
[----:B------:R-:W3:Y:S01]  /*1610*/  LDG.E.U8.CONSTANT R56, desc[UR10][R24.64+0xc8] ;  /* 0x0000c80a18387981 */ /* 0x000ee2000c1e9100 */
[----:B-----5:R-:W-:-:S03]  /*1620*/  PRMT R42, R52, 0x3340, R51 ;  /* 0x00003340342a7816 */ /* 0x020fc60000000033 */
[----:B------:R-:W5:Y:S04]  /*1630*/  LDG.E.U8.CONSTANT R52, desc[UR10][R24.64+0xde] ;  /* 0x0000de0a18347981 */ /* 0x000f68000c1e9100 */
[----:B------:R-:W3:Y:S04]  /*1640*/  LDG.E.U8.CONSTANT R55, desc[UR10][R24.64+0xc2] ;  /* 0x0000c20a18377981 */ /* 0x000ee8000c1e9100 */
[----:B------:R-:W3:Y:S04]  /*1650*/  LDG.E.U8.CONSTANT R54, desc[UR10][R24.64+0xc0] ;  /* 0x0000c00a18367981 */ /* 0x000ee8000c1e9100 */
[----:B------:R-:W3:Y:S01]  /*1660*/  LDG.E.U8.CONSTANT R51, desc[UR10][R24.64+0xda] ;  /* 0x0000da0a18337981 */ /* 0x000ee2000c1e9100 */
[----:B------:R-:W-:-:S03]  /*1670*/  PRMT R44, R49, 0x3340, R44 ;  /* 0x00003340312c7816 */ /* 0x000fc6000000002c */
[----:B------:R-:W3:Y:S01]  /*1680*/  LDG.E.U8.CONSTANT R49, desc[UR10][R24.64+0xe4] ;  /* 0x0000e40a18317981 */ /* 0x000ee2000c1e9100 */
[----:B------:R-:W-:Y:S02]  /*1690*/  PRMT R21, R21, 0x3340, R18 ;  /* 0x0000334015157816 */ /* 0x000fe40000000012 */
[----:B------:R-:W-:Y:S02]  /*16a0*/  PRMT R31, R31, 0x3340, R28 ;  /* 0x000033401f1f7816 */ /* 0x000fe4000000001c */
[----:B------:R-:W3:Y:S01]  /*16b0*/  LDG.E.U8.CONSTANT R28, desc[UR10][R24.64+0xe0] ;  /* 0x0000e00a181c7981 */ /* 0x000ee2000c1e9100 */
[----:B------:R-:W-:-:S03]  /*16c0*/  PRMT R18, R17, 0x3340, R2 ;  /* 0x0000334011127816 */ /* 0x000fc60000000002 */
[----:B------:R-:W3:Y:S01]  /*16d0*/  LDG.E.U8.CONSTANT R17, desc[UR10][R24.64+0xc9] ;  /* 0x0000c90a18117981 */ /* 0x000ee2000c1e9100 */
[----:B------:R-:W-:-:S03]  /*16e0*/  PRMT R8, R23, 0x3340, R20 ;  /* 0x0000334017087816 */ /* 0x000fc60000000014 */
[----:B------:R-:W3:Y:S01]  /*16f0*/  LDG.E.U8.CONSTANT R23, desc[UR10][R24.64+0xcb] ;  /* 0x0000cb0a18177981 */ /* 0x000ee2000c1e9100 */
[----:B------:R-:W-:-:S03]  /*1700*/  PRMT R47, R46, 0x3340, R47 ;  /* 0x000033402e2f7816 */ /* 0x000fc6000000002f */
[----:B------:R-:W3:Y:S04]  /*1710*/  LDG.E.U8.CONSTANT R20, desc[UR10][R24.64+0xc5] ;  /* 0x0000c50a18147981 */ /* 0x000ee8000c1e9100 */
        /* <DEDUP_REMOVED lines=14> */
[----:B------:R-:W3:Y:S01]  /*1800*/  LDG.E.U8.CONSTANT R16, desc[UR10][R24.64+0xc3] ;  /* 0x0000c30a18107981 */ /* 0x000ee2000c1e9100 */
[----:B--2---:R-:W-:-:S03]  /*1810*/  PRMT R39, R39, 0x3340, R36 ;  /* 0x0000334027277816 */ /* 0x004fc60000000024 */
[----:B------:R-:W2:Y:S01]  /*1820*/  LDG.E.U8.CONSTANT R36, desc[UR10][R24.64+0xe5] ;  /* 0x0000e50a18247981 */ /* 0x000ea2000c1e9100 */
[----:B------:R-:W-:-:S03]  /*1830*/  PRMT R9, R29, 0x3340, R26 ;  /* 0x000033401d097816 */ /* 0x000fc6000000001a */
[----:B------:R-:W2:Y:S01]  /*1840*/  LDG.E.U8.CONSTANT R26, desc[UR10][R24.64+0xca] ;  /* 0x0000ca0a181a7981 */ /* 0x000ea2000c1e9100 */
[----:B------:R-:W-:-:S03]  /*1850*/  PRMT R10, R33, 0x3340, R30 ;  /* 0x00003340210a7816 */ /* 0x000fc6000000001e */
[----:B------:R-:W2:Y:S04]  /*1860*/  LDG.E.U8.CONSTANT R29, desc[UR10][R24.64+0xe1] ;  /* 0x0000e10a181d7981 */ /* 0x000ea8000c1e9100 */
[----:B------:R-:W2:Y:S04]  /*1870*/  LDG.E.U8.CONSTANT R30, desc[UR10][R24.64+0xe3] ;  /* 0x0000e30a181e7981 */ /* 0x000ea8000c1e9100 */
[----:B------:R0:W2:Y:S01]  /*1880*/  LDG.E.U8.CONSTANT R33, desc[UR10][R24.64+0xe2] ;  /* 0x0000e20a18217981 */ /* 0x0000a2000c1e9100 */
[----:B------:R-:W-:Y:S02]  /*1890*/  PRMT R19, R18, 0x5410, R19 ;  /* 0x0000541012137816 */ /* 0x000fe40000000013 */
[----:B------:R-:W-:-:S02]  /*18a0*/  PRMT R11, R32, 0x5410, R11 ;  /* 0x00005410200b7816 */ /* 0x000fc4000000000b */
[----:B------:R-:W-:Y:S02]  /*18b0*/  PRMT R10, R31, 0x5410, R10 ;  /* 0x000054101f0a7816 */ /* 0x000fe4000000000a */
[----:B------:R-:W-:Y:S02]  /*18c0*/  PRMT R9, R22, 0x5410, R9 ;  /* 0x0000541016097816 */ /* 0x000fe40000000009 */
[----:B------:R-:W-:-:S05]  /*18d0*/  PRMT R8, R21, 0x5410, R8 ;  /* 0x0000541015087816 */ /* 0x000fca0000000008 */
[----:B------:R1:W-:Y:S01]  /*18e0*/  STS.128 [UR4+0xb0], R8 ;  /* 0x0000b008ff007988 */ /* 0x0003e20008000c04 */
[----:B0-----:R-:W-:Y:S02]  /*18f0*/  PRMT R24, R5, 0x3340, R4 ;  /* 0x0000334005187816 */ /* 0x001fe40000000004 */
[----:B------:R-:W-:Y:S02]  /*1900*/  PRMT R4, R39, 0x5410, R38 ;  /* 0x0000541027047816 */ /* 0x000fe40000000026 */
[----:B------:R-:W-:Y:S02]  /*1910*/  PRMT R5, R47, 0x5410, R44 ;  /* 0x000054102f057816 */ /* 0x000fe4000000002c */
[----:B------:R-:W-:Y:S02]  /*1920*/  PRMT R25, R7, 0x3340, R6 ;  /* 0x0000334007197816 */ /* 0x000fe40000000006 */
[----:B------:R-:W-:Y:S02]  /*1930*/  PRMT R7, R43, 0x5410, R40 ;  /* 0x000054102b077816 */ /* 0x000fe40000000028 */
[----:B------:R-:W-:-:S05]  /*1940*/  PRMT R6, R45, 0x5410, R42 ;  /* 0x000054102d067816 */ /* 0x000fca000000002a */
[----:B------:R1:W-:Y:S01]  /*1950*/  STS.128 [UR4+0xa0], R4 ;  /* 0x0000a004ff007988 */ /* 0x0003e20008000c04 */
[----:B----4-:R-:W-:Y:S02]  /*1960*/  PRMT R14, R53, 0x3340, R14 ;  /* 0x00003340350e7816 */ /* 0x010fe4000000000e */
[----:B-----5:R-:W-:-:S04]  /*1970*/  PRMT R13, R52, 0x3340, R13 ;  /* 0x00003340340d7816 */ /* 0x020fc8000000000d */
[----:B------:R-:W-:Y:S02]  /*1980*/  PRMT R39, R14, 0x5410, R13 ;  /* 0x000054100e277816 */ /* 0x000fe4000000000d */
[----:B---3--:R-:W-:Y:S02]  /*1990*/  PRMT R15, R54, 0x3340, R15 ;  /* 0x00003340360f7816 */ /* 0x008fe4000000000f */
[----:B------:R-:W-:Y:S02]  /*19a0*/  PRMT R20, R57, 0x3340, R20 ;  /* 0x0000334039147816 */ /* 0x000fe40000000014 */
[----:B------:R-:W-:Y:S02]  /*19b0*/  PRMT R2, R51, 0x3340, R2 ;  /* 0x0000334033027816 */ /* 0x000fe40000000002 */
[----:B------:R-:W-:-:S04]  /*19c0*/  PRMT R41, R48, 0x3340, R41 ;  /* 0x0000334030297816 */ /* 0x000fc80000000029 */
[----:B------:R-:W-:Y:S02]  /*19d0*/  PRMT R38, R41, 0x5410, R2 ;  /* 0x0000541029267816 */ /* 0x000fe40000000002 */
[----:B------:R-:W-:-:S04]  /*19e0*/  PRMT R37, R46, 0x3340, R37 ;  /* 0x000033402e257816 */ /* 0x000fc80000000025 */
[----:B------:R-:W-:Y:S02]  /*19f0*/  PRMT R37, R24, 0x5410, R37 ;  /* 0x0000541018257816 */ /* 0x000fe40000000025 */
[----:B------:R-:W-:Y:S02]  /*1a00*/  PRMT R34, R35, 0x3340, R34 ;  /* 0x0000334023227816 */ /* 0x000fe40000000022 */
[----:B------:R-:W-:-:S04]  /*1a10*/  PRMT R16, R55, 0x3340, R16 ;  /* 0x0000334037107816 */ /* 0x000fc80000000010 */
[----:B------:R-:W-:Y:S02]  /*1a20*/  PRMT R16, R15, 0x5410, R16 ;  /* 0x000054100f107816 */ /* 0x000fe40000000010 */
[----:B--2---:R-:W-:Y:S02]  /*1a30*/  PRMT R49, R49, 0x3340, R36 ;  /* 0x0000334031317816 */ /* 0x004fe40000000024 */
[----:B------:R-:W-:Y:S02]  /*1a40*/  PRMT R23, R26, 0x3340, R23 ;  /* 0x000033401a177816 */ /* 0x000fe40000000017 */
[----:B------:R-:W-:Y:S02]  /*1a50*/  PRMT R26, R56, 0x3340, R17 ;  /* 0x00003340381a7816 */ /* 0x000fe40000000011 */
[----:B------:R-:W-:Y:S02]  /*1a60*/  PRMT R29, R28, 0x3340, R29 ;  /* 0x000033401c1d7816 */ /* 0x000fe4000000001d */
[----:B------:R-:W-:-:S02]  /*1a70*/  PRMT R17, R59, 0x3340, R58 ;  /* 0x000033403b117816 */ /* 0x000fc4000000003a */
[----:B------:R-:W-:Y:S02]  /*1a80*/  PRMT R28, R27, 0x3340, R12 ;  /* 0x000033401b1c7816 */ /* 0x000fe4000000000c */
[----:B------:R-:W-:Y:S02]  /*1a90*/  PRMT R30, R33, 0x3340, R30 ;  /* 0x00003340211e7816 */ /* 0x000fe4000000001e */
[----:B------:R-:W-:Y:S02]  /*1aa0*/  PRMT R18, R26, 0x5410, R23 ;  /* 0x000054101a127816 */ /* 0x000fe40000000017 */
[----:B------:R-:W-:Y:S02]  /*1ab0*/  PRMT R12, R29, 0x5410, R30 ;  /* 0x000054101d0c7816 */ /* 0x000fe4000000001e */
[----:B------:R-:W-:Y:S02]  /*1ac0*/  PRMT R17, R20, 0x5410, R17 ;  /* 0x0000541014117816 */ /* 0x000fe40000000011 */
[----:B------:R-:W-:-:S02]  /*1ad0*/  PRMT R36, R28, 0x5410, R25 ;  /* 0x000054101c247816 */ /* 0x000fc40000000019 */
[----:B------:R-:W-:Y:S01]  /*1ae0*/  PRMT R13, R49, 0x5410, R34 ;  /* 0x00005410310d7816 */ /* 0x000fe20000000022 */
[----:B------:R1:W-:Y:S04]  /*1af0*/  STS.128 [UR4+0xc0], R16 ;  /* 0x0000c010ff007988 */ /* 0x0003e80008000c04 */
[----:B------:R1:W-:Y:S04]  /*1b00*/  STS.128 [UR4+0xd0], R36 ;  /* 0x0000d024ff007988 */ /* 0x0003e80008000c04 */
[----:B------:R1:W-:Y:S02]  /*1b10*/  STS.64 [UR4+0xe0], R12 ;  /* 0x0000e00cff007988 */ /* 0x0003e40008000a04 */
.L_x_1:
[----:B------:R-:W-:Y:S05]  /*1b20*/  BSYNC.RECONVERGENT B0 ;  /* 0x0000000000007941 */ /* 0x000fea0003800200 */
.L_x_0:
[----:B------:R-:W0:Y:S08]  /*1b30*/  S2UR UR4, SR_CTAID.X ;  /* 0x00000000000479c3 */ /* 0x000e300000002500 */
[----:B------:R-:W-:Y:S01]  /*1b40*/  BAR.SYNC.DEFER_BLOCKING 0x0 ;  /* 0x0000000000007b1d */ /* 0x000fe20000010000 */
[----:B0-----:R-:W-:-:S13]  /*1b50*/  ISETP.LE.AND P0, PT, R50, UR4, PT ;  /* 0x0000000432007c0c */ /* 0x001fda000bf03270 */
[----:B------:R-:W-:Y:S05]  /*1b60*/  @P0 EXIT ;  /* 0x000000000000094d */ /* 0x000fea0003800000 */
[----:B------:R-:W0:Y:S01]  /*1b70*/  LDCU UR6, c[0x0][0x360] ;  /* 0x00006c00ff0677ac */ /* 0x000e220008000800 */
[----:B------:R-:W-:Y:S01]  /*1b80*/  IMAD.U32 R56, RZ, RZ, UR4 ;  /* 0x00000004ff387e24 */ /* 0x000fe2000f8e00ff */
[----:B------:R-:W2:Y:S01]  /*1b90*/  LDCU UR5, c[0x0][0x364] ;  /* 0x00006c80ff0577ac */ /* 0x000ea20008000800 */
[----:B0-----:R-:W-:Y:S01]  /*1ba0*/  IMAD R2, R0, UR6, R3 ;  /* 0x0000000600027c24 */ /* 0x001fe2000f8e0203 */
[----:B--2---:R-:W-:-:S12]  /*1bb0*/  UIMAD UR5, UR6, UR5, URZ ;  /* 0x00000005060572a4 */ /* 0x004fd8000f8e02ff */
.L_x_57:
[----:B01-3--:R-:W-:Y:S01]  /*1bc0*/  LOP3.LUT R4, R0, RZ, R3, 0xfa, !PT ;  /* 0x000000ff00047212 */ /* 0x00bfe200078efa03 */
[----:B------:R-:W-:Y:S05]  /*1bd0*/  YIELD ;  /* 0x0000000000007946 */ /* 0x000fea0003800000 */
[----:B------:R-:W-:-:S13]  /*1be0*/  ISETP.NE.AND P0, PT, R4, RZ, PT ;  /* 0x000000ff0400720c */ /* 0x000fda0003f05270 */
[----:B-----5:R-:W-:Y:S05]  /*1bf0*/  @P0 BRA `(.L_x_2) ;  /* 0x0000003000600947 */ /* 0x020fea0003800000 */
[----:B------:R-:W-:Y:S01]  /*1c00*/  VOTEU.ANY UR4, UPT, PT ;  /* 0x0000000000047886 */ /* 0x000fe200038e0100 */
[----:B------:R-:W0:Y:S01]  /*1c10*/  S2R R4, SR_LANEID ;  /* 0x0000000000047919 */ /* 0x000e220000000000 */
[----:B------:R-:W-:Y:S01]  /*1c20*/  UPOPC UR6, UR4 ;  /* 0x00000004000672bf */ /* 0x000fe20008000000 */
[----:B------:R-:W1:Y:S01]  /*1c30*/  LDC.64 R20, c[0x0][0x388] ;  /* 0x0000e200ff147b82 */ /* 0x000e620000000a00 */
[----:B------:R-:W-:Y:S02]  /*1c40*/  UFLO.U32 UR8, UR4 ;  /* 0x00000004000872bd */ /* 0x000fe400080e0000 */
[----:B------:R-:W-:Y:S01]  /*1c50*/  UIMAD.WIDE.U32 UR6, UR6, 0x1, URZ ;  /* 0x00000001060678a5 */ /* 0x000fe2000f8e00ff */
[----:B------:R-:W-:-:S03]  /*1c60*/  UMOV UR4, URZ ;  /* 0x000000ff00047c82 */ /* 0x000fc60008000000 */
[----:B------:R-:W-:Y:S02]  /*1c70*/  UIADD3 UR4, UPT, UPT, UR7, UR4, URZ ;  /* 0x0000000407047290 */ /* 0x000fe4000fffe0ff */
[----:B------:R-:W-:Y:S02]  /*1c80*/  IMAD.U32 R22, RZ, RZ, UR6 ;  /* 0x00000006ff167e24 */ /* 0x000fe4000f8e00ff */
[----:B------:R-:W-:Y:S02]  /*1c90*/  IMAD.U32 R23, RZ, RZ, UR7 ;  /* 0x00000007ff177e24 */ /* 0x000fe4000f8e00ff */
[----:B------:R-:W-:Y:S01]  /*1ca0*/  IMAD.U32 R23, RZ, RZ, UR4 ;  /* 0x00000004ff177e24 */ /* 0x000fe2000f8e00ff */
[----:B------:R-:W2:Y:S01]  /*1cb0*/  S2UR UR6, SR_CgaCtaId ;  /* 0x00000000000679c3 */ /* 0x000ea20000008800 */
[----:B------:R-:W-:Y:S01]  /*1cc0*/  UMOV UR4, 0x400 ;  /* 0x0000040000047882 */ /* 0x000fe20000000000 */
[----:B0-----:R-:W-:Y:S01]  /*1cd0*/  ISETP.EQ.U32.AND P0, PT, R4, UR8, PT ;  /* 0x0000000804007c0c */ /* 0x001fe2000bf02070 */
[----:B--2---:R-:W-:Y:S01]  /*1ce0*/  ULEA UR4, UR6, UR4, 0x18 ;  /* 0x0000000406047291 */ /* 0x004fe2000f8ec0ff */
[----:B------:R-:W0:Y:S11]  /*1cf0*/  LDCU.64 UR6, c[0x0][0x390] ;  /* 0x00007200ff0677ac */ /* 0x000e360008000a00 */
[----:B-1----:R1:W5:Y:S04]  /*1d00*/  @P0 ATOMG.E.ADD.64.STRONG.GPU PT, RZ, desc[UR10][R20.64], R22 ;  /* 0x8000001614ff09a8 */ /* 0x00236800081ef50a */
[----:B------:R-:W2:Y:S04]  /*1d10*/  LDS.128 R52, [UR4] ;  /* 0x00000004ff347984 */ /* 0x000ea80008000c00 */
[----:B------:R-:W3:Y:S04]  /*1d20*/  LDS.128 R36, [UR4+0x10] ;  /* 0x00001004ff247984 */ /* 0x000ee80008000c00 */
[----:B------:R-:W4:Y:S01]  /*1d30*/  LDS.128 R4, [UR4+0x20] ;  /* 0x00002004ff047984 */ /* 0x000f220008000c00 */
[----:B0-----:R-:W-:-:S03]  /*1d40*/  IADD3 R59, P0, PT, R56, UR6, RZ ;  /* 0x00000006383b7c10 */ /* 0x001fc6000ff1e0ff */
[----:B------:R-:W0:Y:S04]  /*1d50*/  LDS.128 R8, [UR4+0x30] ;  /* 0x00003004ff087984 */ /* 0x000e280008000c00 */
[----:B------:R-:W0:Y:S04]  /*1d60*/  LDS.128 R12, [UR4+0x40] ;  /* 0x00004004ff0c7984 */ /* 0x000e280008000c00 */
[----:B------:R-:W0:Y:S04]  /*1d70*/  LDS.128 R16, [UR4+0x50] ;  /* 0x00005004ff107984 */ /* 0x000e280008000c00 */
[----:B------:R-:W0:Y:S04]  /*1d80*/  LDS.128 R28, [UR4+0x80] ;  /* 0x00008004ff1c7984 */ /* 0x000e280008000c00 */
[----:B------:R-:W0:Y:S04]  /*1d90*/  LDS.128 R32, [UR4+0x90] ;  /* 0x00009004ff207984 */ /* 0x000e280008000c00 */
[----:B------:R-:W-:Y:S04]  /*1da0*/  LDS.128 R40, [UR4+0xb0] ;  /* 0x0000b004ff287984 */ /* 0x000fe80008000c00 */
[----:B------:R-:W-:Y:S04]  /*1db0*/  LDS.128 R44, [UR4+0xc0] ;  /* 0x0000c004ff2c7984 */ /* 0x000fe80008000c00 */
[----:B--2---:R2:W-:Y:S04]  /*1dc0*/  STS.128 [UR4+0xf0], R52 ;  /* 0x0000f034ff007988 */ /* 0x0045e80008000c04 */
[----:B---3--:R-:W-:Y:S04]  /*1dd0*/  STS.128 [UR4+0x100], R36 ;  /* 0x00010024ff007988 */ /* 0x008fe80008000c04 */
[----:B------:R-:W3:Y:S04]  /*1de0*/  LDS.128 R36, [UR4+0xa0] ;  /* 0x0000a004ff247984 */ /* 0x000ee80008000c00 */
[----:B------:R-:W3:Y:S01]  /*1df0*/  LDS.128 R48, [UR4+0xd0] ;  /* 0x0000d004ff307984 */ /* 0x000ee20008000c00 */
[----:B--2---:R-:W-:-:S03]  /*1e00*/  LEA.HI.X.SX32 R54, R56, UR7, 0x1, P0 ;  /* 0x0000000738367c11 */ /* 0x004fc600080f0eff */
[----:B------:R-:W2:Y:S01]  /*1e10*/  LDS.64 R52, [UR4+0xe0] ;  /* 0x0000e004ff347984 */ /* 0x000ea20008000a00 */
[----:B------:R-:W-:-:S03]  /*1e20*/  SHF.R.U64 R58, R59, 0x10, R54 ;  /* 0x000000103b3a7819 */ /* 0x000fc60000001236 */
[----:B-1----:R-:W1:Y:S01]  /*1e30*/  LDS.128 R20, [UR4+0x60] ;  /* 0x00006004ff147984 */ /* 0x002e620008000c00 */
[C-C-:B------:R-:W-:Y:S02]  /*1e40*/  SHF.R.U64 R57, R59.reuse, 0x18, R54.reuse ;  /* 0x000000183b397819 */ /* 0x140fe40000001236 */
[C---:B------:R-:W-:Y:S01]  /*1e50*/  SHF.R.U64 R60, R59.reuse, 0x8, R54 ;  /* 0x000000083b3c7819 */ /* 0x040fe20000001236 */
[----:B------:R-:W1:Y:S01]  /*1e60*/  LDS.128 R24, [UR4+0x70] ;  /* 0x00007004ff187984 */ /* 0x000e620008000c00 */
[----:B------:R-:W-:Y:S02]  /*1e70*/  PRMT R57, R58, 0x3340, R57 ;  /* 0x000033403a397816 */ /* 0x000fe40000000039 */
[----:B------:R-:W-:Y:S01]  /*1e80*/  PRMT R60, R59, 0x3340, R60 ;  /* 0x000033403b3c7816 */ /* 0x000fe2000000003c */
[----:B----4-:R-:W-:Y:S01]  /*1e90*/  STS.128 [UR4+0x110], R4 ;  /* 0x00011004ff007988 */ /* 0x010fe20008000c04 */
[--C-:B------:R-:W-:Y:S02]  /*1ea0*/  SHF.R.U32.HI R58, RZ, 0x10, R54.reuse ;  /* 0x00000010ff3a7819 */ /* 0x100fe40000011636 */
[--C-:B------:R-:W-:Y:S01]  /*1eb0*/  SHF.R.U32.HI R55, RZ, 0x18, R54.reuse ;  /* 0x00000018ff377819 */ /* 0x100fe20000011636 */
[----:B0-----:R-:W-:Y:S01]  /*1ec0*/  STS.128 [UR4+0x120], R8 ;  /* 0x00012008ff007988 */ /* 0x001fe20008000c04 */
[----:B------:R-:W-:-:S02]  /*1ed0*/  SHF.R.U32.HI R59, RZ, 0x8, R54 ;  /* 0x00000008ff3b7819 */ /* 0x000fc40000011636 */
[----:B------:R-:W-:Y:S01]  /*1ee0*/  PRMT R55, R58, 0x3340, R55 ;  /* 0x000033403a377816 */ /* 0x000fe20000000037 */
[----:B------:R-:W-:Y:S01]  /*1ef0*/  STS.128 [UR4+0x130], R12 ;  /* 0x0001300cff007988 */ /* 0x000fe20008000c04 */
[----:B------:R-:W-:Y:S02]  /*1f00*/  PRMT R58, R54, 0x3340, R59 ;  /* 0x00003340363a7816 */ /* 0x000fe4000000003b */
[----:B------:R-:W-:Y:S01]  /*1f10*/  PRMT R54, R60, 0x5410, R57 ;  /* 0x000054103c367816 */ /* 0x000fe20000000039 */
[----:B------:R-:W-:Y:S01]  /*1f20*/  STS.128 [UR4+0x140], R16 ;  /* 0x00014010ff007988 */ /* 0x000fe20008000c04 */
[----:B------:R-:W-:Y:S01]  /*1f30*/  PRMT R55, R58, 0x5410, R55 ;  /* 0x000054103a377816 */ /* 0x000fe20000000037 */
[----:B------:R-:W-:Y:S02]  /*1f40*/  IMAD.MOV.U32 R57, RZ, RZ, RZ ;  /* 0x000000ffff397224 */ /* 0x000fe400078e00ff */
[----:B------:R-:W-:Y:S04]  /*1f50*/  STS.128 [UR4+0x170], R28 ;  /* 0x0001701cff007988 */ /* 0x000fe80008000c04 */
[----:B------:R-:W-:Y:S04]  /*1f60*/  STS.128 [UR4+0x180], R32 ;  /* 0x00018020ff007988 */ /* 0x000fe80008000c04 */
[----:B---3--:R-:W-:Y:S04]  /*1f70*/  STS.128 [UR4+0x190], R36 ;  /* 0x00019024ff007988 */ /* 0x008fe80008000c04 */
[----:B------:R-:W-:Y:S04]  /*1f80*/  STS.128 [UR4+0x1a0], R40 ;  /* 0x0001a028ff007988 */ /* 0x000fe80008000c04 */
[----:B------:R-:W-:Y:S04]  /*1f90*/  STS.128 [UR4+0x1b0], R44 ;  /* 0x0001b02cff007988 */ /* 0x000fe80008000c04 */
[----:B------:R-:W-:Y:S04]  /*1fa0*/  STS.128 [UR4+0x1c0], R48 ;  /* 0x0001c030ff007988 */ /* 0x000fe80008000c04 */
[----:B--2---:R-:W-:Y:S04]  /*1fb0*/  STS.128 [UR4+0x1d0], R52 ;  /* 0x0001d034ff007988 */ /* 0x004fe80008000c04 */
[----:B-1----:R0:W-:Y:S04]  /*1fc0*/  STS.128 [UR4+0x150], R20 ;  /* 0x00015014ff007988 */ /* 0x0021e80008000c04 */
[----:B------:R1:W-:Y:S01]  /*1fd0*/  STS.128 [UR4+0x160], R24 ;  /* 0x00016018ff007988 */ /* 0x0003e20008000c04 */
[----:B0-----:R-:W-:-:S02]  /*1fe0*/  IMAD.MOV.U32 R20, RZ, RZ, 0x510e527f ;  /* 0x510e527fff147424 */ /* 0x001fc400078e00ff */
[----:B------:R-:W-:Y:S02]  /*1ff0*/  IMAD.MOV.U32 R21, RZ, RZ, -0x64fa9774 ;  /* 0x9b05688cff157424 */ /* 0x000fe400078e00ff */
[----:B-1----:R-:W-:Y:S02]  /*2000*/  IMAD.MOV.U32 R24, RZ, RZ, 0x6a09e667 ;  /* 0x6a09e667ff187424 */ /* 0x002fe400078e00ff */
[----:B------:R-:W-:Y:S02]  /*2010*/  IMAD.MOV.U32 R25, RZ, RZ, -0x4498517b ;  /* 0xbb67ae85ff197424 */ /* 0x000fe400078e00ff */
[----:B------:R-:W-:Y:S02]  /*2020*/  IMAD.MOV.U32 R26, RZ, RZ, 0x3c6ef372 ;  /* 0x3c6ef372ff1a7424 */ /* 0x000fe400078e00ff */
[----:B------:R-:W-:Y:S02]  /*2030*/  IMAD.MOV.U32 R27, RZ, RZ, -0x5ab00ac6 ;  /* 0xa54ff53aff1b7424 */ /* 0x000fe400078e00ff */
[----:B------:R-:W-:-:S02]  /*2040*/  IMAD.MOV.U32 R22, RZ, RZ, 0x1f83d9ab ;  /* 0x1f83d9abff167424 */ /* 0x000fc400078e00ff */
[----:B------:R-:W-:-:S07]  /*2050*/  IMAD.MOV.U32 R23, RZ, RZ, 0x5be0cd19 ;  /* 0x5be0cd19ff177424 */ /* 0x000fce00078e00ff */
.L_x_5:
[----:B------:R-:W0:Y:S01]  /*2060*/  S2R R33, SR_CgaCtaId ;  /* 0x0000000000217919 */ /* 0x000e220000008800 */
[----:B------:R-:W-:Y:S01]  /*2070*/  MOV R16, 0x400 ;  /* 0x0000040000107802 */ /* 0x000fe20000000f00 */
[----:B------:R-:W-:Y:S01]  /*2080*/  IMAD.MOV.U32 R5, RZ, RZ, 0x30 ;  /* 0x00000030ff057424 */ /* 0x000fe200078e00ff */
[----:B------:R-:W-:Y:S01]  /*2090*/  ISETP.NE.AND P0, PT, R57, 0x3, PT ;  /* 0x000000033900780c */ /* 0x000fe20003f05270 */
[----:B------:R1:W-:Y:S01]  /*20a0*/  STL.128 [R1], RZ ;  /* 0x000000ff01007387 */ /* 0x0003e20000100c00 */
[----:B------:R-:W-:Y:S01]  /*20b0*/  BSSY.RECONVERGENT B0, `(.L_x_3) ;  /* 0x0000011000007945 */ /* 0x000fe20003800200 */
[----:B------:R-:W-:Y:S01]  /*20c0*/  VIADD R4, R16, 0xf0 ;  /* 0x000000f010047836 */ /* 0x000fe20000000000 */
[----:B------:R-:W-:Y:S01]  /*20d0*/  SEL R19, R5, 0x40, !P0 ;  /* 0x0000004005137807 */ /* 0x000fe20004000000 */
[----:B------:R1:W-:Y:S01]  /*20e0*/  STL.128 [R1+0x10], RZ ;  /* 0x000010ff01007387 */ /* 0x0003e20000100c00 */
[----:B------:R-:W-:-:S03]  /*20f0*/  IMAD.MOV.U32 R6, RZ, RZ, R1 ;  /* 0x000000ffff067224 */ /* 0x000fc600078e0001 */
[----:B------:R1:W-:Y:S01]  /*2100*/  STL.128 [R1+0x20], RZ ;  /* 0x000020ff01007387 */ /* 0x0003e20000100c00 */
[----:B------:R-:W-:-:S03]  /*2110*/  IMAD.MOV R5, RZ, RZ, -R19 ;  /* 0x000000ffff057224 */ /* 0x000fc600078e0a13 */
[----:B------:R1:W-:Y:S01]  /*2120*/  STL.128 [R1+0x30], RZ ;  /* 0x000030ff01007387 */ /* 0x0003e20000100c00 */
[----:B0-----:R-:W-:-:S05]  /*2130*/  LEA R4, R33, R4, 0x18 ;  /* 0x0000000421047211 */ /* 0x001fca00078ec0ff */
[----:B-1----:R-:W-:-:S07]  /*2140*/  IMAD R4, R57, 0x40, R4 ;  /* 0x0000004039047824 */ /* 0x002fce00078e0204 */
.L_x_4:
[----:B------:R0:W1:Y:S01]  /*2150*/  LDS R7, [R4] ;  /* 0x0000000004077984 */ /* 0x0000620000000800 */
[----:B------:R-:W-:-:S05]  /*2160*/  VIADD R5, R5, 0x4 ;  /* 0x0000000405057836 */ /* 0x000fca0000000000 */
[----:B------:R-:W-:Y:S01]  /*2170*/  ISETP.NE.AND P0, PT, R5, RZ, PT ;  /* 0x000000ff0500720c */ /* 0x000fe20003f05270 */
[----:B0-----:R-:W-:Y:S01]  /*2180*/  VIADD R4, R4, 0x4 ;  /* 0x0000000404047836 */ /* 0x001fe20000000000 */
[----:B-1----:R0:W-:Y:S02]  /*2190*/  STL [R6], R7 ;  /* 0x0000000706007387 */ /* 0x0021e40000100800 */
[----:B0-----:R-:W-:-:S09]  /*21a0*/  VIADD R6, R6, 0x4 ;  /* 0x0000000406067836 */ /* 0x001fd20000000000 */
[----:B------:R-:W-:Y:S05]  /*21b0*/  @P0 BRA `(.L_x_4) ;  /* 0xfffffffc00e40947 */ /* 0x000fea000383ffff */
[----:B------:R-:W-:Y:S05]  /*21c0*/  BSYNC.RECONVERGENT B0 ;  /* 0x0000000000007941 */ /* 0x000fea0003800200 */
.L_x_3:
[----:B------:R-:W2:Y:S04]  /*21d0*/  LDL.128 R28, [R1+0x10] ;  /* 0x00001000011c7983 */ /* 0x000ea80000100c00 */
[----:B------:R-:W3:Y:S04]  /*21e0*/  LDL.128 R4, [R1] ;  /* 0x0000000001047983 */ /* 0x000ee80000100c00 */
[----:B------:R-:W4:Y:S04]  /*21f0*/  LDL.128 R8, [R1+0x30] ;  /* 0x0000300001087983 */ /* 0x000f280000100c00 */
[----:B------:R-:W4:Y:S01]  /*2200*/  LDL.128 R12, [R1+0x20] ;  /* 0x00002000010c7983 */ /* 0x000f220000100c00 */
[C---:B------:R-:W-:Y:S01]  /*2210*/  ISETP.NE.AND P1, PT, R57.reuse, 0x3, PT ;  /* 0x000000033900780c */ /* 0x040fe20003f25270 */
[----:B------:R-:W-:Y:S01]  /*2220*/  IMAD.MOV.U32 R17, RZ, RZ, 0x30 ;  /* 0x00000030ff117424 */ /* 0x000fe200078e00ff */
[----:B------:R-:W-:-:S02]  /*2230*/  ISETP.NE.AND P0, PT, R57, RZ, PT ;  /* 0x000000ff3900720c */ /* 0x000fc40003f05270 */
[C---:B------:R-:W-:Y:S01]  /*2240*/  ISETP.NE.AND P2, PT, R57.reuse, 0x3, PT ;  /* 0x000000033900780c */ /* 0x040fe20003f45270 */
[----:B------:R-:W-:-:S08]  /*2250*/  VIADD R57, R57, 0x1 ;  /* 0x0000000139397836 */ /* 0x000fd00000000000 */
[----:B------:R-:W-:Y:S02]  /*2260*/  @!P1 LEA R32, R33, R16, 0x18 ;  /* 0x0000001021209211 */ /* 0x000fe400078ec0ff */
[----:B------:R-:W-:Y:S02]  /*2270*/  SEL R16, RZ, 0x1, P0 ;  /* 0x00000001ff107807 */ /* 0x000fe40000000000 */
[----:B------:R-:W-:Y:S01]  /*2280*/  ISETP.NE.AND P0, PT, R57, 0x4, PT ;  /* 0x000000043900780c */ /* 0x000fe20003f05270 */
[----:B------:R0:W-:Y:S01]  /*2290*/  @!P1 STS.128 [R32+0x1e0], R24 ;  /* 0x0001e01820009388 */ /* 0x0001e20000000c00 */
[----:B------:R-:W-:-:S03]  /*22a0*/  SEL R33, R16, 0xa, P2 ;  /* 0x0000000a10217807 */ /* 0x000fc60001000000 */
[----:B------:R1:W-:Y:S04]  /*22b0*/  @!P1 STS.128 [R32+0x1f0], R20 ;  /* 0x0001f01420009388 */ /* 0x0003e80000000c00 */
[----:B------:R1:W-:Y:S01]  /*22c0*/  @!P1 STS.U8 [R32+0x240], R17 ;  /* 0x0002401120009388 */ /* 0x0003e20000000000 */
[----:B--2---:R-:W-:-:S03]  /*22d0*/  IADD3 R42, PT, PT, R23, R27, R30 ;  /* 0x0000001b172a7210 */ /* 0x004fc60007ffe01e */
[----:B------:R-:W-:Y:S01]  /*22e0*/  @!P1 STS.128 [R32+0x210], R28 ;  /* 0x0002101c20009388 */ /* 0x000fe20000000c00 */
[----:B------:R-:W-:Y:S02]  /*22f0*/  IADD3 R18, PT, PT, R22, R26, R28 ;  /* 0x0000001a16127210 */ /* 0x000fe40007ffe01c */
[----:B---3--:R-:W-:Y:S01]  /*2300*/  IADD3 R34, PT, PT, R20, R24, R4 ;  /* 0x0000001814227210 */ /* 0x008fe20007ffe004 */
[----:B------:R-:W-:Y:S01]  /*2310*/  @!P1 STS.128 [R32+0x200], R4 ;  /* 0x0002000420009388 */ /* 0x000fe20000000c00 */
[----:B------:R-:W-:Y:S02]  /*2320*/  IADD3 R36, PT, PT, R21, R25, R6 ;  /* 0x0000001915247210 */ /* 0x000fe40007ffe006 */
[----:B------:R-:W-:Y:S01]  /*2330*/  LOP3.LUT R16, R42, R33, RZ, 0x3c, !PT ;  /* 0x000000212a107212 */ /* 0x000fe200078e3cff */
[----:B----4-:R-:W-:Y:S01]  /*2340*/  @!P1 STS.128 [R32+0x230], R8 ;  /* 0x0002300820009388 */ /* 0x010fe20000000c00 */
[----:B------:R-:W-:Y:S02]  /*2350*/  SHF.R.W.U32 R33, R34, 0x10, R34 ;  /* 0x0000001022217819 */ /* 0x000fe40000001e22 */
[----:B------:R-:W-:Y:S01]  /*2360*/  SHF.R.W.U32 R38, R36, 0x10, R36 ;  /* 0x0000001024267819 */ /* 0x000fe20000001e24 */
[----:B------:R2:W-:Y:S01]  /*2370*/  @!P1 STS.128 [R32+0x220], R12 ;  /* 0x0002200c20009388 */ /* 0x0005e20000000c00 */
[----:B------:R-:W-:Y:S01]  /*2380*/  LOP3.LUT R19, R18, R19, RZ, 0x3c, !PT ;  /* 0x0000001312137212 */ /* 0x000fe200078e3cff */
[----:B0-----:R-:W-:Y:S01]  /*2390*/  VIADD R25, R33, 0x6a09e667 ;  /* 0x6a09e66721197836 */ /* 0x001fe20000000000 */
[----:B------:R-:W-:Y:S01]  /*23a0*/  SHF.R.W.U32 R35, R16, 0x10, R16 ;  /* 0x0000001010237819 */ /* 0x000fe20000001e10 */
[----:B------:R-:W-:Y:S01]  /*23b0*/  VIADD R24, R38, 0xbb67ae85 ;  /* 0xbb67ae8526187836 */ /* 0x000fe20000000000 */
[----:B------:R-:W-:-:S02]  /*23c0*/  SHF.R.W.U32 R40, R19, 0x10, R19 ;  /* 0x0000001013287819 */ /* 0x000fc40000001e13 */
[----:B-1----:R-:W-:Y:S01]  /*23d0*/  LOP3.LUT R20, R20, R25, RZ, 0x3c, !PT ;  /* 0x0000001914147212 */ /* 0x002fe200078e3cff */
[----:B------:R-:W-:Y:S01]  /*23e0*/  VIADD R16, R35, 0xa54ff53a ;  /* 0xa54ff53a23107836 */ /* 0x000fe20000000000 */
[----:B------:R-:W-:Y:S01]  /*23f0*/  LOP3.LUT R21, R21, R24, RZ, 0x3c, !PT ;  /* 0x0000001815157212 */ /* 0x000fe200078e3cff */
[----:B------:R-:W-:-:S03]  /*2400*/  VIADD R17, R40, 0x3c6ef372 ;  /* 0x3c6ef37228117836 */ /* 0x000fc60000000000 */
[----:B------:R-:W-:Y:S02]  /*2410*/  LOP3.LUT R37, R23, R16, RZ, 0x3c, !PT ;  /* 0x0000001017257212 */ /* 0x000fe400078e3cff */
[----:B------:R-:W-:Y:S02]  /*2420*/  SHF.R.W.U32 R23, R20, 0xc, R20 ;  /* 0x0000000c14177819 */ /* 0x000fe40000001e14 */
[----:B------:R-:W-:Y:S02]  /*2430*/  SHF.R.W.U32 R26, R21, 0xc, R21 ;  /* 0x0000000c151a7819 */ /* 0x000fe40000001e15 */
[----:B------:R-:W-:Y:S02]  /*2440*/  LOP3.LUT R22, R22, R17, RZ, 0x3c, !PT ;  /* 0x0000001116167212 */ /* 0x000fe400078e3cff */
[----:B------:R-:W-:Y:S02]  /*2450*/  IADD3 R34, PT, PT, R23, R34, R5 ;  /* 0x0000002217227210 */ /* 0x000fe40007ffe005 */
[----:B------:R-:W-:-:S02]  /*2460*/  IADD3 R19, PT, PT, R26, R36, R7 ;  /* 0x000000241a137210 */ /* 0x000fc40007ffe007 */
[----:B------:R-:W-:Y:S02]  /*2470*/  SHF.R.W.U32 R27, R22, 0xc, R22 ;  /* 0x0000000c161b7819 */ /* 0x000fe40000001e16 */
[----:B------:R-:W-:Y:S02]  /*2480*/  LOP3.LUT R22, R33, R34, RZ, 0x3c, !PT ;  /* 0x0000002221167212 */ /* 0x000fe400078e3cff */
[----:B------:R-:W-:Y:S02]  /*2490*/  LOP3.LUT R20, R38, R19, RZ, 0x3c, !PT ;  /* 0x0000001326147212 */ /* 0x000fe400078e3cff */
[----:B------:R-:W-:Y:S02]  /*24a0*/  SHF.R.W.U32 R37, R37, 0xc, R37 ;  /* 0x0000000c25257819 */ /* 0x000fe40000001e25 */
[----:B------:R-:W-:Y:S02]  /*24b0*/  IADD3 R21, PT, PT, R27, R18, R29 ;  /* 0x000000121b157210 */ /* 0x000fe40007ffe01d */
[----:B------:R-:W-:-:S02]  /*24c0*/  SHF.R.W.U32 R22, R22, 0x8, R22 ;  /* 0x0000000816167819 */ /* 0x000fc40000001e16 */
[----:B------:R-:W-:Y:S02]  /*24d0*/  SHF.R.W.U32 R20, R20, 0x8, R20 ;  /* 0x0000000814147819 */ /* 0x000fe40000001e14 */
[----:B------:R-:W-:Y:S01]  /*24e0*/  IADD3 R42, PT, PT, R37, R42, R31 ;  /* 0x0000002a252a7210 */ /* 0x000fe20007ffe01f */
[----:B------:R-:W-:Y:S01]  /*24f0*/  IMAD.IADD R18, R25, 0x1, R22 ;  /* 0x0000000119127824 */ /* 0x000fe200078e0216 */
[----:B------:R-:W-:Y:S01]  /*2500*/  LOP3.LUT R40, R40, R21, RZ, 0x3c, !PT ;  /* 0x0000001528287212 */ /* 0x000fe200078e3cff */
[----:B------:R-:W-:Y:S01]  /*2510*/  IMAD.IADD R25, R24, 0x1, R20 ;  /* 0x0000000118197824 */ /* 0x000fe200078e0214 */
[----:B------:R-:W-:Y:S02]  /*2520*/  LOP3.LUT R35, R35, R42, RZ, 0x3c, !PT ;  /* 0x0000002a23237212 */ /* 0x000fe400078e3cff */
[----:B------:R-:W-:Y:S02]  /*2530*/  SHF.R.W.U32 R40, R40, 0x8, R40 ;  /* 0x0000000828287819 */ /* 0x000fe40000001e28 */
[----:B------:R-:W-:-:S02]  /*2540*/  LOP3.LUT R23, R23, R18, RZ, 0x3c, !PT ;  /* 0x0000001217177212 */ /* 0x000fc400078e3cff */
[----:B------:R-:W-:Y:S01]  /*2550*/  SHF.R.W.U32 R35, R35, 0x8, R35 ;  /* 0x0000000823237819 */ /* 0x000fe20000001e23 */
[----:B------:R-:W-:Y:S01]  /*2560*/  IMAD.IADD R24, R17, 0x1, R40 ;  /* 0x0000000111187824 */ /* 0x000fe200078e0228 */
[----:B------:R-:W-:Y:S02]  /*2570*/  LOP3.LUT R26, R26, R25, RZ, 0x3c, !PT ;  /* 0x000000191a1a7212 */ /* 0x000fe400078e3cff */
[----:B------:R-:W-:Y:S01]  /*2580*/  SHF.R.W.U32 R23, R23, 0x7, R23 ;  /* 0x0000000717177819 */ /* 0x000fe20000001e17 */
[----:B------:R-:W-:Y:S01]  /*2590*/  IMAD.IADD R16, R16, 0x1, R35 ;  /* 0x0000000110107824 */ /* 0x000fe200078e0223 */
[----:B------:R-:W-:Y:S02]  /*25a0*/  SHF.R.W.U32 R17, R26, 0x7, R26 ;  /* 0x000000071a117819 */ /* 0x000fe40000001e1a */
[----:B------:R-:W-:Y:S02]  /*25b0*/  LOP3.LUT R27, R27, R24, RZ, 0x3c, !PT ;  /* 0x000000181b1b7212 */ /* 0x000fe400078e3cff */
[----:B------:R-:W-:-:S02]  /*25c0*/  IADD3 R42, PT, PT, R23, R42, R10 ;  /* 0x0000002a172a7210 */ /* 0x000fc40007ffe00a */
[----:B------:R-:W-:Y:S02]  /*25d0*/  IADD3 R34, PT, PT, R17, R34, R12 ;  /* 0x0000002211227210 */ /* 0x000fe40007ffe00c */
[----:B------:R-:W-:Y:S02]  /*25e0*/  LOP3.LUT R37, R37, R16, RZ, 0x3c, !PT ;  /* 0x0000001025257212 */ /* 0x000fe400078e3cff */
[----:B------:R-:W-:Y:S02]  /*25f0*/  SHF.R.W.U32 R27, R27, 0x7, R27 ;  /* 0x000000071b1b7819 */ /* 0x000fe40000001e1b */
[----:B------:R-:W-:Y:S02]  /*2600*/  LOP3.LUT R40, R42, R40, RZ, 0x3c, !PT ;  /* 0x000000282a287212 */ /* 0x000fe400078e3cff */
[----:B------:R-:W-:Y:S02]  /*2610*/  LOP3.LUT R35, R34, R35, RZ, 0x3c, !PT ;  /* 0x0000002322237212 */ /* 0x000fe400078e3cff */
[----:B------:R-:W-:-:S02]  /*2620*/  SHF.R.W.U32 R37, R37, 0x7, R37 ;  /* 0x0000000725257819 */ /* 0x000fc40000001e25 */
[----:B------:R-:W-:Y:S02]  /*2630*/  IADD3 R26, PT, PT, R27, R19, R14 ;  /* 0x000000131b1a7210 */ /* 0x000fe40007ffe00e */
[----:B------:R-:W-:Y:S02]  /*2640*/  SHF.R.W.U32 R40, R40, 0x10, R40 ;  /* 0x0000001028287819 */ /* 0x000fe40000001e28 */
[----:B------:R-:W-:Y:S02]  /*2650*/  SHF.R.W.U32 R35, R35, 0x10, R35 ;  /* 0x0000001023237819 */ /* 0x000fe40000001e23 */
[----:B--2---:R-:W-:Y:S01]  /*2660*/  IADD3 R32, PT, PT, R37, R21, R8 ;  /* 0x0000001525207210 */ /* 0x004fe20007ffe008 */
[----:B------:R-:W-:Y:S01]  /*2670*/  IMAD.IADD R25, R25, 0x1, R40 ;  /* 0x0000000119197824 */ /* 0x000fe200078e0228 */
[----:B------:R-:W-:Y:S01]  /*2680*/  LOP3.LUT R22, R26, R22, RZ, 0x3c, !PT ;  /* 0x000000161a167212 */ /* 0x000fe200078e3cff */
[----:B------:R-:W-:Y:S01]  /*2690*/  IMAD.IADD R19, R24, 0x1, R35 ;  /* 0x0000000118137824 */ /* 0x000fe200078e0223 */
[----:B------:R-:W-:-:S02]  /*26a0*/  LOP3.LUT R20, R32, R20, RZ, 0x3c, !PT ;  /* 0x0000001420147212 */ /* 0x000fc400078e3cff */
[----:B------:R-:W-:Y:S02]  /*26b0*/  SHF.R.W.U32 R21, R22, 0x10, R22 ;  /* 0x0000001016157819 */ /* 0x000fe40000001e16 */
[----:B------:R-:W-:Y:S02]  /*26c0*/  LOP3.LUT R24, R23, R25, RZ, 0x3c, !PT ;  /* 0x0000001917187212 */ /* 0x000fe400078e3cff */
[----:B------:R-:W-:Y:S01]  /*26d0*/  SHF.R.W.U32 R23, R20, 0x10, R20 ;  /* 0x0000001014177819 */ /* 0x000fe20000001e14 */
[----:B------:R-:W-:Y:S01]  /*26e0*/  IMAD.IADD R22, R16, 0x1, R21 ;  /* 0x0000000110167824 */ /* 0x000fe200078e0215 */
[----:B------:R-:W-:Y:S02]  /*26f0*/  LOP3.LUT R17, R17, R19, RZ, 0x3c, !PT ;  /* 0x0000001311117212 */ /* 0x000fe400078e3cff */
[----:B------:R-:W-:Y:S01]  /*2700*/  SHF.R.W.U32 R33, R24, 0xc, R24 ;  /* 0x0000000c18217819 */ /* 0x000fe20000001e18 */
[----:B------:R-:W-:Y:S01]  /*2710*/  IMAD.IADD R24, R18, 0x1, R23 ;  /* 0x0000000112187824 */ /* 0x000fe200078e0217 */
[----:B------:R-:W-:-:S02]  /*2720*/  SHF.R.W.U32 R20, R17, 0xc, R17 ;  /* 0x0000000c11147819 */ /* 0x000fc40000001e11 */
[----:B------:R-:W-:Y:S02]  /*2730*/  LOP3.LUT R27, R27, R22, RZ, 0x3c, !PT ;  /* 0x000000161b1b7212 */ /* 0x000fe400078e3cff */
[----:B------:R-:W-:Y:S02]  /*2740*/  IADD3 R17, PT, PT, R33, R42, R11 ;  /* 0x0000002a21117210 */ /* 0x000fe40007ffe00b */
[----:B------:R-:W-:Y:S02]  /*2750*/  IADD3 R34, PT, PT, R20, R34, R13 ;  /* 0x0000002214227210 */ /* 0x000fe40007ffe00d */
[----:B------:R-:W-:Y:S02]  /*2760*/  LOP3.LUT R37, R37, R24, RZ, 0x3c, !PT ;  /* 0x0000001825257212 */ /* 0x000fe400078e3cff */
[----:B------:R-:W-:Y:S02]  /*2770*/  SHF.R.W.U32 R27, R27, 0xc, R27 ;  /* 0x0000000c1b1b7819 */ /* 0x000fe40000001e1b */
[----:B------:R-:W-:-:S02]  /*2780*/  LOP3.LUT R18, R40, R17, RZ, 0x3c, !PT ;  /* 0x0000001128127212 */ /* 0x000fc400078e3cff */
[----:B------:R-:W-:Y:S02]  /*2790*/  LOP3.LUT R16, R35, R34, RZ, 0x3c, !PT ;  /* 0x0000002223107212 */ /* 0x000fe400078e3cff */
[----:B------:R-:W-:Y:S02]  /*27a0*/  SHF.R.W.U32 R37, R37, 0xc, R37 ;  /* 0x0000000c25257819 */ /* 0x000fe40000001e25 */
[----:B------:R-:W-:Y:S02]  /*27b0*/  IADD3 R26, PT, PT, R27, R26, R15 ;  /* 0x0000001a1b1a7210 */ /* 0x000fe40007ffe00f */
[----:B------:R-:W-:Y:S02]  /*27c0*/  SHF.R.W.U32 R18, R18, 0x8, R18 ;  /* 0x0000000812127819 */ /* 0x000fe40000001e12 */
[----:B------:R-:W-:Y:S02]  /*27d0*/  SHF.R.W.U32 R16, R16, 0x8, R16 ;  /* 0x0000000810107819 */ /* 0x000fe40000001e10 */
[----:B------:R-:W-:Y:S01]  /*27e0*/  IADD3 R32, PT, PT, R37, R32, R9 ;  /* 0x0000002025207210 */ /* 0x000fe20007ffe009 */
[----:B------:R-:W-:Y:S01]  /*27f0*/  IMAD.IADD R38, R25, 0x1, R18 ;  /* 0x0000000119267824 */ /* 0x000fe200078e0212 */
[----:B------:R-:W-:Y:S01]  /*2800*/  LOP3.LUT R21, R21, R26, RZ, 0x3c, !PT ;  /* 0x0000001a15157212 */ /* 0x000fe200078e3cff */
[----:B------:R-:W-:Y:S01]  /*2810*/  IMAD.IADD R19, R19, 0x1, R16 ;  /* 0x0000000113137824 */ /* 0x000fe200078e0210 */
[----:B------:R-:W-:-:S02]  /*2820*/  LOP3.LUT R25, R23, R32, RZ, 0x3c, !PT ;  /* 0x0000002017197212 */ /* 0x000fc400078e3cff */
[----:B------:R-:W-:Y:S02]  /*2830*/  SHF.R.W.U32 R23, R21, 0x8, R21 ;  /* 0x0000000815177819 */ /* 0x000fe40000001e15 */
[----:B------:R-:W-:Y:S02]  /*2840*/  LOP3.LUT R33, R33, R38, RZ, 0x3c, !PT ;  /* 0x0000002621217212 */ /* 0x000fe400078e3cff */
[----:B------:R-:W-:Y:S02]  /*2850*/  SHF.R.W.U32 R25, R25, 0x8, R25 ;  /* 0x0000000819197819 */ /* 0x000fe40000001e19 */
[----:B------:R-:W-:Y:S01]  /*2860*/  LOP3.LUT R21, R20, R19, RZ, 0x3c, !PT ;  /* 0x0000001314157212 */ /* 0x000fe200078e3cff */
[----:B------:R-:W-:Y:S01]  /*2870*/  IMAD.IADD R20, R22, 0x1, R23 ;  /* 0x0000000116147824 */ /* 0x000fe200078e0217 */
        /* <DEDUP_REMOVED lines=21> */
[----:B------:R-:W-:Y:S01]  /*29d0*/  LOP3.LUT R22, R22, R21, RZ, 0x3c, !PT ;  /* 0x0000001516167212 */ /* 0x000fe200078e3cff */
[----:B------:R-:W-:Y:S01]  /*29e0*/  IMAD.IADD R39, R19, 0x1, R16 ;  /* 0x0000000113277824 */ /* 0x000fe200078e0210 */
[----:B------:R-:W-:Y:S02]  /*29f0*/  SHF.R.W.U32 R41, R17, 0x10, R17 ;  /* 0x0000001011297819 */ /* 0x000fe40000001e11 */
[----:B------:R-:W-:Y:S02]  /*2a00*/  SHF.R.W.U32 R33, R33, 0xc, R33 ;  /* 0x0000000c21217819 */ /* 0x000fe40000001e21 */
[----:B------:R-:W-:Y:S01]  /*2a10*/  SHF.R.W.U32 R27, R22, 0xc, R22 ;  /* 0x0000000c161b7819 */ /* 0x000fe20000001e16 */
[----:B------:R-:W-:Y:S01]  /*2a20*/  IMAD.IADD R38, R20, 0x1, R41 ;  /* 0x0000000114267824 */ /* 0x000fe200078e0229 */
[----:B------:R-:W-:-:S02]  /*2a30*/  LOP3.LUT R24, R24, R39, RZ, 0x3c, !PT ;  /* 0x0000002718187212 */ /* 0x000fc400078e3cff */
[----:B------:R-:W-:Y:S02]  /*2a40*/  IADD3 R34, PT, PT, R33, R34, R30 ;  /* 0x0000002221227210 */ /* 0x000fe40007ffe01e */
[----:B------:R-:W-:Y:S02]  /*2a50*/  IADD3 R17, PT, PT, R27, R26, R14 ;  /* 0x0000001a1b117210 */ /* 0x000fe40007ffe00e */
[----:B------:R-:W-:Y:S02]  /*2a60*/  LOP3.LUT R37, R37, R38, RZ, 0x3c, !PT ;  /* 0x0000002625257212 */ /* 0x000fe400078e3cff */
[----:B------:R-:W-:Y:S02]  /*2a70*/  SHF.R.W.U32 R26, R24, 0xc, R24 ;  /* 0x0000000c181a7819 */ /* 0x000fe40000001e18 */
[----:B------:R-:W-:Y:S02]  /*2a80*/  LOP3.LUT R19, R23, R34, RZ, 0x3c, !PT ;  /* 0x0000002217137212 */ /* 0x000fe400078e3cff */
[----:B------:R-:W-:-:S02]  /*2a90*/  LOP3.LUT R18, R25, R17, RZ, 0x3c, !PT ;  /* 0x0000001119127212 */ /* 0x000fc400078e3cff */
[----:B------:R-:W-:Y:S02]  /*2aa0*/  SHF.R.W.U32 R37, R37, 0xc, R37 ;  /* 0x0000000c25257819 */ /* 0x000fe40000001e25 */
[----:B------:R-:W-:Y:S02]  /*2ab0*/  IADD3 R20, PT, PT, R26, R35, R4 ;  /* 0x000000231a147210 */ /* 0x000fe40007ffe004 */
[----:B------:R-:W-:Y:S02]  /*2ac0*/  SHF.R.W.U32 R19, R19, 0x8, R19 ;  /* 0x0000000813137819 */ /* 0x000fe40000001e13 */
[----:B------:R-:W-:Y:S02]  /*2ad0*/  SHF.R.W.U32 R18, R18, 0x8, R18 ;  /* 0x0000000812127819 */ /* 0x000fe40000001e12 */
[----:B------:R-:W-:Y:S02]  /*2ae0*/  IADD3 R40, PT, PT, R37, R32, R9 ;  /* 0x0000002025287210 */ /* 0x000fe40007ffe009 */
[----:B------:R-:W-:Y:S01]  /*2af0*/  LOP3.LUT R22, R16, R20, RZ, 0x3c, !PT ;  /* 0x0000001410167212 */ /* 0x000fe200078e3cff */
[----:B------:R-:W-:Y:S01]  /*2b00*/  IMAD.IADD R16, R36, 0x1, R19 ;  /* 0x0000000124107824 */ /* 0x000fe200078e0213 */
[----:B------:R-:W-:Y:S01]  /*2b10*/  LOP3.LUT R41, R41, R40, RZ, 0x3c, !PT ;  /* 0x0000002829297212 */ /* 0x000fe200078e3cff */
[----:B------:R-:W-:Y:S01]  /*2b20*/  IMAD.IADD R24, R21, 0x1, R18 ;  /* 0x0000000115187824 */ /* 0x000fe200078e0212 */
[----:B------:R-:W-:-:S02]  /*2b30*/  SHF.R.W.U32 R32, R22, 0x8, R22 ;  /* 0x0000000816207819 */ /* 0x000fc40000001e16 */
        /* <DEDUP_REMOVED lines=193> */
[----:B------:R-:W-:Y:S02]  /*3750*/  LOP3.LUT R23, R23, R22, RZ, 0x3c, !PT ;  /* 0x0000001617177212 */ /* 0x000fe400078e3cff */
[----:B------:R-:W-:Y:S01]  /*3760*/  SHF.R.W.U32 R33, R27, 0x8, R27 ;  /* 0x000000081b217819 */ /* 0x000fe20000001e1b */
[----:B------:R-:W-:Y:S01]  /*3770*/  IMAD.IADD R27, R26, 0x1, R25 ;  /* 0x000000011a1b7824 */ /* 0x000fe200078e0219 */
        /* <DEDUP_REMOVED lines=249> */
[----:B------:R-:W-:Y:S02]  /*4710*/  SHF.R.W.U32 R37, R37, 0x7, R37 ;  /* 0x0000000725257819 */ /* 0x000fe40000001e25 */
[----:B------:R-:W-:Y:S02]  /*4720*/  IADD3 R23, PT, PT, R24, R34, R5 ;  /* 0x0000002218177210 */ /* 0x000fe40007ffe005 */
[----:B------:R-:W-:Y:S02]  /*4730*/  SHF.R.W.U32 R34, R25, 0x10, R25 ;  /* 0x0000001019227819 */ /* 0x000fe40000001e19 */
[----:B------:R-:W-:Y:S02]  /*4740*/  IADD3 R27, PT, PT, R37, R17, R12 ;  /* 0x00000011251b7210 */ /* 0x000fe40007ffe00c */
[----:B------:R-:W-:Y:S01]  /*4750*/  LOP3.LUT R21, R36, R21, RZ, 0x3c, !PT ;  /* 0x0000001524157212 */ /* 0x000fe200078e3cff */
[----:B------:R-:W-:Y:S01]  /*4760*/  IMAD.IADD R39, R39, 0x1, R34 ;  /* 0x0000000127277824 */ /* 0x000fe200078e0222 */
[----:B------:R-:W-:-:S02]  /*4770*/  LOP3.LUT R18, R23, R18, RZ, 0x3c, !PT ;  /* 0x0000001217127212 */ /* 0x000fc400078e3cff */
[----:B------:R-:W-:Y:S02]  /*4780*/  LOP3.LUT R16, R27, R16, RZ, 0x3c, !PT ;  /* 0x000000101b107212 */ /* 0x000fe400078e3cff */
[----:B------:R-:W-:Y:S02]  /*4790*/  SHF.R.W.U32 R21, R21, 0x10, R21 ;  /* 0x0000001015157819 */ /* 0x000fe40000001e15 */
[----:B------:R-:W-:Y:S02]  /*47a0*/  SHF.R.W.U32 R18, R18, 0x10, R18 ;  /* 0x0000001012127819 */ /* 0x000fe40000001e12 */
[----:B------:R-:W-:Y:S01]  /*47b0*/  LOP3.LUT R22, R22, R39, RZ, 0x3c, !PT ;  /* 0x0000002716167212 */ /* 0x000fe200078e3cff */
[----:B------:R-:W-:Y:S01]  /*47c0*/  IMAD.IADD R5, R32, 0x1, R21 ;  /* 0x0000000120057824 */ /* 0x000fe200078e0215 */
[----:B------:R-:W-:Y:S01]  /*47d0*/  SHF.R.W.U32 R29, R16, 0x10, R16 ;  /* 0x00000010101d7819 */ /* 0x000fe20000001e10 */
[----:B------:R-:W-:Y:S01]  /*47e0*/  IMAD.IADD R25, R19, 0x1, R18 ;  /* 0x0000000113197824 */ /* 0x000fe200078e0212 */
[----:B------:R-:W-:-:S02]  /*47f0*/  SHF.R.W.U32 R17, R22, 0xc, R22 ;  /* 0x0000000c16117819 */ /* 0x000fc40000001e16 */
[----:B------:R-:W-:Y:S01]  /*4800*/  LOP3.LUT R40, R40, R5, RZ, 0x3c, !PT ;  /* 0x0000000528287212 */ /* 0x000fe200078e3cff */
[----:B------:R-:W-:Y:S01]  /*4810*/  IMAD.IADD R22, R20, 0x1, R29 ;  /* 0x0000000114167824 */ /* 0x000fe200078e021d */
[----:B------:R-:W-:Y:S02]  /*4820*/  LOP3.LUT R24, R24, R25, RZ, 0x3c, !PT ;  /* 0x0000001918187212 */ /* 0x000fe400078e3cff */
[----:B------:R-:W-:Y:S02]  /*4830*/  SHF.R.W.U32 R15, R40, 0xc, R40 ;  /* 0x0000000c280f7819 */ /* 0x000fe40000001e28 */
[----:B------:R-:W-:Y:S02]  /*4840*/  LOP3.LUT R37, R37, R22, RZ, 0x3c, !PT ;  /* 0x0000001625257212 */ /* 0x000fe400078e3cff */
[----:B------:R-:W-:Y:S02]  /*4850*/  IADD3 R19, PT, PT, R17, R26, R4 ;  /* 0x0000001a11137210 */ /* 0x000fe40007ffe004 */
[----:B------:R-:W-:-:S02]  /*4860*/  SHF.R.W.U32 R24, R24, 0xc, R24 ;  /* 0x0000000c18187819 */ /* 0x000fc40000001e18 */
[----:B------:R-:W-:Y:S02]  /*4870*/  SHF.R.W.U32 R37, R37, 0xc, R37 ;  /* 0x0000000c25257819 */ /* 0x000fe40000001e25 */
[----:B------:R-:W-:Y:S02]  /*4880*/  IADD3 R11, PT, PT, R15, R36, R11 ;  /* 0x000000240f0b7210 */ /* 0x000fe40007ffe00b */
[----:B------:R-:W-:Y:S02]  /*4890*/  LOP3.LUT R34, R34, R19, RZ, 0x3c, !PT ;  /* 0x0000001322227212 */ /* 0x000fe400078e3cff */
[----:B------:R-:W-:Y:S02]  /*48a0*/  IADD3 R13, PT, PT, R24, R23, R13 ;  /* 0x00000017180d7210 */ /* 0x000fe40007ffe00d */
[----:B------:R-:W-:Y:S02]  /*48b0*/  IADD3 R30, PT, PT, R37, R27, R30 ;  /* 0x0000001b251e7210 */ /* 0x000fe40007ffe01e */
        /* <DEDUP_REMOVED lines=9> */
[----:B------:R-:W-:Y:S01]  /*4950*/  LOP3.LUT R17, R17, R18, RZ, 0x3c, !PT ;  /* 0x0000001211117212 */ /* 0x000fe200078e3cff */
[----:B------:R-:W-:-:S02]  /*4960*/  IMAD.IADD R25, R25, 0x1, R20 ;  /* 0x0000000119197824 */ /* 0x000fc400078e0214 */
[----:B------:R-:W-:Y:S01]  /*4970*/  IMAD.IADD R22, R22, 0x1, R29 ;  /* 0x0000000116167824 */ /* 0x000fe200078e021d */
[----:B------:R-:W-:Y:S02]  /*4980*/  LOP3.LUT R15, R15, R4, RZ, 0x3c, !PT ;  /* 0x000000040f0f7212 */ /* 0x000fe400078e3cff */
[----:B------:R-:W-:Y:S02]  /*4990*/  SHF.R.W.U32 R17, R17, 0x7, R17 ;  /* 0x0000000711117819 */ /* 0x000fe40000001e11 */
[----:B------:R-:W-:Y:S02]  /*49a0*/  LOP3.LUT R24, R24, R25, RZ, 0x3c, !PT ;  /* 0x0000001918187212 */ /* 0x000fe400078e3cff */
[----:B------:R-:W-:Y:S02]  /*49b0*/  LOP3.LUT R37, R37, R22, RZ, 0x3c, !PT ;  /* 0x0000001625257212 */ /* 0x000fe400078e3cff */
[----:B------:R-:W-:Y:S02]  /*49c0*/  SHF.R.W.U32 R16, R15, 0x7, R15 ;  /* 0x000000070f107819 */ /* 0x000fe40000001e0f */
[----:B------:R-:W-:-:S02]  /*49d0*/  IADD3 R11, PT, PT, R17, R11, R10 ;  /* 0x0000000b110b7210 */ /* 0x000fc40007ffe00a */
[----:B------:R-:W-:Y:S02]  /*49e0*/  SHF.R.W.U32 R24, R24, 0x7, R24 ;  /* 0x0000000718187819 */ /* 0x000fe40000001e18 */
[----:B------:R-:W-:Y:S02]  /*49f0*/  SHF.R.W.U32 R10, R37, 0x7, R37 ;  /* 0x00000007250a7819 */ /* 0x000fe40000001e25 */
[----:B------:R-:W-:Y:S02]  /*4a00*/  IADD3 R30, PT, PT, R16, R30, R31 ;  /* 0x0000001e101e7210 */ /* 0x000fe40007ffe01f */
[----:B------:R-:W-:Y:S02]  /*4a10*/  IADD3 R19, PT, PT, R24, R19, R6 ;  /* 0x0000001318137210 */ /* 0x000fe40007ffe006 */
[----:B------:R-:W-:Y:S02]  /*4a20*/  IADD3 R13, PT, PT, R10, R13, R7 ;  /* 0x0000000d0a0d7210 */ /* 0x000fe40007ffe007 */
[----:B------:R-:W-:-:S02]  /*4a30*/  LOP3.LUT R20, R30, R20, RZ, 0x3c, !PT ;  /* 0x000000141e147212 */ /* 0x000fc400078e3cff */
[----:B------:R-:W-:Y:S02]  /*4a40*/  LOP3.LUT R29, R11, R29, RZ, 0x3c, !PT ;  /* 0x0000001d0b1d7212 */ /* 0x000fe400078e3cff */
[----:B------:R-:W-:Y:S02]  /*4a50*/  LOP3.LUT R5, R19, R12, RZ, 0x3c, !PT ;  /* 0x0000000c13057212 */ /* 0x000fe400078e3cff */
[----:B------:R-:W-:Y:S02]  /*4a60*/  LOP3.LUT R34, R13, R34, RZ, 0x3c, !PT ;  /* 0x000000220d227212 */ /* 0x000fe400078e3cff */
[----:B------:R-:W-:Y:S02]  /*4a70*/  SHF.R.W.U32 R23, R20, 0x10, R20 ;  /* 0x0000001014177819 */ /* 0x000fe40000001e14 */
[----:B------:R-:W-:Y:S02]  /*4a80*/  SHF.R.W.U32 R6, R29, 0x10, R29 ;  /* 0x000000101d067819 */ /* 0x000fe40000001e1d */
[----:B------:R-:W-:Y:S01]  /*4a90*/  SHF.R.W.U32 R5, R5, 0x10, R5 ;  /* 0x0000001005057819 */ /* 0x000fe20000001e05 */
[----:B------:R-:W-:Y:S01]  /*4aa0*/  IMAD.IADD R27, R18, 0x1, R23 ;  /* 0x00000001121b7824 */ /* 0x000fe200078e0217 */
[----:B------:R-:W-:Y:S01]  /*4ab0*/  SHF.R.W.U32 R15, R34, 0x10, R34 ;  /* 0x00000010220f7819 */ /* 0x000fe20000001e22 */
[----:B------:R-:W-:-:S02]  /*4ac0*/  IMAD.IADD R12, R25, 0x1, R6 ;  /* 0x00000001190c7824 */ /* 0x000fc400078e0206 */
[----:B------:R-:W-:Y:S01]  /*4ad0*/  IMAD.IADD R7, R22, 0x1, R5 ;  /* 0x0000000116077824 */ /* 0x000fe200078e0205 */
[----:B------:R-:W-:Y:S01]  /*4ae0*/  LOP3.LUT R16, R16, R27, RZ, 0x3c, !PT ;  /* 0x0000001b10107212 */ /* 0x000fe200078e3cff */
[----:B------:R-:W-:Y:S01]  /*4af0*/  IMAD.IADD R21, R4, 0x1, R15 ;  /* 0x0000000104157824 */ /* 0x000fe200078e020f */
[----:B------:R-:W-:Y:S02]  /*4b00*/  LOP3.LUT R17, R17, R12, RZ, 0x3c, !PT ;  /* 0x0000000c11117212 */ /* 0x000fe400078e3cff */
[----:B------:R-:W-:Y:S02]  /*4b10*/  LOP3.LUT R24, R24, R7, RZ, 0x3c, !PT ;  /* 0x0000000718187212 */ /* 0x000fe400078e3cff */
[----:B------:R-:W-:Y:S02]  /*4b20*/  LOP3.LUT R10, R10, R21, RZ, 0x3c, !PT ;  /* 0x000000150a0a7212 */ /* 0x000fe400078e3cff */
[----:B------:R-:W-:Y:S02]  /*4b30*/  SHF.R.W.U32 R16, R16, 0xc, R16 ;  /* 0x0000000c10107819 */ /* 0x000fe40000001e10 */
[----:B------:R-:W-:-:S02]  /*4b40*/  SHF.R.W.U32 R17, R17, 0xc, R17 ;  /* 0x0000000c11117819 */ /* 0x000fc40000001e11 */
[----:B------:R-:W-:Y:S02]  /*4b50*/  SHF.R.W.U32 R24, R24, 0xc, R24 ;  /* 0x0000000c18187819 */ /* 0x000fe40000001e18 */
[----:B------:R-:W-:Y:S02]  /*4b60*/  SHF.R.W.U32 R10, R10, 0xc, R10 ;  /* 0x0000000c0a0a7819 */ /* 0x000fe40000001e0a */
[----:B------:R-:W-:Y:S02]  /*4b70*/  IADD3 R30, PT, PT, R16, R30, R9 ;  /* 0x0000001e101e7210 */ /* 0x000fe40007ffe009 */
[----:B------:R-:W-:Y:S02]  /*4b80*/  IADD3 R11, PT, PT, R17, R11, R14 ;  /* 0x0000000b110b7210 */ /* 0x000fe40007ffe00e */
[----:B------:R-:W-:Y:S02]  /*4b90*/  IADD3 R8, PT, PT, R24, R19, R8 ;  /* 0x0000001318087210 */ /* 0x000fe40007ffe008 */
[----:B------:R-:W-:-:S02]  /*4ba0*/  IADD3 R13, PT, PT, R10, R13, R28 ;  /* 0x0000000d0a0d7210 */ /* 0x000fc40007ffe01c */
[----:B------:R-:W-:Y:S02]  /*4bb0*/  LOP3.LUT R23, R23, R30, RZ, 0x3c, !PT ;  /* 0x0000001e17177212 */ /* 0x000fe400078e3cff */
[----:B------:R-:W-:Y:S02]  /*4bc0*/  LOP3.LUT R6, R6, R11, RZ, 0x3c, !PT ;  /* 0x0000000b06067212 */ /* 0x000fe400078e3cff */
[----:B------:R-:W-:Y:S02]  /*4bd0*/  LOP3.LUT R5, R5, R8, RZ, 0x3c, !PT ;  /* 0x0000000805057212 */ /* 0x000fe400078e3cff */
[----:B------:R-:W-:Y:S02]  /*4be0*/  LOP3.LUT R15, R15, R13, RZ, 0x3c, !PT ;  /* 0x0000000d0f0f7212 */ /* 0x000fe400078e3cff */
[----:B------:R-:W-:Y:S02]  /*4bf0*/  SHF.R.W.U32 R22, R23, 0x8, R23 ;  /* 0x0000000817167819 */ /* 0x000fe40000001e17 */
[----:B------:R-:W-:-:S02]  /*4c00*/  SHF.R.W.U32 R23, R6, 0x8, R6 ;  /* 0x0000000806177819 */ /* 0x000fc40000001e06 */
[----:B------:R-:W-:Y:S01]  /*4c10*/  SHF.R.W.U32 R20, R5, 0x8, R5 ;  /* 0x0000000805147819 */ /* 0x000fe20000001e05 */
[----:B------:R-:W-:Y:S01]  /*4c20*/  IMAD.IADD R25, R27, 0x1, R22 ;  /* 0x000000011b197824 */ /* 0x000fe200078e0216 */
[----:B------:R-:W-:Y:S01]  /*4c30*/  SHF.R.W.U32 R6, R15, 0x8, R15 ;  /* 0x000000080f067819 */ /* 0x000fe20000001e0f */
[----:B------:R-:W-:Y:S02]  /*4c40*/  IMAD.IADD R12, R12, 0x1, R23 ;  /* 0x000000010c0c7824 */ /* 0x000fe400078e0217 */
[----:B------:R-:W-:Y:S01]  /*4c50*/  IMAD.IADD R7, R7, 0x1, R20 ;  /* 0x0000000107077824 */ /* 0x000fe200078e0214 */
[----:B------:R-:W-:Y:S01]  /*4c60*/  LOP3.LUT R16, R16, R25, RZ, 0x3c, !PT ;  /* 0x0000001910107212 */ /* 0x000fe200078e3cff */
[----:B------:R-:W-:Y:S01]  /*4c70*/  IMAD.IADD R21, R21, 0x1, R6 ;  /* 0x0000000115157824 */ /* 0x000fe200078e0206 */
[----:B------:R-:W-:Y:S02]  /*4c80*/  LOP3.LUT R17, R17, R12, RZ, 0x3c, !PT ;  /* 0x0000000c11117212 */ /* 0x000fe400078e3cff */
[----:B------:R-:W-:-:S02]  /*4c90*/  LOP3.LUT R4, R24, R7, RZ, 0x3c, !PT ;  /* 0x0000000718047212 */ /* 0x000fc400078e3cff */
[-C--:B------:R-:W-:Y:S02]  /*4ca0*/  LOP3.LUT R10, R10, R21.reuse, RZ, 0x3c, !PT ;  /* 0x000000150a0a7212 */ /* 0x080fe400078e3cff */
[----:B------:R-:W-:Y:S02]  /*4cb0*/  SHF.R.W.U32 R5, R16, 0x7, R16 ;  /* 0x0000000710057819 */ /* 0x000fe40000001e10 */
[----:B------:R-:W-:Y:S02]  /*4cc0*/  SHF.R.W.U32 R17, R17, 0x7, R17 ;  /* 0x0000000711117819 */ /* 0x000fe40000001e11 */
[----:B------:R-:W-:Y:S02]  /*4cd0*/  SHF.R.W.U32 R4, R4, 0x7, R4 ;  /* 0x0000000704047819 */ /* 0x000fe40000001e04 */
[----:B------:R-:W-:Y:S02]  /*4ce0*/  SHF.R.W.U32 R10, R10, 0x7, R10 ;  /* 0x000000070a0a7819 */ /* 0x000fe40000001e0a */
[----:B------:R-:W-:-:S02]  /*4cf0*/  LOP3.LUT R24, R11, R21, RZ, 0x3c, !PT ;  /* 0x000000150b187212 */ /* 0x000fc400078e3cff */
[----:B------:R-:W-:Y:S02]  /*4d00*/  LOP3.LUT R25, R8, R25, RZ, 0x3c, !PT ;  /* 0x0000001908197212 */ /* 0x000fe400078e3cff */
[----:B------:R-:W-:Y:S02]  /*4d10*/  LOP3.LUT R26, R13, R12, RZ, 0x3c, !PT ;  /* 0x0000000c0d1a7212 */ /* 0x000fe400078e3cff */
[----:B------:R-:W-:Y:S02]  /*4d20*/  LOP3.LUT R27, R30, R7, RZ, 0x3c, !PT ;  /* 0x000000071e1b7212 */ /* 0x000fe400078e3cff */
[----:B------:R-:W-:Y:S02]  /*4d30*/  LOP3.LUT R20, R5, R20, RZ, 0x3c, !PT ;  /* 0x0000001405147212 */ /* 0x000fe400078e3cff */
[----:B------:R-:W-:Y:S02]  /*4d40*/  LOP3.LUT R21, R17, R6, RZ, 0x3c, !PT ;  /* 0x0000000611157212 */ /* 0x000fe400078e3cff */
[----:B------:R-:W-:-:S02]  /*4d50*/  LOP3.LUT R22, R4, R22, RZ, 0x3c, !PT ;  /* 0x0000001604167212 */ /* 0x000fc400078e3cff */
[----:B------:R-:W-:Y:S01]  /*4d60*/  LOP3.LUT R23, R10, R23, RZ, 0x3c, !PT ;  /* 0x000000170a177212 */ /* 0x000fe200078e3cff */
[----:B------:R-:W-:Y:S06]  /*4d70*/  @P0 BRA `(.L_x_5) ;  /* 0xffffffd000b80947 */ /* 0x000fec000383ffff */
.L_x_2:
[----:B------:R-:W-:Y:S05]  /*4d80*/  WARPSYNC.ALL ;  /* 0x0000000000007948 */ /* 0x000fea0003800000 */
[----:B------:R-:W0:Y:S08]  /*4d90*/  S2UR UR6, SR_CgaCtaId ;  /* 0x00000000000679c3 */ /* 0x000e300000008800 */
[----:B------:R-:W-:Y:S01]  /*4da0*/  BAR.SYNC.DEFER_BLOCKING 0x0 ;  /* 0x0000000000007b1d */ /* 0x000fe20000010000 */
[----:B------:R-:W-:Y:S01]  /*4db0*/  CS2R R4, SRZ ;  /* 0x0000000000047805 */ /* 0x000fe2000001ff00 */
[----:B------:R-:W-:-:S04]  /*4dc0*/  IMAD.MOV.U32 R6, RZ, RZ, RZ ;  /* 0x000000ffff067224 */ /* 0x000fc800078e00ff */
[----:B------:R-:W-:Y:S01]  /*4dd0*/  UMOV UR4, 0x400 ;  /* 0x0000040000047882 */ /* 0x000fe20000000000 */
[----:B------:R-:W-:Y:S01]  /*4de0*/  UMOV UR9, 0xc440 ;  /* 0x0000c44000097882 */ /* 0x000fe20000000000 */
[----:B0-----:R-:W-:-:S09]  /*4df0*/  ULEA UR4, UR6, UR4, 0x18 ;  /* 0x0000000406047291 */ /* 0x001fd2000f8ec0ff */
[----:B------:R-:W0:Y:S03]  /*4e00*/  LDS.U8 R32, [UR4+0x240] ;  /* 0x00024004ff207984 */ /* 0x000e260008000000 */
.L_x_45:
[----:B------:R-:W-:Y:S01]  /*4e10*/  UISETP.LT.U32.AND UP0, UPT, UR9, 0x100, UPT ;  /* 0x000001000900788c */ /* 0x000fe2000bf01070 */
[----:B------:R-:W-:Y:S01]  /*4e20*/  IMAD.MOV R7, RZ, RZ, -R4 ;  /* 0x000000ffff077224 */ /* 0x000fe200078e0a04 */
[----:B------:R-:W-:Y:S01]  /*4e30*/  BSSY.RECONVERGENT B1, `(.L_x_6) ;  /* 0x00004b1000017945 */ /* 0x000fe20003800200 */
[----:B------:R-:W-:Y:S01]  /*4e40*/  IMAD.MOV.U32 R8, RZ, RZ, 0xc440 ;  /* 0x0000c440ff087424 */ /* 0x000fe200078e00ff */
[----:B------:R-:W-:-:S04]  /*4e50*/  USEL UR4, UR9, 0x100, UP0 ;  /* 0x0000010009047887 */ /* 0x000fc80008000000 */
[----:B------:R-:W-:Y:S01]  /*4e60*/  UIADD3 UR6, UPT, UPT, UR4, 0x3f, URZ ;  /* 0x0000003f04067890 */ /* 0x000fe2000fffe0ff */
[----:B------:R-:W-:Y:S01]  /*4e70*/  VIADDMNMX.U32 R7, R7, R8, 0x100, PT ;  /* 0x0000010007077446 */ /* 0x000fe20003800008 */
[----:B------:R-:W-:Y:S02]  /*4e80*/  UIADD3 UR4, UPT, UPT, UR4, 0x3, URZ ;  /* 0x0000000304047890 */ /* 0x000fe4000fffe0ff */
[----:B------:R-:W-:Y:S02]  /*4e90*/  USHF.R.U32.HI UR7, URZ, 0x6, UR6 ;  /* 0x00000006ff077899 */ /* 0x000fe40008011606 */
[----:B------:R-:W-:Y:S02]  /*4ea0*/  USHF.R.U32.HI UR6, URZ, 0x2, UR4 ;  /* 0x00000002ff067899 */ /* 0x000fe40008011604 */
[----:B------:R-:W-:-:S06]  /*4eb0*/  USHF.L.U32 UR12, UR7, 0x4, URZ ;  /* 0x00000004070c7899 */ /* 0x000fcc00080006ff */
[----:B------:R-:W-:-:S13]  /*4ec0*/  ISETP.GE.U32.AND P0, PT, R2, UR12, PT ;  /* 0x0000000c02007c0c */ /* 0x000fda000bf06070 */
[----:B------:R-:W-:Y:S05]  /*4ed0*/  @P0 BRA `(.L_x_7) ;  /* 0x0000004800980947 */ /* 0x000fea0003800000 */
[----:B------:R-:W1:Y:S01]  /*4ee0*/  I2F.U32.RP R8, UR7 ;  /* 0x0000000700087d06 */ /* 0x000e620008209000 */
[----:B------:R-:W-:Y:S01]  /*4ef0*/  IMAD R11, RZ, RZ, -UR7 ;  /* 0x80000007ff0b7e24 */ /* 0x000fe2000f8e02ff */
[----:B------:R-:W-:Y:S01]  /*4f00*/  ISETP.NE.U32.AND P0, PT, RZ, UR7, PT ;  /* 0x00000007ff007c0c */ /* 0x000fe2000bf05070 */
[----:B------:R-:W-:Y:S01]  /*4f10*/  IMAD.MOV.U32 R34, RZ, RZ, RZ ;  /* 0x000000ffff227224 */ /* 0x000fe200078e00ff */
[----:B------:R-:W-:Y:S02]  /*4f20*/  SHF.R.U32.HI R33, RZ, 0x6, R4 ;  /* 0x00000006ff217819 */ /* 0x000fe40000011604 */
[----:B------:R-:W-:Y:S02]  /*4f30*/  LOP3.LUT R36, RZ, UR7, RZ, 0x33, !PT ;  /* 0x00000007ff247c12 */ /* 0x000fe4000f8e33ff */
[----:B-1----:R-:W1:Y:S02]  /*4f40*/  MUFU.RCP R8, R8 ;  /* 0x0000000800087308 */ /* 0x002e640000001000 */
[----:B-1----:R-:W-:-:S06]  /*4f50*/  VIADD R9, R8, 0xffffffe ;  /* 0x0ffffffe08097836 */ /* 0x002fcc0000000000 */
[----:B------:R-:W1:Y:S02]  /*4f60*/  F2I.FTZ.U32.TRUNC.NTZ R35, R9 ;  /* 0x0000000900237305 */ /* 0x000e64000021f000 */
[----:B-1----:R-:W-:-:S04]  /*4f70*/  IMAD R11, R11, R35, RZ ;  /* 0x000000230b0b7224 */ /* 0x002fc800078e02ff */
[----:B------:R-:W-:-:S04]  /*4f80*/  IMAD.HI.U32 R34, R35, R11, R34 ;  /* 0x0000000b23227227 */ /* 0x000fc800078e0022 */
[----:B------:R-:W-:-:S07]  /*4f90*/  IMAD.MOV.U32 R35, RZ, RZ, R2 ;  /* 0x000000ffff237224 */ /* 0x000fce00078e0002 */
.L_x_40:
[----:B------:R-:W-:Y:S01]  /*4fa0*/  IMAD.HI.U32 R8, R34, R35, RZ ;  /* 0x0000002322087227 */ /* 0x000fe200078e00ff */
[----:B------:R-:W-:Y:S03]  /*4fb0*/  BSSY.RECONVERGENT B0, `(.L_x_8) ;  /* 0x0000495000007945 */ /* 0x000fe60003800200 */
[----:B------:R-:W-:-:S04]  /*4fc0*/  IMAD.MOV R8, RZ, RZ, -R8 ;  /* 0x000000ffff087224 */ /* 0x000fc800078e0a08 */
[----:B------:R-:W-:-:S05]  /*4fd0*/  IMAD R37, R8, UR7, R35 ;  /* 0x0000000708257c24 */ /* 0x000fca000f8e0223 */
[----:B------:R-:W-:-:S13]  /*4fe0*/  ISETP.GE.U32.AND P1, PT, R37, UR7, PT ;  /* 0x0000000725007c0c */ /* 0x000fda000bf26070 */
[----:B------:R-:W-:-:S05]  /*4ff0*/  @P1 VIADD R37, R37, -UR7 ;  /* 0x8000000725251c36 */ /* 0x000fca0008000000 */
[----:B------:R-:W-:-:S13]  /*5000*/  ISETP.GE.U32.AND P1, PT, R37, UR7, PT ;  /* 0x0000000725007c0c */ /* 0x000fda000bf26070 */
[----:B------:R-:W-:-:S05]  /*5010*/  @P1 VIADD R37, R37, -UR7 ;  /* 0x8000000725251c36 */ /* 0x000fca0008000000 */
[----:B------:R-:W-:-:S05]  /*5020*/  SEL R37, R36, R37, !P0 ;  /* 0x0000002524257207 */ /* 0x000fca0004000000 */
[----:B------:R-:W-:-:S05]  /*5030*/  IMAD.SHL.U32 R38, R37, 0x40, RZ ;  /* 0x0000004025267824 */ /* 0x000fca00078e00ff */
[----:B------:R-:W-:-:S13]  /*5040*/  ISETP.GE.U32.AND P1, PT, R38, R7, PT ;  /* 0x000000072600720c */ /* 0x000fda0003f26070 */
[----:B012---:R-:W-:Y:S05]  /*5050*/  @P1 BRA `(.L_x_9) ;  /* 0x0000004800281947 */ /* 0x007fea0003800000 */
[----:B------:R-:W1:Y:S01]  /*5060*/  I2F.U32.RP R10, UR7 ;  /* 0x00000007000a7d06 */ /* 0x000e620008209000 */
[----:B------:R-:W2:Y:S01]  /*5070*/  S2UR UR8, SR_CgaCtaId ;  /* 0x00000000000879c3 */ /* 0x000ea20000008800 */
[----:B------:R-:W-:Y:S01]  /*5080*/  IMAD R11, RZ, RZ, -UR7 ;  /* 0x80000007ff0b7e24 */ /* 0x000fe2000f8e02ff */
[----:B------:R-:W-:Y:S01]  /*5090*/  UMOV UR4, 0x400 ;  /* 0x0000040000047882 */ /* 0x000fe20000000000 */
[----:B------:R-:W-:Y:S01]  /*50a0*/  IMAD.MOV.U32 R8, RZ, RZ, RZ ;  /* 0x000000ffff087224 */ /* 0x000fe200078e00ff */
[----:B------:R-:W-:Y:S01]  /*50b0*/  ISETP.NE.U32.AND P3, PT, RZ, UR7, PT ;  /* 0x00000007ff007c0c */ /* 0x000fe2000bf65070 */
[----:B------:R-:W-:Y:S02]  /*50c0*/  BSSY.RECONVERGENT B2, `(.L_x_10) ;  /* 0x00002cb000027945 */ /* 0x000fe40003800200 */
[----:B-1----:R-:W1:Y:S01]  /*50d0*/  MUFU.RCP R10, R10 ;  /* 0x0000000a000a7308 */ /* 0x002e620000001000 */
[----:B--2---:R-:W-:Y:S02]  /*50e0*/  ULEA UR13, UR8, UR4, 0x18 ;  /* 0x00000004080d7291 */ /* 0x004fe4000f8ec0ff */
[----:B------:R-:W-:-:S04]  /*50f0*/  UIADD3 UR4, UPT, UPT, UR4, 0x650, URZ ;  /* 0x0000065004047890 */ /* 0x000fc8000fffe0ff */
[----:B------:R-:W-:Y:S01]  /*5100*/  ULEA UR4, UR8, UR4, 0x18 ;  /* 0x0000000408047291 */ /* 0x000fe2000f8ec0ff */
[----:B-1----:R-:W-:Y:S02]  /*5110*/  VIADD R20, R10, 0xffffffe ;  /* 0x0ffffffe0a147836 */ /* 0x002fe40000000000 */
[----:B------:R-:W-:Y:S02]  /*5120*/  LDS.128 R12, [UR13+0x1f0] ;  /* 0x0001f00dff0c7984 */ /* 0x000fe40008000c00 */
[----:B------:R1:W2:Y:S02]  /*5130*/  F2I.FTZ.U32.TRUNC.NTZ R9, R20 ;  /* 0x0000001400097305 */ /* 0x0002a4000021f000 */
[----:B------:R-:W-:Y:S04]  /*5140*/  LDS.128 R16, [UR13+0x200] ;  /* 0x0002000dff107984 */ /* 0x000fe80008000c00 */
[----:B------:R-:W-:Y:S04]  /*5150*/  LDS.128 R28, [UR13+0x230] ;  /* 0x0002300dff1c7984 */ /* 0x000fe80008000c00 */
[----:B-1----:R-:W-:Y:S01]  /*5160*/  LDS.128 R20, [UR13+0x210] ;  /* 0x0002100dff147984 */ /* 0x002fe20008000c00 */
[----:B--2---:R-:W-:-:S04]  /*5170*/  IMAD R11, R11, R9, RZ ;  /* 0x000000090b0b7224 */ /* 0x004fc800078e02ff */
[----:B------:R-:W-:Y:S02]  /*5180*/  IMAD.HI.U32 R40, R9, R11, R8 ;  /* 0x0000000b09287227 */ /* 0x000fe400078e0008 */
[----:B------:R-:W1:Y:S04]  /*5190*/  LDS.128 R8, [UR13+0x1e0] ;  /* 0x0001e00dff087984 */ /* 0x000e680008000c00 */
[----:B------:R-:W-:-:S04]  /*51a0*/  IMAD.HI.U32 R40, R40, R35, RZ ;  /* 0x0000002328287227 */ /* 0x000fc800078e00ff */
[----:B------:R-:W-:-:S04]  /*51b0*/  IMAD.MOV R24, RZ, RZ, -R40 ;  /* 0x000000ffff187224 */ /* 0x000fc800078e0a28 */
[----:B------:R-:W-:-:S05]  /*51c0*/  IMAD R24, R24, UR7, R35 ;  /* 0x0000000718187c24 */ /* 0x000fca000f8e0223 */
[----:B------:R-:W-:-:S13]  /*51d0*/  ISETP.GE.U32.AND P1, PT, R24, UR7, PT ;  /* 0x0000000718007c0c */ /* 0x000fda000bf26070 */
[----:B------:R-:W-:Y:S02]  /*51e0*/  @P1 VIADD R24, R24, -UR7 ;  /* 0x8000000718181c36 */ /* 0x000fe40008000000 */
[----:B------:R-:W-:-:S03]  /*51f0*/  @P1 VIADD R40, R40, 0x1 ;  /* 0x0000000128281836 */ /* 0x000fc60000000000 */
[----:B------:R-:W-:Y:S02]  /*5200*/  ISETP.GE.U32.AND P2, PT, R24, UR7, PT ;  /* 0x0000000718007c0c */ /* 0x000fe4000bf46070 */
[----:B------:R-:W2:Y:S01]  /*5210*/  LDS.128 R24, [UR13+0x220] ;  /* 0x0002200dff187984 */ /* 0x000ea20008000c00 */
[----:B-1----:R-:W-:Y:S02]  /*5220*/  IADD3 R43, PT, PT, R13, R9, R18 ;  /* 0x000000090d2b7210 */ /* 0x002fe40007ffe012 */
[----:B------:R-:W-:Y:S02]  /*5230*/  IADD3 R48, PT, PT, R15, R11, R22 ;  /* 0x0000000b0f307210 */ /* 0x000fe40007ffe016 */
[----:B------:R-:W-:Y:S02]  /*5240*/  SHF.R.W.U32 R45, R43, 0x10, R43 ;  /* 0x000000102b2d7819 */ /* 0x000fe40000001e2b */
[----:B------:R-:W-:-:S04]  /*5250*/  IADD3 R41, PT, PT, R14, R10, R20 ;  /* 0x0000000a0e297210 */ /* 0x000fc80007ffe014 */
[----:B------:R-:W-:Y:S01]  /*5260*/  @P2 VIADD R40, R40, 0x1 ;  /* 0x0000000128282836 */ /* 0x000fe20000000000 */
[----:B------:R-:W-:Y:S01]  /*5270*/  @!P3 LOP3.LUT R40, RZ, UR7, RZ, 0x33, !PT ;  /* 0x00000007ff28bc12 */ /* 0x000fe2000f8e33ff */
[----:B------:R-:W-:Y:S01]  /*5280*/  VIADD R60, R45, 0xbb67ae85 ;  /* 0xbb67ae852d3c7836 */ /* 0x000fe20000000000 */
[----:B------:R-:W-:Y:S02]  /*5290*/  LOP3.LUT R51, R48, 0xa, RZ, 0x3c, !PT ;  /* 0x0000000a30337812 */ /* 0x000fe400078e3cff */
[----:B------:R-:W-:Y:S01]  /*52a0*/  IADD3 R46, PT, PT, R12, R8, R16 ;  /* 0x000000080c2e7210 */ /* 0x000fe20007ffe010 */
[----:B------:R-:W-:Y:S01]  /*52b0*/  IMAD R42, R40, 0x311, R33 ;  /* 0x00000311282a7824 */ /* 0x000fe200078e0221 */
[----:B------:R-:W-:Y:S02]  /*52c0*/  LOP3.LUT R52, R13, R60, RZ, 0x3c, !PT ;  /* 0x0000003c0d347212 */ /* 0x000fe400078e3cff */
[----:B0-----:R-:W-:Y:S01]  /*52d0*/  LOP3.LUT R44, R41, R32, RZ, 0x3c, !PT ;  /* 0x00000020292c7212 */ /* 0x001fe200078e3cff */
[C---:B------:R-:W-:Y:S01]  /*52e0*/  IMAD.IADD R39, R37.reuse, 0x1, R42 ;  /* 0x0000000125277824 */ /* 0x040fe200078e022a */
[----:B------:R-:W-:Y:S01]  /*52f0*/  SHF.R.W.U32 R52, R52, 0xc, R52 ;  /* 0x0000000c34347819 */ /* 0x000fe20000001e34 */
[----:B------:R-:W-:Y:S01]  /*5300*/  IMAD.SHL.U32 R37, R37, 0x10, RZ ;  /* 0x0000001025257824 */ /* 0x000fe200078e00ff */
[----:B------:R-:W-:-:S02]  /*5310*/  SHF.R.W.U32 R51, R51, 0x10, R51 ;  /* 0x0000001033337819 */ /* 0x000fc40000001e33 */
[----:B------:R-:W-:Y:S01]  /*5320*/  LOP3.LUT R39, R46, R39, RZ, 0x3c, !PT ;  /* 0x000000272e277212 */ /* 0x000fe200078e3cff */
[----:B------:R-:W-:Y:S01]  /*5330*/  IMAD R40, R40, 0x40, R37 ;  /* 0x0000004028287824 */ /* 0x000fe200078e0225 */
[----:B------:R-:W-:Y:S01]  /*5340*/  IADD3 R42, PT, PT, R52, R43, R19 ;  /* 0x0000002b342a7210 */ /* 0x000fe20007ffe013 */
[----:B------:R-:W-:Y:S01]  /*5350*/  VIADD R58, R51, 0xa54ff53a ;  /* 0xa54ff53a333a7836 */ /* 0x000fe20000000000 */
[----:B------:R-:W-:Y:S02]  /*5360*/  SHF.R.W.U32 R43, R44, 0x10, R44 ;  /* 0x000000102c2b7819 */ /* 0x000fe40000001e2c */
[----:B------:R-:W-:Y:S02]  /*5370*/  SHF.R.W.U32 R53, R39, 0x10, R39 ;  /* 0x0000001027357819 */ /* 0x000fe40000001e27 */
[----:B------:R-:W-:Y:S01]  /*5380*/  LOP3.LUT R49, R45, R42, RZ, 0x3c, !PT ;  /* 0x0000002a2d317212 */ /* 0x000fe200078e3cff */
[----:B------:R-:W-:Y:S01]  /*5390*/  VIADD R45, R43, 0x3c6ef372 ;  /* 0x3c6ef3722b2d7836 */ /* 0x000fe20000000000 */
[----:B------:R-:W-:Y:S01]  /*53a0*/  LOP3.LUT R47, R15, R58, RZ, 0x3c, !PT ;  /* 0x0000003a0f2f7212 */ /* 0x000fe200078e3cff */
[----:B------:R-:W-:Y:S01]  /*53b0*/  VIADD R50, R53, 0x6a09e667 ;  /* 0x6a09e66735327836 */ /* 0x000fe20000000000 */
[----:B------:R-:W-:-:S02]  /*53c0*/  SHF.R.W.U32 R49, R49, 0x8, R49 ;  /* 0x0000000831317819 */ /* 0x000fc40000001e31 */
[----:B------:R-:W-:Y:S02]  /*53d0*/  LOP3.LUT R44, R14, R45, RZ, 0x3c, !PT ;  /* 0x0000002d0e2c7212 */ /* 0x000fe400078e3cff */
[----:B------:R-:W-:Y:S01]  /*53e0*/  SHF.R.W.U32 R47, R47, 0xc, R47 ;  /* 0x0000000c2f2f7819 */ /* 0x000fe20000001e2f */
[----:B------:R-:W-:Y:S01]  /*53f0*/  IMAD.IADD R60, R60, 0x1, R49 ;  /* 0x000000013c3c7824 */ /* 0x000fe200078e0231 */
[----:B------:R-:W-:Y:S02]  /*5400*/  LOP3.LUT R39, R12, R50, RZ, 0x3c, !PT ;  /* 0x000000320c277212 */ /* 0x000fe400078e3cff */
[----:B------:R-:W-:Y:S02]  /*5410*/  SHF.R.W.U32 R44, R44, 0xc, R44 ;  /* 0x0000000c2c2c7819 */ /* 0x000fe40000001e2c */
[----:B------:R-:W-:Y:S02]  /*5420*/  IADD3 R48, PT, PT, R47, R48, R23 ;  /* 0x000000302f307210 */ /* 0x000fe40007ffe017 */
[----:B------:R-:W-:-:S02]  /*5430*/  SHF.R.W.U32 R39, R39, 0xc, R39 ;  /* 0x0000000c27277819 */ /* 0x000fc40000001e27 */
[----:B------:R-:W-:Y:S02]  /*5440*/  LOP3.LUT R52, R52, R60, RZ, 0x3c, !PT ;  /* 0x0000003c34347212 */ /* 0x000fe400078e3cff */
[----:B------:R-:W-:Y:S02]  /*5450*/  IADD3 R54, PT, PT, R44, R41, R21 ;  /* 0x000000292c367210 */ /* 0x000fe40007ffe015 */
[----:B------:R-:W-:Y:S02]  /*5460*/  LOP3.LUT R55, R51, R48, RZ, 0x3c, !PT ;  /* 0x0000003033377212 */ /* 0x000fe400078e3cff */
[----:B------:R-:W-:Y:S02]  /*5470*/  IADD3 R46, PT, PT, R39, R46, R17 ;  /* 0x0000002e272e7210 */ /* 0x000fe40007ffe011 */
[----:B------:R-:W-:Y:S02]  /*5480*/  SHF.R.W.U32 R51, R52, 0x7, R52 ;  /* 0x0000000734337819 */ /* 0x000fe40000001e34 */
[----:B------:R-:W-:-:S02]  /*5490*/  LOP3.LUT R41, R43, R54, RZ, 0x3c, !PT ;  /* 0x000000362b297212 */ /* 0x000fc400078e3cff */
[----:B------:R-:W-:Y:S02]  /*54a0*/  SHF.R.W.U32 R55, R55, 0x8, R55 ;  /* 0x0000000837377819 */ /* 0x000fe40000001e37 */
[-C--:B------:R-:W-:Y:S02]  /*54b0*/  LOP3.LUT R43, R53, R46.reuse, RZ, 0x3c, !PT ;  /* 0x0000002e352b7212 */ /* 0x080fe400078e3cff */
[----:B--2---:R-:W-:Y:S01]  /*54c0*/  IADD3 R46, PT, PT, R51, R46, R24 ;  /* 0x0000002e332e7210 */ /* 0x004fe20007ffe018 */
[----:B------:R-:W-:Y:S01]  /*54d0*/  IMAD.IADD R58, R58, 0x1, R55 ;  /* 0x000000013a3a7824 */ /* 0x000fe200078e0237 */
[----:B------:R-:W-:Y:S02]  /*54e0*/  SHF.R.W.U32 R41, R41, 0x8, R41 ;  /* 0x0000000829297819 */ /* 0x000fe40000001e29 */
[----:B------:R-:W-:Y:S02]  /*54f0*/  SHF.R.W.U32 R43, R43, 0x8, R43 ;  /* 0x000000082b2b7819 */ /* 0x000fe40000001e2b */
[----:B------:R-:W-:Y:S01]  /*5500*/  LOP3.LUT R53, R46, R55, RZ, 0x3c, !PT ;  /* 0x000000372e357212 */ /* 0x000fe200078e3cff */
[----:B------:R-:W-:Y:S01]  /*5510*/  IMAD.IADD R45, R45, 0x1, R41 ;  /* 0x000000012d2d7824 */ /* 0x000fe200078e0229 */
[----:B------:R-:W-:Y:S01]  /*5520*/  LOP3.LUT R47, R47, R58, RZ, 0x3c, !PT ;  /* 0x0000003a2f2f7212 */ /* 0x000fe200078e3cff */
[----:B------:R-:W-:Y:S01]  /*5530*/  IMAD.IADD R50, R50, 0x1, R43 ;  /* 0x0000000132327824 */ /* 0x000fe200078e022b */
        /* <DEDUP_REMOVED lines=15> */
[----:B------:R-:W-:Y:S02]  /*5630*/  LOP3.LUT R52, R48, R41, RZ, 0x3c, !PT ;  /* 0x0000002930347212 */ /* 0x000fe400078e3cff */
[----:B------:R-:W-:Y:S01]  /*5640*/  IADD3 R46, PT, PT, R49, R46, R25 ;  /* 0x0000002e312e7210 */ /* 0x000fe20007ffe019 */
        /* <DEDUP_REMOVED lines=33> */
[----:B------:R-:W-:Y:S02]  /*5860*/  SHF.R.W.U32 R51, R45, 0x7, R45 ;  /* 0x000000072d337819 */ /* 0x000fe40000001e2d */
[----:B------:R-:W-:Y:S01]  /*5870*/  LOP3.LUT R53, R52, R60, RZ, 0x3c, !PT ;  /* 0x0000003c34357212 */ /* 0x000fe200078e3cff */
[----:B------:R-:W-:Y:S01]  /*5880*/  IMAD.IADD R52, R60, 0x1, R55 ;  /* 0x000000013c347824 */ /* 0x000fe200078e0237 */
        /* <DEDUP_REMOVED lines=103> */
[----:B------:R-:W-:Y:S02]  /*5f00*/  LOP3.LUT R54, R49, R50, RZ, 0x3c, !PT ;  /* 0x0000003231367212 */ /* 0x000fe400078e3cff */
[----:B------:R-:W-:-:S02]  /*5f10*/  SHF.R.W.U32 R53, R53, 0xc, R53 ;  /* 0x0000000c35357819 */ /* 0x000fc40000001e35 */
[----:B------:R-:W-:Y:S02]  /*5f20*/  SHF.R.W.U32 R50, R52, 0x10, R52 ;  /* 0x0000001034327819 */ /* 0x000fe40000001e34 */
[----:B------:R-:W-:Y:S02]  /*5f30*/  LOP3.LUT R52, R43, R46, RZ, 0x3c, !PT ;  /* 0x0000002e2b347212 */ /* 0x000fe400078e3cff */
[----:B------:R-:W-:Y:S02]  /*5f40*/  IADD3 R51, PT, PT, R53, R51, R28 ;  /* 0x0000003335337210 */ /* 0x000fe40007ffe01c */
[----:B------:R-:W-:Y:S01]  /*5f50*/  SHF.R.W.U32 R46, R54, 0x10, R54 ;  /* 0x00000010362e7819 */ /* 0x000fe20000001e36 */
[----:B------:R-:W-:Y:S01]  /*5f60*/  IMAD.IADD R54, R41, 0x1, R50 ;  /* 0x0000000129367824 */ /* 0x000fe200078e0232 */
        /* <DEDUP_REMOVED lines=205> */
[----:B------:R-:W-:Y:S02]  /*6c40*/  IADD3 R53, PT, PT, R47, R53, R26 ;  /* 0x000000352f357210 */ /* 0x000fe40007ffe01a */
[----:B------:R-:W-:Y:S02]  /*6c50*/  LOP3.LUT R41, R41, R48, RZ, 0x3c, !PT ;  /* 0x0000003029297212 */ /* 0x000fe400078e3cff */
[----:B------:R-:W-:Y:S02]  /*6c60*/  LOP3.LUT R51, R39, R45, RZ, 0x3c, !PT ;  /* 0x0000002d27337212 */ /* 0x000fe400078e3cff */
[----:B------:R-:W-:Y:S02]  /*6c70*/  IADD3 R39, PT, PT, R49, R44, R29 ;  /* 0x0000002c31277210 */ /* 0x000fe40007ffe01d */
[----:B------:R-:W-:Y:S02]  /*6c80*/  LOP3.LUT R55, R55, R53, RZ, 0x3c, !PT ;  /* 0x0000003537377212 */ /* 0x000fe400078e3cff */
[----:B------:R-:W-:-:S02]  /*6c90*/  SHF.R.W.U32 R44, R41, 0x7, R41 ;  /* 0x00000007292c7819 */ /* 0x000fc40000001e29 */
[----:B------:R-:W-:Y:S02]  /*6ca0*/  SHF.R.W.U32 R51, R51, 0x8, R51 ;  /* 0x0000000833337819 */ /* 0x000fe40000001e33 */
[-C--:B------:R-:W-:Y:S02]  /*6cb0*/  LOP3.LUT R41, R50, R39.reuse, RZ, 0x3c, !PT ;  /* 0x0000002732297212 */ /* 0x080fe400078e3cff */
[----:B------:R-:W-:Y:S01]  /*6cc0*/  SHF.R.W.U32 R50, R55, 0x8, R55 ;  /* 0x0000000837327819 */ /* 0x000fe20000001e37 */
[----:B------:R-:W-:Y:S01]  /*6cd0*/  IMAD.IADD R58, R58, 0x1, R51 ;  /* 0x000000013a3a7824 */ /* 0x000fe200078e0233 */
[----:B------:R-:W-:Y:S02]  /*6ce0*/  IADD3 R39, PT, PT, R44, R39, R23 ;  /* 0x000000272c277210 */ /* 0x000fe40007ffe017 */
[----:B------:R-:W-:Y:S01]  /*6cf0*/  SHF.R.W.U32 R41, R41, 0x8, R41 ;  /* 0x0000000829297819 */ /* 0x000fe20000001e29 */
[----:B------:R-:W-:Y:S01]  /*6d00*/  IMAD.IADD R54, R57, 0x1, R50 ;  /* 0x0000000139367824 */ /* 0x000fe200078e0232 */
[----:B------:R-:W-:-:S02]  /*6d10*/  LOP3.LUT R55, R39, R51, RZ, 0x3c, !PT ;  /* 0x0000003327377212 */ /* 0x000fc400078e3cff */
[----:B------:R-:W-:Y:S01]  /*6d20*/  LOP3.LUT R51, R43, R58, RZ, 0x3c, !PT ;  /* 0x0000003a2b337212 */ /* 0x000fe200078e3cff */
[----:B------:R-:W-:Y:S01]  /*6d30*/  IMAD.IADD R52, R52, 0x1, R41 ;  /* 0x0000000134347824 */ /* 0x000fe200078e0229 */
[----:B------:R-:W-:Y:S02]  /*6d40*/  SHF.R.W.U32 R43, R55, 0x10, R55 ;  /* 0x00000010372b7819 */ /* 0x000fe40000001e37 */
[----:B------:R-:W-:Y:S02]  /*6d50*/  LOP3.LUT R57, R47, R54, RZ, 0x3c, !PT ;  /* 0x000000362f397212 */ /* 0x000fe400078e3cff */
[----:B------:R-:W-:Y:S01]  /*6d60*/  SHF.R.W.U32 R47, R51, 0x7, R51 ;  /* 0x00000007332f7819 */ /* 0x000fe20000001e33 */
[----:B------:R-:W-:Y:S01]  /*6d70*/  IMAD.IADD R51, R54, 0x1, R43 ;  /* 0x0000000136337824 */ /* 0x000fe200078e022b */
[----:B------:R-:W-:Y:S02]  /*6d80*/  LOP3.LUT R55, R49, R52, RZ, 0x3c, !PT ;  /* 0x0000003431377212 */ /* 0x000fe400078e3cff */
[----:B------:R-:W-:-:S02]  /*6d90*/  SHF.R.W.U32 R49, R57, 0x7, R57 ;  /* 0x0000000739317819 */ /* 0x000fc40000001e39 */
[----:B------:R-:W-:Y:S02]  /*6da0*/  IADD3 R53, PT, PT, R47, R53, R16 ;  /* 0x000000352f357210 */ /* 0x000fe40007ffe010 */
[----:B------:R-:W-:Y:S02]  /*6db0*/  SHF.R.W.U32 R54, R55, 0x7, R55 ;  /* 0x0000000737367819 */ /* 0x000fe40000001e37 */
[----:B------:R-:W-:Y:S02]  /*6dc0*/  IADD3 R46, PT, PT, R49, R46, R21 ;  /* 0x0000002e312e7210 */ /* 0x000fe40007ffe015 */
[----:B------:R-:W-:Y:S02]  /*6dd0*/  LOP3.LUT R44, R44, R51, RZ, 0x3c, !PT ;  /* 0x000000332c2c7212 */ /* 0x000fe400078e3cff */
[----:B------:R-:W-:Y:S02]  /*6de0*/  LOP3.LUT R57, R53, R42, RZ, 0x3c, !PT ;  /* 0x0000002a35397212 */ /* 0x000fe400078e3cff */
[----:B------:R-:W-:-:S02]  /*6df0*/  IADD3 R45, PT, PT, R54, R45, R22 ;  /* 0x0000002d362d7210 */ /* 0x000fc40007ffe016 */
[----:B------:R-:W-:Y:S02]  /*6e00*/  LOP3.LUT R55, R46, R41, RZ, 0x3c, !PT ;  /* 0x000000292e377212 */ /* 0x000fe400078e3cff */
[----:B------:R-:W-:Y:S02]  /*6e10*/  SHF.R.W.U32 R42, R44, 0xc, R44 ;  /* 0x0000000c2c2a7819 */ /* 0x000fe40000001e2c */
[----:B------:R-:W-:Y:S02]  /*6e20*/  SHF.R.W.U32 R41, R57, 0x10, R57 ;  /* 0x0000001039297819 */ /* 0x000fe40000001e39 */
[----:B------:R-:W-:Y:S02]  /*6e30*/  LOP3.LUT R50, R45, R50, RZ, 0x3c, !PT ;  /* 0x000000322d327212 */ /* 0x000fe400078e3cff */
[----:B------:R-:W-:Y:S01]  /*6e40*/  IADD3 R44, PT, PT, R42, R39, R18 ;  /* 0x000000272a2c7210 */ /* 0x000fe20007ffe012 */
[----:B------:R-:W-:Y:S01]  /*6e50*/  IMAD.IADD R52, R52, 0x1, R41 ;  /* 0x0000000134347824 */ /* 0x000fe200078e0229 */
[----:B------:R-:W-:-:S02]  /*6e60*/  SHF.R.W.U32 R39, R55, 0x10, R55 ;  /* 0x0000001037277819 */ /* 0x000fc40000001e37 */
[----:B------:R-:W-:Y:S02]  /*6e70*/  SHF.R.W.U32 R55, R50, 0x10, R50 ;  /* 0x0000001032377819 */ /* 0x000fe40000001e32 */
[----:B------:R-:W-:Y:S01]  /*6e80*/  LOP3.LUT R50, R43, R44, RZ, 0x3c, !PT ;  /* 0x0000002c2b327212 */ /* 0x000fe200078e3cff */
[----:B------:R-:W-:Y:S01]  /*6e90*/  IMAD.IADD R58, R58, 0x1, R39 ;  /* 0x000000013a3a7824 */ /* 0x000fe200078e0227 */
[----:B------:R-:W-:Y:S01]  /*6ea0*/  LOP3.LUT R57, R47, R52, RZ, 0x3c, !PT ;  /* 0x000000342f397212 */ /* 0x000fe200078e3cff */
[----:B------:R-:W-:Y:S01]  /*6eb0*/  IMAD.IADD R43, R48, 0x1, R55 ;  /* 0x00000001302b7824 */ /* 0x000fe200078e0237 */
[----:B------:R-:W-:Y:S02]  /*6ec0*/  SHF.R.W.U32 R48, R50, 0x8, R50 ;  /* 0x0000000832307819 */ /* 0x000fe40000001e32 */
[----:B------:R-:W-:Y:S02]  /*6ed0*/  SHF.R.W.U32 R50, R57, 0xc, R57 ;  /* 0x0000000c39327819 */ /* 0x000fe40000001e39 */
[----:B------:R-:W-:Y:S01]  /*6ee0*/  LOP3.LUT R47, R49, R58, RZ, 0x3c, !PT ;  /* 0x0000003a312f7212 */ /* 0x000fe200078e3cff */
[----:B------:R-:W-:Y:S01]  /*6ef0*/  IMAD.IADD R51, R51, 0x1, R48 ;  /* 0x0000000133337824 */ /* 0x000fe200078e0230 */
[----:B------:R-:W-:-:S02]  /*6f00*/  LOP3.LUT R49, R54, R43, RZ, 0x3c, !PT ;  /* 0x0000002b36317212 */ /* 0x000fc400078e3cff */
[----:B------:R-:W-:Y:S02]  /*6f10*/  IADD3 R53, PT, PT, R50, R53, R17 ;  /* 0x0000003532357210 */ /* 0x000fe40007ffe011 */
[----:B------:R-:W-:Y:S02]  /*6f20*/  SHF.R.W.U32 R47, R47, 0xc, R47 ;  /* 0x0000000c2f2f7819 */ /* 0x000fe40000001e2f */
[----:B------:R-:W-:Y:S02]  /*6f30*/  SHF.R.W.U32 R49, R49, 0xc, R49 ;  /* 0x0000000c31317819 */ /* 0x000fe40000001e31 */
[----:B------:R-:W-:Y:S02]  /*6f40*/  LOP3.LUT R42, R42, R51, RZ, 0x3c, !PT ;  /* 0x000000332a2a7212 */ /* 0x000fe400078e3cff */
[----:B------:R-:W-:Y:S02]  /*6f50*/  LOP3.LUT R41, R41, R53, RZ, 0x3c, !PT ;  /* 0x0000003529297212 */ /* 0x000fe400078e3cff */
[----:B------:R-:W-:-:S02]  /*6f60*/  IADD3 R54, PT, PT, R47, R46, R19 ;  /* 0x0000002e2f367210 */ /* 0x000fc40007ffe013 */
[----:B------:R-:W-:Y:S02]  /*6f70*/  IADD3 R46, PT, PT, R49, R45, R20 ;  /* 0x0000002d312e7210 */ /* 0x000fe40007ffe014 */
[----:B------:R-:W-:Y:S02]  /*6f80*/  SHF.R.W.U32 R42, R42, 0x7, R42 ;  /* 0x000000072a2a7819 */ /* 0x000fe40000001e2a */
[----:B------:R-:W-:Y:S02]  /*6f90*/  SHF.R.W.U32 R45, R41, 0x8, R41 ;  /* 0x00000008292d7819 */ /* 0x000fe40000001e29 */
[----:B------:R-:W-:Y:S02]  /*6fa0*/  LOP3.LUT R39, R39, R54, RZ, 0x3c, !PT ;  /* 0x0000003627277212 */ /* 0x000fe400078e3cff */
[----:B------:R-:W-:Y:S01]  /*6fb0*/  LOP3.LUT R55, R55, R46, RZ, 0x3c, !PT ;  /* 0x0000002e37377212 */ /* 0x000fe200078e3cff */
[----:B------:R-:W-:Y:S01]  /*6fc0*/  IMAD.IADD R41, R52, 0x1, R45 ;  /* 0x0000000134297824 */ /* 0x000fe200078e022d */
[----:B------:R-:W-:-:S02]  /*6fd0*/  IADD3 R54, PT, PT, R42, R54, R27 ;  /* 0x000000362a367210 */ /* 0x000fc40007ffe01b */
[----:B------:R-:W-:Y:S02]  /*6fe0*/  SHF.R.W.U32 R39, R39, 0x8, R39 ;  /* 0x0000000827277819 */ /* 0x000fe40000001e27 */
[----:B------:R-:W-:Y:S02]  /*6ff0*/  SHF.R.W.U32 R52, R55, 0x8, R55 ;  /* 0x0000000837347819 */ /* 0x000fe40000001e37 */
[----:B------:R-:W-:Y:S01]  /*7000*/  LOP3.LUT R55, R54, R45, RZ, 0x3c, !PT ;  /* 0x0000002d36377212 */ /* 0x000fe200078e3cff */
[----:B------:R-:W-:Y:S01]  /*7010*/  IMAD.IADD R58, R58, 0x1, R39 ;  /* 0x000000013a3a7824 */ /* 0x000fe200078e0227 */
[----:B------:R-:W-:Y:S01]  /*7020*/  LOP3.LUT R45, R50, R41, RZ, 0x3c, !PT ;  /* 0x00000029322d7212 */ /* 0x000fe200078e3cff */
[----:B------:R-:W-:Y:S01]  /*7030*/  IMAD.IADD R50, R43, 0x1, R52 ;  /* 0x000000012b327824 */ /* 0x000fe200078e0234 */
[----:B------:R-:W-:Y:S02]  /*7040*/  SHF.R.W.U32 R43, R55, 0x10, R55 ;  /* 0x00000010372b7819 */ /* 0x000fe40000001e37 */
[----:B------:R-:W-:-:S02]  /*7050*/  SHF.R.W.U32 R45, R45, 0x7, R45 ;  /* 0x000000072d2d7819 */ /* 0x000fc40000001e2d */
[----:B------:R-:W-:Y:S02]  /*7060*/  LOP3.LUT R47, R47, R58, RZ, 0x3c, !PT ;  /* 0x0000003a2f2f7212 */ /* 0x000fe400078e3cff */
[----:B------:R-:W-:Y:S01]  /*7070*/  LOP3.LUT R55, R49, R50, RZ, 0x3c, !PT ;  /* 0x0000003231377212 */ /* 0x000fe200078e3cff */
[----:B------:R-:W-:Y:S01]  /*7080*/  IMAD.IADD R49, R50, 0x1, R43 ;  /* 0x0000000132317824 */ /* 0x000fe200078e022b */
[----:B------:R-:W-:Y:S02]  /*7090*/  IADD3 R50, PT, PT, R45, R46, R31 ;  /* 0x0000002e2d327210 */ /* 0x000fe40007ffe01f */
[----:B------:R-:W-:Y:S02]  /*70a0*/  SHF.R.W.U32 R47, R47, 0x7, R47 ;  /* 0x000000072f2f7819 */ /* 0x000fe40000001e2f */
[----:B------:R-:W-:Y:S02]  /*70b0*/  SHF.R.W.U32 R46, R55, 0x7, R55 ;  /* 0x00000007372e7819 */ /* 0x000fe40000001e37 */
[----:B------:R-:W-:-:S02]  /*70c0*/  LOP3.LUT R42, R42, R49, RZ, 0x3c, !PT ;  /* 0x000000312a2a7212 */ /* 0x000fc400078e3cff */
[----:B------:R-:W-:Y:S02]  /*70d0*/  LOP3.LUT R55, R50, R48, RZ, 0x3c, !PT ;  /* 0x0000003032377212 */ /* 0x000fe400078e3cff */
[----:B------:R-:W-:Y:S02]  /*70e0*/  IADD3 R53, PT, PT, R47, R53, R24 ;  /* 0x000000352f357210 */ /* 0x000fe40007ffe018 */
[----:B------:R-:W-:Y:S02]  /*70f0*/  IADD3 R44, PT, PT, R46, R44, R25 ;  /* 0x0000002c2e2c7210 */ /* 0x000fe40007ffe019 */
[----:B------:R-:W-:Y:S02]  /*7100*/  SHF.R.W.U32 R42, R42, 0xc, R42 ;  /* 0x0000000c2a2a7819 */ /* 0x000fe40000001e2a */
[----:B------:R-:W-:Y:S02]  /*7110*/  SHF.R.W.U32 R55, R55, 0x10, R55 ;  /* 0x0000001037377819 */ /* 0x000fe40000001e37 */
[----:B------:R-:W-:-:S02]  /*7120*/  LOP3.LUT R48, R53, R52, RZ, 0x3c, !PT ;  /* 0x0000003435307212 */ /* 0x000fc400078e3cff */
[----:B------:R-:W-:Y:S01]  /*7130*/  LOP3.LUT R39, R44, R39, RZ, 0x3c, !PT ;  /* 0x000000272c277212 */ /* 0x000fe200078e3cff */
[----:B------:R-:W-:Y:S01]  /*7140*/  IMAD.IADD R58, R58, 0x1, R55 ;  /* 0x000000013a3a7824 */ /* 0x000fe200078e0237 */
[----:B------:R-:W-:Y:S02]  /*7150*/  IADD3 R54, PT, PT, R42, R54, R21 ;  /* 0x000000362a367210 */ /* 0x000fe40007ffe015 */
        /* <DEDUP_REMOVED lines=12> */
[----:B------:R-:W-:Y:S02]  /*7220*/  SHF.R.W.U32 R41, R41, 0xc, R41 ;  /* 0x0000000c29297819 */ /* 0x000fe40000001e29 */
[----:B------:R-:W-:-:S02]  /*7230*/  IADD3 R50, PT, PT, R43, R50, R17 ;  /* 0x000000322b327210 */ /* 0x000fc40007ffe011 */
[----:B------:R-:W-:Y:S02]  /*7240*/  LOP3.LUT R42, R42, R49, RZ, 0x3c, !PT ;  /* 0x000000312a2a7212 */ /* 0x000fe400078e3cff */
[----:B------:R-:W-:Y:S02]  /*7250*/  IADD3 R53, PT, PT, R46, R53, R28 ;  /* 0x000000352e357210 */ /* 0x000fe40007ffe01c */
[----:B------:R-:W-:Y:S02]  /*7260*/  IADD3 R47, PT, PT, R41, R44, R30 ;  /* 0x0000002c292f7210 */ /* 0x000fe40007ffe01e */
[----:B------:R-:W-:Y:S02]  /*7270*/  LOP3.LUT R55, R55, R50, RZ, 0x3c, !PT ;  /* 0x0000003237377212 */ /* 0x000fe400078e3cff */
[----:B------:R-:W-:Y:S02]  /*7280*/  SHF.R.W.U32 R44, R42, 0x7, R42 ;  /* 0x000000072a2c7819 */ /* 0x000fe40000001e2a */
[----:B------:R-:W-:-:S02]  /*7290*/  LOP3.LUT R48, R48, R53, RZ, 0x3c, !PT ;  /* 0x0000003530307212 */ /* 0x000fc400078e3cff */
[----:B------:R-:W-:Y:S02]  /*72a0*/  SHF.R.W.U32 R55, R55, 0x8, R55 ;  /* 0x0000000837377819 */ /* 0x000fe40000001e37 */
[-C--:B------:R-:W-:Y:S02]  /*72b0*/  IADD3 R42, PT, PT, R44, R47.reuse, R29 ;  /* 0x0000002f2c2a7210 */ /* 0x080fe40007ffe01d */
[----:B------:R-:W-:Y:S01]  /*72c0*/  LOP3.LUT R52, R52, R47, RZ, 0x3c, !PT ;  /* 0x0000002f34347212 */ /* 0x000fe200078e3cff */
[----:B------:R-:W-:Y:S01]  /*72d0*/  IMAD.IADD R58, R58, 0x1, R55 ;  /* 0x000000013a3a7824 */ /* 0x000fe200078e0237 */
[----:B------:R-:W-:Y:S02]  /*72e0*/  SHF.R.W.U32 R47, R48, 0x8, R48 ;  /* 0x00000008302f7819 */ /* 0x000fe40000001e30 */
[----:B------:R-:W-:Y:S02]  /*72f0*/  LOP3.LUT R59, R42, R55, RZ, 0x3c, !PT ;  /* 0x000000372a3b7212 */ /* 0x000fe400078e3cff */
[----:B------:R-:W-:Y:S01]  /*7300*/  ISETP.GE.U32.AND P4, PT, R37, UR6, PT ;  /* 0x0000000625007c0c */ /* 0x000fe2000bf86070 */
[----:B------:R-:W-:Y:S01]  /*7310*/  IMAD.IADD R55, R60, 0x1, R47 ;  /* 0x000000013c377824 */ /* 0x000fe200078e022f */
[----:B------:R-:W-:-:S04]  /*7320*/  SHF.R.W.U32 R59, R59, 0x10, R59 ;  /* 0x000000103b3b7819 */ /* 0x000fc80000001e3b */
[----:B------:R-:W-:Y:S01]  /*7330*/  LOP3.LUT R46, R46, R55, RZ, 0x3c, !PT ;  /* 0x000000372e2e7212 */ /* 0x000fe200078e3cff */
[----:B------:R-:W-:-:S03]  /*7340*/  IMAD.IADD R55, R55, 0x1, R59 ;  /* 0x0000000137377824 */ /* 0x000fc600078e023b */
[----:B------:R-:W-:Y:S02]  /*7350*/  SHF.R.W.U32 R57, R46, 0x7, R46 ;  /* 0x000000072e397819 */ /* 0x000fe40000001e2e */
[----:B------:R-:W-:Y:S02]  /*7360*/  LOP3.LUT R48, R44, R55, RZ, 0x3c, !PT ;  /* 0x000000372c307212 */ /* 0x000fe400078e3cff */
[----:B------:R-:W-:Y:S02]  /*7370*/  SHF.R.W.U32 R44, R52, 0x8, R52 ;  /* 0x00000008342c7819 */ /* 0x000fe40000001e34 */
[----:B------:R-:W-:Y:S02]  /*7380*/  SHF.R.W.U32 R48, R48, 0xc, R48 ;  /* 0x0000000c30307819 */ /* 0x000fe40000001e30 */
[----:B------:R-:W-:Y:S01]  /*7390*/  IADD3 R54, PT, PT, R57, R54, R16 ;  /* 0x0000003639367210 */ /* 0x000fe20007ffe010 */
[----:B------:R-:W-:Y:S01]  /*73a0*/  IMAD.IADD R52, R45, 0x1, R44 ;  /* 0x000000012d347824 */ /* 0x000fe200078e022c */
[----:B------:R-:W-:-:S02]  /*73b0*/  IADD3 R42, PT, PT, R48, R42, R19 ;  /* 0x0000002a302a7210 */ /* 0x000fc40007ffe013 */
[----:B------:R-:W-:Y:S02]  /*73c0*/  LOP3.LUT R44, R54, R44, RZ, 0x3c, !PT ;  /* 0x0000002c362c7212 */ /* 0x000fe400078e3cff */
[----:B------:R-:W-:Y:S02]  /*73d0*/  LOP3.LUT R46, R59, R42, RZ, 0x3c, !PT ;  /* 0x0000002a3b2e7212 */ /* 0x000fe400078e3cff */
[----:B------:R-:W-:Y:S02]  /*73e0*/  LOP3.LUT R45, R43, R58, RZ, 0x3c, !PT ;  /* 0x0000003a2b2d7212 */ /* 0x000fe400078e3cff */
[----:B------:R-:W-:Y:S02]  /*73f0*/  SHF.R.W.U32 R46, R46, 0x8, R46 ;  /* 0x000000082e2e7819 */ /* 0x000fe40000001e2e */
[----:B------:R-:W-:-:S03]  /*7400*/  SHF.R.W.U32 R51, R44, 0x10, R44 ;  /* 0x000000102c337819 */ /* 0x000fc60000001e2c */
[----:B------:R-:W-:Y:S01]  /*7410*/  IMAD.IADD R44, R55, 0x1, R46 ;  /* 0x00000001372c7824 */ /* 0x000fe200078e022e */
[----:B------:R-:W-:Y:S01]  /*7420*/  SHF.R.W.U32 R55, R45, 0x7, R45 ;  /* 0x000000072d377819 */ /* 0x000fe20000001e2d */
[----:B------:R-:W-:-:S03]  /*7430*/  IMAD.IADD R43, R58, 0x1, R51 ;  /* 0x000000013a2b7824 */ /* 0x000fc600078e0233 */
[----:B------:R-:W-:Y:S02]  /*7440*/  IADD3 R53, PT, PT, R55, R53, R18 ;  /* 0x0000003537357210 */ /* 0x000fe40007ffe012 */
[----:B------:R-:W-:Y:S02]  /*7450*/  LOP3.LUT R57, R57, R43, RZ, 0x3c, !PT ;  /* 0x0000002b39397212 */ /* 0x000fe400078e3cff */
[----:B------:R-:W-:Y:S02]  /*7460*/  LOP3.LUT R39, R53, R39, RZ, 0x3c, !PT ;  /* 0x0000002735277212 */ /* 0x000fe400078e3cff */
[----:B------:R-:W-:Y:S02]  /*7470*/  SHF.R.W.U32 R45, R57, 0xc, R57 ;  /* 0x0000000c392d7819 */ /* 0x000fe40000001e39 */
[----:B------:R-:W-:Y:S02]  /*7480*/  SHF.R.W.U32 R39, R39, 0x10, R39 ;  /* 0x0000001027277819 */ /* 0x000fe40000001e27 */
[----:B------:R-:W-:-:S02]  /*7490*/  LOP3.LUT R57, R41, R52, RZ, 0x3c, !PT ;  /* 0x0000003429397212 */ /* 0x000fc400078e3cff */
[----:B------:R-:W-:Y:S01]  /*74a0*/  LOP3.LUT R48, R48, R44, RZ, 0x3c, !PT ;  /* 0x0000002c30307212 */ /* 0x000fe200078e3cff */
[----:B------:R-:W-:Y:S01]  /*74b0*/  IMAD.IADD R41, R52, 0x1, R39 ;  /* 0x0000000134297824 */ /* 0x000fe200078e0227 */
[----:B------:R-:W-:Y:S02]  /*74c0*/  SHF.R.W.U32 R57, R57, 0x7, R57 ;  /* 0x0000000739397819 */ /* 0x000fe40000001e39 */
[----:B------:R-:W-:Y:S02]  /*74d0*/  IADD3 R54, PT, PT, R45, R54, R26 ;  /* 0x000000362d367210 */ /* 0x000fe40007ffe01a */
[----:B------:R-:W-:Y:S02]  /*74e0*/  LOP3.LUT R55, R55, R41, RZ, 0x3c, !PT ;  /* 0x0000002937377212 */ /* 0x000fe400078e3cff */
[----:B------:R-:W-:Y:S02]  /*74f0*/  IADD3 R52, PT, PT, R57, R50, R20 ;  /* 0x0000003239347210 */ /* 0x000fe40007ffe014 */
[----:B------:R-:W-:-:S02]  /*7500*/  SHF.R.W.U32 R60, R55, 0xc, R55 ;  /* 0x0000000c373c7819 */ /* 0x000fc40000001e37 */
[----:B------:R-:W-:Y:S02]  /*7510*/  LOP3.LUT R47, R52, R47, RZ, 0x3c, !PT ;  /* 0x0000002f342f7212 */ /* 0x000fe400078e3cff */
[----:B------:R-:W-:Y:S02]  /*7520*/  IADD3 R50, PT, PT, R60, R53, R22 ;  /* 0x000000353c327210 */ /* 0x000fe40007ffe016 */
[----:B------:R-:W-:Y:S02]  /*7530*/  SHF.R.W.U32 R58, R47, 0x10, R47 ;  /* 0x000000102f3a7819 */ /* 0x000fe40000001e2f */
[----:B------:R-:W-:Y:S02]  /*7540*/  SHF.R.W.U32 R48, R48, 0x7, R48 ;  /* 0x0000000730307819 */ /* 0x000fe40000001e30 */
[----:B------:R-:W-:Y:S01]  /*7550*/  LOP3.LUT R39, R39, R50, RZ, 0x3c, !PT ;  /* 0x0000003227277212 */ /* 0x000fe200078e3cff */
[----:B------:R-:W-:Y:S01]  /*7560*/  IMAD.IADD R49, R49, 0x1, R58 ;  /* 0x0000000131317824 */ /* 0x000fe200078e023a */
[----:B------:R-:W-:-:S02]  /*7570*/  LOP3.LUT R51, R51, R54, RZ, 0x3c, !PT ;  /* 0x0000003633337212 */ /* 0x000fc400078e3cff */
[----:B------:R-:W-:Y:S02]  /*7580*/  IADD3 R21, PT, PT, R48, R54, R21 ;  /* 0x0000003630157210 */ /* 0x000fe40007ffe015 */
[----:B------:R-:W-:Y:S02]  /*7590*/  SHF.R.W.U32 R54, R39, 0x8, R39 ;  /* 0x0000000827367819 */ /* 0x000fe40000001e27 */
[----:B------:R-:W-:Y:S02]  /*75a0*/  LOP3.LUT R53, R57, R49, RZ, 0x3c, !PT ;  /* 0x0000003139357212 */ /* 0x000fe400078e3cff */
[----:B------:R-:W-:Y:S01]  /*75b0*/  SHF.R.W.U32 R51, R51, 0x8, R51 ;  /* 0x0000000833337819 */ /* 0x000fe20000001e33 */
[----:B------:R-:W-:Y:S01]  /*75c0*/  IMAD.IADD R41, R41, 0x1, R54 ;  /* 0x0000000129297824 */ /* 0x000fe200078e0236 */
[----:B------:R-:W-:-:S04]  /*75d0*/  SHF.R.W.U32 R53, R53, 0xc, R53 ;  /* 0x0000000c35357819 */ /* 0x000fc80000001e35 */
[----:B------:R-:W-:Y:S01]  /*75e0*/  LOP3.LUT R39, R60, R41, RZ, 0x3c, !PT ;  /* 0x000000293c277212 */ /* 0x000fe200078e3cff */
[----:B------:R-:W-:Y:S01]  /*75f0*/  IMAD.IADD R60, R43, 0x1, R51 ;  /* 0x000000012b3c7824 */ /* 0x000fe200078e0233 */
[----:B------:R-:W-:Y:S01]  /*7600*/  IADD3 R47, PT, PT, R53, R52, R23 ;  /* 0x00000034352f7210 */ /* 0x000fe20007ffe017 */
[----:B------:R-:W-:Y:S01]  /*7610*/  VIADD R52, R37, 0x1 ;  /* 0x0000000125347836 */ /* 0x000fe20000000000 */
[----:B------:R-:W-:Y:S02]  /*7620*/  SHF.R.W.U32 R39, R39, 0x7, R39 ;  /* 0x0000000727277819 */ /* 0x000fe40000001e27 */
[-C--:B------:R-:W-:Y:S02]  /*7630*/  LOP3.LUT R58, R58, R47.reuse, RZ, 0x3c, !PT ;  /* 0x0000002f3a3a7212 */ /* 0x080fe400078e3cff */
[----:B------:R-:W-:Y:S02]  /*7640*/  IADD3 R47, PT, PT, R39, R47, R24 ;  /* 0x0000002f272f7210 */ /* 0x000fe40007ffe018 */
[----:B------:R-:W-:-:S02]  /*7650*/  SHF.R.W.U32 R24, R58, 0x8, R58 ;  /* 0x000000083a187819 */ /* 0x000fc40000001e3a */
[----:B------:R-:W-:Y:S02]  /*7660*/  ISETP.GE.U32.AND P3, PT, R52, UR6, PT ;  /* 0x0000000634007c0c */ /* 0x000fe4000bf66070 */
[----:B------:R-:W-:Y:S01]  /*7670*/  LOP3.LUT R45, R45, R60, RZ, 0x3c, !PT ;  /* 0x0000003c2d2d7212 */ /* 0x000fe200078e3cff */
[----:B------:R-:W-:Y:S01]  /*7680*/  IMAD.IADD R58, R49, 0x1, R24 ;  /* 0x00000001313a7824 */ /* 0x000fe200078e0218 */
[----:B------:R-:W-:Y:S01]  /*7690*/  LOP3.LUT R43, R47, R46, RZ, 0x3c, !PT ;  /* 0x0000002e2f2b7212 */ /* 0x000fe200078e3cff */
[----:B------:R-:W-:Y:S01]  /*76a0*/  VIADD R49, R37, 0x2 ;  /* 0x0000000225317836 */ /* 0x000fe20000000000 */
[----:B------:R-:W-:Y:S02]  /*76b0*/  SHF.R.W.U32 R45, R45, 0x7, R45 ;  /* 0x000000072d2d7819 */ /* 0x000fe40000001e2d */
[----:B------:R-:W-:Y:S02]  /*76c0*/  LOP3.LUT R52, R53, R58, RZ, 0x3c, !PT ;  /* 0x0000003a35347212 */ /* 0x000fe400078e3cff */
[----:B------:R-:W-:Y:S01]  /*76d0*/  ISETP.GE.U32.AND P2, PT, R49, UR6, PT ;  /* 0x0000000631007c0c */ /* 0x000fe2000bf46070 */
[----:B------:R-:W-:Y:S01]  /*76e0*/  VIADD R49, R37, 0x3 ;  /* 0x0000000325317836 */ /* 0x000fe20000000000 */
[----:B------:R-:W-:-:S02]  /*76f0*/  SHF.R.W.U32 R52, R52, 0x7, R52 ;  /* 0x0000000734347819 */ /* 0x000fc40000001e34 */
[----:B------:R-:W-:Y:S02]  /*7700*/  SHF.R.W.U32 R43, R43, 0x10, R43 ;  /* 0x000000102b2b7819 */ /* 0x000fe40000001e2b */
[----:B------:R-:W-:Y:S02]  /*7710*/  ISETP.GE.U32.AND P1, PT, R49, UR6, PT ;  /* 0x0000000631007c0c */ /* 0x000fe4000bf26070 */
[----:B------:R-:W-:Y:S02]  /*7720*/  IADD3 R42, PT, PT, R52, R42, R27 ;  /* 0x0000002a342a7210 */ /* 0x000fe40007ffe01b */
[----:B------:R-:W-:Y:S02]  /*7730*/  LOP3.LUT R49, R21, R54, RZ, 0x3c, !PT ;  /* 0x0000003615317212 */ /* 0x000fe400078e3cff */
[----:B------:R-:W-:Y:S02]  /*7740*/  LOP3.LUT R46, R42, R51, RZ, 0x3c, !PT ;  /* 0x000000332a2e7212 */ /* 0x000fe400078e3cff */
[----:B------:R-:W-:-:S02]  /*7750*/  SHF.R.W.U32 R49, R49, 0x10, R49 ;  /* 0x0000001031317819 */ /* 0x000fc40000001e31 */
[----:B------:R-:W-:Y:S02]  /*7760*/  SHF.R.W.U32 R46, R46, 0x10, R46 ;  /* 0x000000102e2e7819 */ /* 0x000fe40000001e2e */
[----:B------:R-:W-:Y:S01]  /*7770*/  IADD3 R17, PT, PT, R45, R50, R17 ;  /* 0x000000322d117210 */ /* 0x000fe20007ffe011 */
[----:B------:R-:W-:Y:S02]  /*7780*/  IMAD.IADD R27, R58, 0x1, R49 ;  /* 0x000000013a1b7824 */ /* 0x000fe400078e0231 */
[----:B------:R-:W-:Y:S01]  /*7790*/  IMAD.IADD R50, R60, 0x1, R43 ;  /* 0x000000013c327824 */ /* 0x000fe200078e022b */
[----:B------:R-:W-:Y:S01]  /*77a0*/  LOP3.LUT R53, R17, R24, RZ, 0x3c, !PT ;  /* 0x0000001811357212 */ /* 0x000fe200078e3cff */
[----:B------:R-:W-:Y:S01]  /*77b0*/  IMAD.IADD R41, R41, 0x1, R46 ;  /* 0x0000000129297824 */ /* 0x000fe200078e022e */
[----:B------:R-:W-:Y:S02]  /*77c0*/  LOP3.LUT R48, R48, R27, RZ, 0x3c, !PT ;  /* 0x0000001b30307212 */ /* 0x000fe400078e3cff */
[----:B------:R-:W-:-:S02]  /*77d0*/  LOP3.LUT R54, R39, R50, RZ, 0x3c, !PT ;  /* 0x0000003227367212 */ /* 0x000fc400078e3cff */
[----:B------:R-:W-:Y:S02]  /*77e0*/  LOP3.LUT R24, R52, R41, RZ, 0x3c, !PT ;  /* 0x0000002934187212 */ /* 0x000fe400078e3cff */
[----:B------:R-:W-:Y:S02]  /*77f0*/  SHF.R.W.U32 R39, R53, 0x10, R53 ;  /* 0x0000001035277819 */ /* 0x000fe40000001e35 */
[----:B------:R-:W-:Y:S02]  /*7800*/  SHF.R.W.U32 R51, R48, 0xc, R48 ;  /* 0x0000000c30337819 */ /* 0x000fe40000001e30 */
[----:B------:R-:W-:Y:S01]  /*7810*/  SHF.R.W.U32 R48, R54, 0xc, R54 ;  /* 0x0000000c36307819 */ /* 0x000fe20000001e36 */
[----:B------:R-:W-:Y:S01]  /*7820*/  IMAD.IADD R44, R44, 0x1, R39 ;  /* 0x000000012c2c7824 */ /* 0x000fe200078e0227 */
[----:B------:R-:W-:Y:S02]  /*7830*/  SHF.R.W.U32 R24, R24, 0xc, R24 ;  /* 0x0000000c18187819 */ /* 0x000fe40000001e18 */
[----:B------:R-:W-:-:S02]  /*7840*/  IADD3 R16, PT, PT, R51, R21, R16 ;  /* 0x0000001533107210 */ /* 0x000fc40007ffe010 */
[----:B------:R-:W-:Y:S02]  /*7850*/  IADD3 R22, PT, PT, R48, R47, R22 ;  /* 0x0000002f30167210 */ /* 0x000fe40007ffe016 */
[----:B------:R-:W-:Y:S02]  /*7860*/  IADD3 R31, PT, PT, R24, R42, R31 ;  /* 0x0000002a181f7210 */ /* 0x000fe40007ffe01f */
[----:B------:R-:W-:Y:S02]  /*7870*/  LOP3.LUT R49, R49, R16, RZ, 0x3c, !PT ;  /* 0x0000001031317212 */ /* 0x000fe400078e3cff */
[----:B------:R-:W-:Y:S02]  /*7880*/  LOP3.LUT R45, R45, R44, RZ, 0x3c, !PT ;  /* 0x0000002c2d2d7212 */ /* 0x000fe400078e3cff */
[----:B------:R-:W-:Y:S02]  /*7890*/  LOP3.LUT R21, R43, R22, RZ, 0x3c, !PT ;  /* 0x000000162b157212 */ /* 0x000fe400078e3cff */
[----:B------:R-:W-:-:S02]  /*78a0*/  LOP3.LUT R42, R46, R31, RZ, 0x3c, !PT ;  /* 0x0000001f2e2a7212 */ /* 0x000fc400078e3cff */
[----:B------:R-:W-:Y:S02]  /*78b0*/  SHF.R.W.U32 R52, R49, 0x8, R49 ;  /* 0x0000000831347819 */ /* 0x000fe40000001e31 */
[----:B------:R-:W-:Y:S02]  /*78c0*/  SHF.R.W.U32 R54, R45, 0xc, R45 ;  /* 0x0000000c2d367819 */ /* 0x000fe40000001e2d */
[----:B------:R-:W-:Y:S01]  /*78d0*/  SHF.R.W.U32 R21, R21, 0x8, R21 ;  /* 0x0000000815157819 */ /* 0x000fe20000001e15 */
[----:B------:R-:W-:Y:S01]  /*78e0*/  IMAD.IADD R46, R27, 0x1, R52 ;  /* 0x000000011b2e7824 */ /* 0x000fe200078e0234 */
[----:B------:R-:W-:Y:S02]  /*78f0*/  SHF.R.W.U32 R42, R42, 0x8, R42 ;  /* 0x000000082a2a7819 */ /* 0x000fe40000001e2a */
[----:B------:R-:W-:Y:S01]  /*7900*/  IADD3 R58, PT, PT, R54, R17, R25 ;  /* 0x00000011363a7210 */ /* 0x000fe20007ffe019 */
[----:B------:R-:W-:Y:S01]  /*7910*/  IMAD.IADD R17, R50, 0x1, R21 ;  /* 0x0000000132117824 */ /* 0x000fe200078e0215 */
[----:B------:R-:W-:Y:S01]  /*7920*/  LOP3.LUT R51, R51, R46, RZ, 0x3c, !PT ;  /* 0x0000002e33337212 */ /* 0x000fe200078e3cff */
[----:B------:R-:W-:Y:S01]  /*7930*/  IMAD.IADD R41, R41, 0x1, R42 ;  /* 0x0000000129297824 */ /* 0x000fe200078e022a */
[----:B------:R-:W-:-:S02]  /*7940*/  LOP3.LUT R39, R39, R58, RZ, 0x3c, !PT ;  /* 0x0000003a27277212 */ /* 0x000fc400078e3cff */
[----:B------:R-:W-:Y:S02]  /*7950*/  LOP3.LUT R48, R48, R17, RZ, 0x3c, !PT ;  /* 0x0000001130307212 */ /* 0x000fe400078e3cff */
[----:B------:R-:W-:Y:S02]  /*7960*/  LOP3.LUT R25, R24, R41, RZ, 0x3c, !PT ;  /* 0x0000002918197212 */ /* 0x000fe400078e3cff */
[----:B------:R-:W-:Y:S02]  /*7970*/  SHF.R.W.U32 R24, R51, 0x7, R51 ;  /* 0x0000000733187819 */ /* 0x000fe40000001e33 */
[----:B------:R-:W-:Y:S02]  /*7980*/  SHF.R.W.U32 R39, R39, 0x8, R39 ;  /* 0x0000000827277819 */ /* 0x000fe40000001e27 */
[----:B------:R-:W-:Y:S02]  /*7990*/  SHF.R.W.U32 R48, R48, 0x7, R48 ;  /* 0x0000000730307819 */ /* 0x000fe40000001e30 */
[----:B------:R-:W-:Y:S01]  /*79a0*/  IADD3 R30, PT, PT, R24, R31, R30 ;  /* 0x0000001f181e7210 */ /* 0x000fe20007ffe01e */
[----:B------:R-:W-:Y:S01]  /*79b0*/  IMAD.IADD R43, R44, 0x1, R39 ;  /* 0x000000012c2b7824 */ /* 0x000fe200078e0227 */
[----:B------:R-:W-:-:S02]  /*79c0*/  IADD3 R27, PT, PT, R48, R58, R19 ;  /* 0x0000003a301b7210 */ /* 0x000fc40007ffe013 */
[----:B------:R-:W-:Y:S02]  /*79d0*/  SHF.R.W.U32 R25, R25, 0x7, R25 ;  /* 0x0000000719197819 */ /* 0x000fe40000001e19 */
[----:B------:R-:W-:Y:S02]  /*79e0*/  LOP3.LUT R21, R30, R21, RZ, 0x3c, !PT ;  /* 0x000000151e157212 */ /* 0x000fe400078e3cff */
[----:B------:R-:W-:Y:S02]  /*79f0*/  LOP3.LUT R44, R27, R52, RZ, 0x3c, !PT ;  /* 0x000000341b2c7212 */ /* 0x000fe400078e3cff */
[----:B------:R-:W-:Y:S02]  /*7a00*/  IADD3 R22, PT, PT, R25, R22, R23 ;  /* 0x0000001619167210 */ /* 0x000fe40007ffe017 */
[----:B------:R-:W-:Y:S02]  /*7a10*/  LOP3.LUT R54, R54, R43, RZ, 0x3c, !PT ;  /* 0x0000002b36367212 */ /* 0x000fe400078e3cff */
[----:B------:R-:W-:-:S02]  /*7a20*/  SHF.R.W.U32 R21, R21, 0x10, R21 ;  /* 0x0000001015157819 */ /* 0x000fc40000001e15 */
[----:B------:R-:W-:Y:S02]  /*7a30*/  SHF.R.W.U32 R44, R44, 0x10, R44 ;  /* 0x000000102c2c7819 */ /* 0x000fe40000001e2c */
[----:B------:R-:W-:Y:S01]  /*7a40*/  LOP3.LUT R31, R22, R39, RZ, 0x3c, !PT ;  /* 0x00000027161f7212 */ /* 0x000fe200078e3cff */
[----:B------:R-:W-:Y:S01]  /*7a50*/  IMAD.IADD R19, R43, 0x1, R21 ;  /* 0x000000012b137824 */ /* 0x000fe200078e0215 */
[----:B------:R-:W-:Y:S01]  /*7a60*/  SHF.R.W.U32 R39, R54, 0x7, R54 ;  /* 0x0000000736277819 */ /* 0x000fe20000001e36 */
[----:B------:R-:W-:Y:S01]  /*7a70*/  IMAD.IADD R41, R41, 0x1, R44 ;  /* 0x0000000129297824 */ /* 0x000fe200078e022c */
        /* <DEDUP_REMOVED lines=8> */
[----:B------:R-:W-:Y:S02]  /*7b00*/  SHF.R.W.U32 R16, R16, 0xc, R16 ;  /* 0x0000000c10107819 */ /* 0x000fe40000001e10 */
[----:B------:R-:W-:Y:S02]  /*7b10*/  LOP3.LUT R18, R25, R46, RZ, 0x3c, !PT ;  /* 0x0000002e19127212 */ /* 0x000fe400078e3cff */
[----:B------:R-:W-:Y:S01]  /*7b20*/  IADD3 R30, PT, PT, R23, R30, R26 ;  /* 0x0000001e171e7210 */ /* 0x000fe20007ffe01a */
[----:B------:R-:W-:Y:S01]  /*7b30*/  IMAD.IADD R26, R17, 0x1, R24 ;  /* 0x00000001111a7824 */ /* 0x000fe200078e0218 */
[----:B------:R-:W-:-:S02]  /*7b40*/  IADD3 R27, PT, PT, R16, R27, R20 ;  /* 0x0000001b101b7210 */ /* 0x000fc40007ffe014 */
[----:B------:R-:W-:Y:S02]  /*7b50*/  SHF.R.W.U32 R18, R18, 0xc, R18 ;  /* 0x0000000c12127819 */ /* 0x000fe40000001e12 */
[----:B------:R-:W-:Y:S02]  /*7b60*/  LOP3.LUT R20, R44, R27, RZ, 0x3c, !PT ;  /* 0x0000001b2c147212 */ /* 0x000fe400078e3cff */
[----:B------:R-:W-:Y:S02]  /*7b70*/  IADD3 R22, PT, PT, R18, R22, R29 ;  /* 0x0000001612167210 */ /* 0x000fe40007ffe01d */
[----:B------:R-:W-:Y:S02]  /*7b80*/  LOP3.LUT R17, R39, R26, RZ, 0x3c, !PT ;  /* 0x0000001a27117212 */ /* 0x000fe400078e3cff */
[----:B------:R-:W-:Y:S02]  /*7b90*/  SHF.R.W.U32 R20, R20, 0x8, R20 ;  /* 0x0000000814147819 */ /* 0x000fe40000001e14 */
[----:B------:R-:W-:-:S02]  /*7ba0*/  LOP3.LUT R25, R31, R22, RZ, 0x3c, !PT ;  /* 0x000000161f197212 */ /* 0x000fc400078e3cff */
[----:B------:R-:W-:Y:S01]  /*7bb0*/  SHF.R.W.U32 R17, R17, 0xc, R17 ;  /* 0x0000000c11117819 */ /* 0x000fe20000001e11 */
[----:B------:R-:W-:Y:S01]  /*7bc0*/  IMAD.IADD R41, R41, 0x1, R20 ;  /* 0x0000000129297824 */ /* 0x000fe200078e0214 */
[----:B------:R-:W-:Y:S02]  /*7bd0*/  SHF.R.W.U32 R25, R25, 0x8, R25 ;  /* 0x0000000819197819 */ /* 0x000fe40000001e19 */
[----:B------:R-:W-:Y:S02]  /*7be0*/  IADD3 R43, PT, PT, R17, R43, R28 ;  /* 0x0000002b112b7210 */ /* 0x000fe40007ffe01c */
[----:B------:R-:W-:Y:S01]  /*7bf0*/  LEA R28, R40, UR4, 0x2 ;  /* 0x00000004281c7c11 */ /* 0x000fe2000f8e10ff */
[----:B------:R-:W-:Y:S01]  /*7c00*/  IMAD.IADD R46, R46, 0x1, R25 ;  /* 0x000000012e2e7824 */ /* 0x000fe200078e0219 */
[----:B------:R-:W-:Y:S02]  /*7c10*/  LOP3.LUT R21, R21, R30, RZ, 0x3c, !PT ;  /* 0x0000001e15157212 */ /* 0x000fe400078e3cff */
[----:B------:R-:W-:Y:S01]  /*7c20*/  LOP3.LUT R42, R30, R41, RZ, 0x3c, !PT ;  /* 0x000000291e2a7212 */ /* 0x000fe200078e3cff */
[----:B------:R-:W-:Y:S06]  /*7c30*/  @P4 BRA `(.L_x_11) ;  /* 0x00000000004c4947 */ /* 0x000fec0003800000 */
[----:B------:R-:W-:Y:S01]  /*7c40*/  VIADD R30, R38, 0x1 ;  /* 0x00000001261e7836 */ /* 0x000fe20000000000 */
[----:B------:R-:W-:Y:S01]  /*7c50*/  LOP3.LUT R29, R42, 0xff00, RZ, 0xc0, !PT ;  /* 0x0000ff002a1d7812 */ /* 0x000fe200078ec0ff */
[----:B------:R-:W-:Y:S01]  /*7c60*/  VIADD R40, R38, 0x2 ;  /* 0x0000000226287836 */ /* 0x000fe20000000000 */
[----:B------:R-:W-:Y:S02]  /*7c70*/  LOP3.LUT R31, R42, 0xff0000, RZ, 0xc0, !PT ;  /* 0x00ff00002a1f7812 */ /* 0x000fe400078ec0ff */
[-C--:B------:R-:W-:Y:S01]  /*7c80*/  ISETP.GE.U32.AND P4, PT, R30, R7.reuse, PT ;  /* 0x000000071e00720c */ /* 0x080fe20003f86070 */
[----:B------:R-:W-:Y:S01]  /*7c90*/  VIADD R30, R38, 0x3 ;  /* 0x00000003261e7836 */ /* 0x000fe20000000000 */
[----:B------:R-:W-:Y:S02]  /*7ca0*/  LOP3.LUT R39, R42, 0xff000000, RZ, 0xc0, !PT ;  /* 0xff0000002a277812 */ /* 0x000fe400078ec0ff */
[----:B------:R-:W-:Y:S02]  /*7cb0*/  LOP3.LUT R29, R29, 0x8000, RZ, 0x3c, !PT ;  /* 0x000080001d1d7812 */ /* 0x000fe400078e3cff */
[----:B------:R-:W-:-:S02]  /*7cc0*/  ISETP.GE.U32.AND P5, PT, R40, R7, PT ;  /* 0x000000072800720c */ /* 0x000fc40003fa6070 */
[----:B------:R-:W-:Y:S02]  /*7cd0*/  ISETP.GE.U32.AND P6, PT, R30, R7, PT ;  /* 0x000000071e00720c */ /* 0x000fe40003fc6070 */
[----:B------:R-:W-:Y:S02]  /*7ce0*/  LOP3.LUT R31, R31, 0x800000, RZ, 0x3c, !PT ;  /* 0x008000001f1f7812 */ /* 0x000fe400078e3cff */
[----:B------:R-:W-:Y:S02]  /*7cf0*/  LOP3.LUT R39, R39, 0x80000000, RZ, 0x3c, !PT ;  /* 0x8000000027277812 */ /* 0x000fe400078e3cff */
[----:B------:R-:W-:Y:S02]  /*7d00*/  SEL R29, R29, 0x8000, !P4 ;  /* 0x000080001d1d7807 */ /* 0x000fe40006000000 */
[----:B------:R-:W-:Y:S02]  /*7d10*/  SEL R31, R31, 0x800000, !P5 ;  /* 0x008000001f1f7807 */ /* 0x000fe40006800000 */
[----:B------:R-:W-:-:S02]  /*7d20*/  SEL R30, R39, 0x80000000, !P6 ;  /* 0x80000000271e7807 */ /* 0x000fc40007000000 */
[----:B------:R-:W-:-:S04]  /*7d30*/  LOP3.LUT R29, R29, 0xff, R42, 0xf8, !PT ;  /* 0x000000ff1d1d7812 */ /* 0x000fc800078ef82a */
[----:B------:R-:W-:-:S04]  /*7d40*/  LOP3.LUT R29, R30, R29, R31, 0xfe, !PT ;  /* 0x0000001d1e1d7212 */ /* 0x000fc800078efe1f */
[----:B------:R-:W-:-:S05]  /*7d50*/  LOP3.LUT R29, R29, 0x80, RZ, 0x3c, !PT ;  /* 0x000000801d1d7812 */ /* 0x000fca00078e3cff */
[----:B------:R0:W-:Y:S02]  /*7d60*/  STS [R28], R29 ;  /* 0x0000001d1c007388 */ /* 0x0001e40000000800 */
.L_x_11:
[----:B------:R-:W-:Y:S05]  /*7d70*/  BSYNC.RECONVERGENT B2 ;  /* 0x0000000000027941 */ /* 0x000fea0003800200 */
.L_x_10:
[----:B------:R-:W-:Y:S01]  /*7d80*/  BSSY.RECONVERGENT B2, `(.L_x_12) ;  /* 0x000001b000027945 */ /* 0x000fe20003800200 */
[----:B------:R-:W-:Y:S01]  /*7d90*/  VIADD R45, R37, 0x4 ;  /* 0x00000004252d7836 */ /* 0x000fe20000000000 */
[----:B------:R-:W-:Y:S02]  /*7da0*/  LOP3.LUT R39, R43, R46, RZ, 0x3c, !PT ;  /* 0x0000002e2b277212 */ /* 0x000fe400078e3cff */
[----:B------:R-:W-:Y:S05]  /*7db0*/  @P3 BRA `(.L_x_13) ;  /* 0x00000000005c3947 */ /* 0x000fea0003800000 */
[C---:B------:R-:W-:Y:S01]  /*7dc0*/  VIADD R30, R38.reuse, 0x4 ;  /* 0x00000004261e7836 */ /* 0x040fe20000000000 */
[C---:B0-----:R-:W-:Y:S01]  /*7dd0*/  LOP3.LUT R29, R39.reuse, 0xff, RZ, 0xc0, !PT ;  /* 0x000000ff271d7812 */ /* 0x041fe200078ec0ff */
[C---:B------:R-:W-:Y:S01]  /*7de0*/  VIADD R40, R38.reuse, 0x5 ;  /* 0x0000000526287836 */ /* 0x040fe20000000000 */
[C---:B------:R-:W-:Y:S01]  /*7df0*/  LOP3.LUT R31, R39.reuse, 0xff0000, RZ, 0xc0, !PT ;  /* 0x00ff0000271f7812 */ /* 0x040fe200078ec0ff */
[----:B------:R-:W-:Y:S01]  /*7e00*/  VIADD R42, R38, 0x6 ;  /* 0x00000006262a7836 */ /* 0x000fe20000000000 */
[-C--:B------:R-:W-:Y:S01]  /*7e10*/  ISETP.GE.U32.AND P3, PT, R30, R7.reuse, PT ;  /* 0x000000071e00720c */ /* 0x080fe20003f66070 */
[----:B------:R-:W-:Y:S01]  /*7e20*/  VIADD R44, R38, 0x7 ;  /* 0x00000007262c7836 */ /* 0x000fe20000000000 */
[----:B------:R-:W-:Y:S02]  /*7e30*/  LOP3.LUT R30, R39, 0xff00, RZ, 0xc0, !PT ;  /* 0x0000ff00271e7812 */ /* 0x000fe400078ec0ff */
[-C--:B------:R-:W-:Y:S02]  /*7e40*/  ISETP.GE.U32.AND P4, PT, R40, R7.reuse, PT ;  /* 0x000000072800720c */ /* 0x080fe40003f86070 */
[----:B------:R-:W-:-:S02]  /*7e50*/  ISETP.GE.U32.AND P5, PT, R42, R7, PT ;  /* 0x000000072a00720c */ /* 0x000fc40003fa6070 */
[----:B------:R-:W-:Y:S02]  /*7e60*/  LOP3.LUT R39, R39, 0xff000000, RZ, 0xc0, !PT ;  /* 0xff00000027277812 */ /* 0x000fe400078ec0ff */
[----:B------:R-:W-:Y:S02]  /*7e70*/  LOP3.LUT R29, R29, 0x80, RZ, 0x3c, !PT ;  /* 0x000000801d1d7812 */ /* 0x000fe400078e3cff */
[----:B------:R-:W-:Y:S02]  /*7e80*/  LOP3.LUT R30, R30, 0x8000, RZ, 0x3c, !PT ;  /* 0x000080001e1e7812 */ /* 0x000fe400078e3cff */
[----:B------:R-:W-:Y:S02]  /*7e90*/  LOP3.LUT R31, R31, 0x800000, RZ, 0x3c, !PT ;  /* 0x008000001f1f7812 */ /* 0x000fe400078e3cff */
[----:B------:R-:W-:Y:S02]  /*7ea0*/  ISETP.GE.U32.AND P6, PT, R44, R7, PT ;  /* 0x000000072c00720c */ /* 0x000fe40003fc6070 */
[----:B------:R-:W-:-:S02]  /*7eb0*/  LOP3.LUT R39, R39, 0x80000000, RZ, 0x3c, !PT ;  /* 0x8000000027277812 */ /* 0x000fc400078e3cff */
[----:B------:R-:W-:Y:S02]  /*7ec0*/  SEL R29, R29, 0x80, !P3 ;  /* 0x000000801d1d7807 */ /* 0x000fe40005800000 */
[----:B------:R-:W-:Y:S02]  /*7ed0*/  SEL R30, R30, 0x8000, !P4 ;  /* 0x000080001e1e7807 */ /* 0x000fe40006000000 */
[----:B------:R-:W-:Y:S02]  /*7ee0*/  SEL R31, R31, 0x800000, !P5 ;  /* 0x008000001f1f7807 */ /* 0x000fe40006800000 */
[----:B------:R-:W-:Y:S02]  /*7ef0*/  SEL R39, R39, 0x80000000, !P6 ;  /* 0x8000000027277807 */ /* 0x000fe40007000000 */
[----:B------:R-:W-:-:S05]  /*7f00*/  IADD3 R30, PT, PT, R31, R30, R29 ;  /* 0x0000001e1f1e7210 */ /* 0x000fca0007ffe01d */
[----:B------:R-:W-:-:S05]  /*7f10*/  IMAD.IADD R39, R39, 0x1, R30 ;  /* 0x0000000127277824 */ /* 0x000fca00078e021e */
[----:B------:R1:W-:Y:S02]  /*7f20*/  STS [R28+0x4], R39 ;  /* 0x000004271c007388 */ /* 0x0003e40000000800 */
.L_x_13:
[----:B------:R-:W-:Y:S05]  /*7f30*/  BSYNC.RECONVERGENT B2 ;  /* 0x0000000000027941 */ /* 0x000fea0003800200 */
.L_x_12:
[----:B------:R-:W-:Y:S01]  /*7f40*/  SHF.R.W.U32 R30, R21, 0x8, R21 ;  /* 0x00000008151e7819 */ /* 0x000fe20000001e15 */
[----:B------:R-:W-:Y:S01]  /*7f50*/  BSSY.RECONVERGENT B2, `(.L_x_14) ;  /* 0x000001e000027945 */ /* 0x000fe20003800200 */
[----:B------:R-:W-:Y:S01]  /*7f60*/  ISETP.GE.U32.AND P3, PT, R45, UR6, PT ;  /* 0x000000062d007c0c */ /* 0x000fe2000bf66070 */
[----:B------:R-:W-:Y:S02]  /*7f70*/  VIADD R31, R37, 0x5 ;  /* 0x00000005251f7836 */ /* 0x000fe40000000000 */
[----:B------:R-:W-:Y:S01]  /*7f80*/  IMAD.IADD R40, R19, 0x1, R30 ;  /* 0x0000000113287824 */ /* 0x000fe200078e021e */
[----:B------:R-:W-:-:S04]  /*7f90*/  LOP3.LUT R19, R24, R43, RZ, 0x3c, !PT ;  /* 0x0000002b18137212 */ /* 0x000fc800078e3cff */
[----:B0-----:R-:W-:Y:S01]  /*7fa0*/  LOP3.LUT R29, R27, R40, RZ, 0x3c, !PT ;  /* 0x000000281b1d7212 */ /* 0x001fe200078e3cff */
[----:B------:R-:W-:Y:S06]  /*7fb0*/  @P2 BRA `(.L_x_15) ;  /* 0x00000000005c2947 */ /* 0x000fec0003800000 */
[C---:B------:R-:W-:Y:S01]  /*7fc0*/  VIADD R24, R38.reuse, 0x8 ;  /* 0x0000000826187836 */ /* 0x040fe20000000000 */
[C---:B------:R-:W-:Y:S01]  /*7fd0*/  LOP3.LUT R21, R29.reuse, 0xff, RZ, 0xc0, !PT ;  /* 0x000000ff1d157812 */ /* 0x040fe200078ec0ff */
        /* <DEDUP_REMOVED lines=21> */
.L_x_15:
[----:B------:R-:W-:Y:S05]  /*8130*/  BSYNC.RECONVERGENT B2 ;  /* 0x0000000000027941 */ /* 0x000fea0003800200 */
.L_x_14:
[----:B------:R-:W-:Y:S01]  /*8140*/  SHF.R.W.U32 R19, R19, 0x8, R19 ;  /* 0x0000000813137819 */ /* 0x000fe20000001e13 */
[----:B------:R-:W-:Y:S01]  /*8150*/  BSSY.RECONVERGENT B2, `(.L_x_16) ;  /* 0x000001d000027945 */ /* 0x000fe20003800200 */
[----:B------:R-:W-:Y:S01]  /*8160*/  ISETP.GE.U32.AND P2, PT, R31, UR6, PT ;  /* 0x000000061f007c0c */ /* 0x000fe2000bf46070 */
[----:B0-----:R-:W-:Y:S02]  /*8170*/  VIADD R29, R37, 0x6 ;  /* 0x00000006251d7836 */ /* 0x001fe40000000000 */
[----:B------:R-:W-:-:S05]  /*8180*/  IMAD.IADD R26, R26, 0x1, R19 ;  /* 0x000000011a1a7824 */ /* 0x000fca00078e0213 */
[----:B------:R-:W-:Y:S01]  /*8190*/  LOP3.LUT R27, R22, R26, RZ, 0x3c, !PT ;  /* 0x0000001a161b7212 */ /* 0x000fe200078e3cff */
[----:B------:R-:W-:Y:S06]  /*81a0*/  @P1 BRA `(.L_x_17) ;  /* 0x00000000005c1947 */ /* 0x000fec0003800000 */
[C---:B------:R-:W-:Y:S01]  /*81b0*/  VIADD R22, R38.reuse, 0xc ;  /* 0x0000000c26167836 */ /* 0x040fe20000000000 */
[C---:B------:R-:W-:Y:S01]  /*81c0*/  LOP3.LUT R21, R27.reuse, 0xff, RZ, 0xc0, !PT ;  /* 0x000000ff1b157812 */ /* 0x040fe200078ec0ff */
[C---:B------:R-:W-:Y:S02]  /*81d0*/  VIADD R24, R38.reuse, 0xd ;  /* 0x0000000d26187836 */ /* 0x040fe40000000000 */
[----:B------:R-:W-:Y:S01]  /*81e0*/  VIADD R42, R38, 0xe ;  /* 0x0000000e262a7836 */ /* 0x000fe20000000000 */
[-C--:B------:R-:W-:Y:S01]  /*81f0*/  ISETP.GE.U32.AND P1, PT, R22, R7.reuse, PT ;  /* 0x000000071600720c */ /* 0x080fe20003f26070 */
[----:B------:R-:W-:Y:S01]  /*8200*/  VIADD R44, R38, 0xf ;  /* 0x0000000f262c7836 */ /* 0x000fe20000000000 */
[----:B------:R-:W-:Y:S02]  /*8210*/  ISETP.GE.U32.AND P4, PT, R24, R7, PT ;  /* 0x000000071800720c */ /* 0x000fe40003f86070 */
[C---:B------:R-:W-:Y:S02]  /*8220*/  LOP3.LUT R22, R27.reuse, 0xff00, RZ, 0xc0, !PT ;  /* 0x0000ff001b167812 */ /* 0x040fe400078ec0ff */
[----:B------:R-:W-:-:S02]  /*8230*/  LOP3.LUT R24, R27, 0xff0000, RZ, 0xc0, !PT ;  /* 0x00ff00001b187812 */ /* 0x000fc400078ec0ff */
[-C--:B------:R-:W-:Y:S02]  /*8240*/  ISETP.GE.U32.AND P5, PT, R42, R7.reuse, PT ;  /* 0x000000072a00720c */ /* 0x080fe40003fa6070 */
[----:B------:R-:W-:Y:S02]  /*8250*/  LOP3.LUT R27, R27, 0xff000000, RZ, 0xc0, !PT ;  /* 0xff0000001b1b7812 */ /* 0x000fe400078ec0ff */
[----:B------:R-:W-:Y:S02]  /*8260*/  LOP3.LUT R21, R21, 0x80, RZ, 0x3c, !PT ;  /* 0x0000008015157812 */ /* 0x000fe400078e3cff */
[----:B------:R-:W-:Y:S02]  /*8270*/  LOP3.LUT R22, R22, 0x8000, RZ, 0x3c, !PT ;  /* 0x0000800016167812 */ /* 0x000fe400078e3cff */
[----:B------:R-:W-:Y:S02]  /*8280*/  LOP3.LUT R24, R24, 0x800000, RZ, 0x3c, !PT ;  /* 0x0080000018187812 */ /* 0x000fe400078e3cff */
[----:B------:R-:W-:-:S02]  /*8290*/  ISETP.GE.U32.AND P6, PT, R44, R7, PT ;  /* 0x000000072c00720c */ /* 0x000fc40003fc6070 */
[----:B------:R-:W-:Y:S02]  /*82a0*/  LOP3.LUT R27, R27, 0x80000000, RZ, 0x3c, !PT ;  /* 0x800000001b1b7812 */ /* 0x000fe400078e3cff */
[----:B------:R-:W-:Y:S02]  /*82b0*/  SEL R21, R21, 0x80, !P1 ;  /* 0x0000008015157807 */ /* 0x000fe40004800000 */
[----:B------:R-:W-:Y:S02]  /*82c0*/  SEL R22, R22, 0x8000, !P4 ;  /* 0x0000800016167807 */ /* 0x000fe40006000000 */
[----:B------:R-:W-:Y:S02]  /*82d0*/  SEL R24, R24, 0x800000, !P5 ;  /* 0x0080000018187807 */ /* 0x000fe40006800000 */
[----:B------:R-:W-:Y:S02]  /*82e0*/  SEL R27, R27, 0x80000000, !P6 ;  /* 0x800000001b1b7807 */ /* 0x000fe40007000000 */
[----:B------:R-:W-:-:S05]  /*82f0*/  IADD3 R22, PT, PT, R24, R22, R21 ;  /* 0x0000001618167210 */ /* 0x000fca0007ffe015 */
[----:B------:R-:W-:-:S05]  /*8300*/  IMAD.IADD R27, R27, 0x1, R22 ;  /* 0x000000011b1b7824 */ /* 0x000fca00078e0216 */
[----:B------:R0:W-:Y:S02]  /*8310*/  STS [R28+0xc], R27 ;  /* 0x00000c1b1c007388 */ /* 0x0001e40000000800 */
.L_x_17:
[----:B------:R-:W-:Y:S05]  /*8320*/  BSYNC.RECONVERGENT B2 ;  /* 0x0000000000027941 */ /* 0x000fea0003800200 */
.L_x_16:
[----:B------:R-:W-:Y:S01]  /*8330*/  LOP3.LUT R18, R18, R46, RZ, 0x3c, !PT ;  /* 0x0000002e12127212 */ /* 0x000fe200078e3cff */
[----:B------:R-:W-:Y:S01]  /*8340*/  BSSY.RECONVERGENT B2, `(.L_x_18) ;  /* 0x000001d000027945 */ /* 0x000fe20003800200 */
[----:B------:R-:W-:Y:S01]  /*8350*/  ISETP.GE.U32.AND P1, PT, R29, UR6, PT ;  /* 0x000000061d007c0c */ /* 0x000fe2000bf26070 */
[----:B------:R-:W-:Y:S01]  /*8360*/  VIADD R29, R37, 0x7 ;  /* 0x00000007251d7836 */ /* 0x000fe20000000000 */
[----:B------:R-:W-:-:S04]  /*8370*/  SHF.R.W.U32 R18, R18, 0x7, R18 ;  /* 0x0000000712127819 */ /* 0x000fc80000001e12 */
[----:B0-----:R-:W-:Y:S01]  /*8380*/  LOP3.LUT R27, R18, R19, RZ, 0x3c, !PT ;  /* 0x00000013121b7212 */ /* 0x001fe200078e3cff */
        /* <DEDUP_REMOVED lines=24> */
.L_x_19:
[----:B------:R-:W-:Y:S05]  /*8510*/  BSYNC.RECONVERGENT B2 ;  /* 0x0000000000027941 */ /* 0x000fea0003800200 */
.L_x_18:
[----:B------:R-:W-:Y:S01]  /*8520*/  LOP3.LUT R23, R23, R40, RZ, 0x3c, !PT ;  /* 0x0000002817177212 */ /* 0x000fe200078e3cff */
[----:B------:R-:W-:Y:S01]  /*8530*/  BSSY.RECONVERGENT B2, `(.L_x_20) ;  /* 0x000001d000027945 */ /* 0x000fe20003800200 */
[----:B------:R-:W-:Y:S01]  /*8540*/  ISETP.GE.U32.AND P3, PT, R29, UR6, PT ;  /* 0x000000061d007c0c */ /* 0x000fe2000bf66070 */
[----:B------:R-:W-:Y:S01]  /*8550*/  VIADD R27, R37, 0x8 ;  /* 0x00000008251b7836 */ /* 0x000fe20000000000 */
[----:B------:R-:W-:-:S04]  /*8560*/  SHF.R.W.U32 R23, R23, 0x7, R23 ;  /* 0x0000000717177819 */ /* 0x000fc80000001e17 */
[----:B------:R-:W-:Y:S01]  /*8570*/  LOP3.LUT R23, R23, R20, RZ, 0x3c, !PT ;  /* 0x0000001417177212 */ /* 0x000fe200078e3cff */
[----:B------:R-:W-:Y:S06]  /*8580*/  @P2 BRA `(.L_x_21) ;  /* 0x00000000005c2947 */ /* 0x000fec0003800000 */
[C---:B------:R-:W-:Y:S01]  /*8590*/  VIADD R18, R38.reuse, 0x14 ;  /* 0x0000001426127836 */ /* 0x040fe20000000000 */
[C---:B0-----:R-:W-:Y:S01]  /*85a0*/  LOP3.LUT R21, R23.reuse, 0xff00, RZ, 0xc0, !PT ;  /* 0x0000ff0017157812 */ /* 0x041fe200078ec0ff */
        /* <DEDUP_REMOVED lines=21> */
.L_x_21:
[----:B------:R-:W-:Y:S05]  /*8700*/  BSYNC.RECONVERGENT B2 ;  /* 0x0000000000027941 */ /* 0x000fea0003800200 */
.L_x_20:
[----:B------:R-:W-:Y:S01]  /*8710*/  LOP3.LUT R17, R17, R26, RZ, 0x3c, !PT ;  /* 0x0000001a11117212 */ /* 0x000fe200078e3cff */
[----:B------:R-:W-:Y:S01]  /*8720*/  BSSY.RECONVERGENT B2, `(.L_x_22) ;  /* 0x000001d000027945 */ /* 0x000fe20003800200 */
[----:B------:R-:W-:Y:S01]  /*8730*/  ISETP.GE.U32.AND P2, PT, R27, UR6, PT ;  /* 0x000000061b007c0c */ /* 0x000fe2000bf46070 */
[----:B------:R-:W-:Y:S01]  /*8740*/  VIADD R27, R37, 0x9 ;  /* 0x00000009251b7836 */ /* 0x000fe20000000000 */
[----:B------:R-:W-:-:S04]  /*8750*/  SHF.R.W.U32 R18, R17, 0x7, R17 ;  /* 0x0000000711127819 */ /* 0x000fc80000001e11 */
[----:B--2---:R-:W-:Y:S01]  /*8760*/  LOP3.LUT R23, R18, R25, RZ, 0x3c, !PT ;  /* 0x0000001912177212 */ /* 0x004fe200078e3cff */
[----:B------:R-:W-:Y:S06]  /*8770*/  @P1 BRA `(.L_x_23) ;  /* 0x00000000005c1947 */ /* 0x000fec0003800000 */
[C---:B------:R-:W-:Y:S01]  /*8780*/  VIADD R18, R38.reuse, 0x18 ;  /* 0x0000001826127836 */ /* 0x040fe20000000000 */
[C---:B------:R-:W-:Y:S01]  /*8790*/  LOP3.LUT R17, R23.reuse, 0xff, RZ, 0xc0, !PT ;  /* 0x000000ff17117812 */ /* 0x040fe200078ec0ff */
[C---:B------:R-:W-:Y:S01]  /*87a0*/  VIADD R22, R38.reuse, 0x19 ;  /* 0x0000001926167836 */ /* 0x040fe20000000000 */
[C---:B0-----:R-:W-:Y:S01]  /*87b0*/  LOP3.LUT R21, R23.reuse, 0xff0000, RZ, 0xc0, !PT ;  /* 0x00ff000017157812 */ /* 0x041fe200078ec0ff */
        /* <DEDUP_REMOVED lines=19> */
.L_x_23:
[----:B------:R-:W-:Y:S05]  /*88f0*/  BSYNC.RECONVERGENT B2 ;  /* 0x0000000000027941 */ /* 0x000fea0003800200 */
.L_x_22:
[----:B------:R-:W-:Y:S01]  /*8900*/  LOP3.LUT R16, R16, R41, RZ, 0x3c, !PT ;  /* 0x0000002910107212 */ /* 0x000fe200078e3cff */
[----:B------:R-:W-:Y:S01]  /*8910*/  BSSY.RECONVERGENT B2, `(.L_x_24) ;  /* 0x000001d000027945 */ /* 0x000fe20003800200 */
[----:B------:R-:W-:Y:S01]  /*8920*/  ISETP.GE.U32.AND P1, PT, R27, UR6, PT ;  /* 0x000000061b007c0c */ /* 0x000fe2000bf26070 */
[----:B------:R-:W-:Y:S01]  /*8930*/  VIADD R23, R37, 0xa ;  /* 0x0000000a25177836 */ /* 0x000fe20000000000 */
[----:B--2---:R-:W-:-:S04]  /*8940*/  SHF.R.W.U32 R17, R16, 0x7, R16 ;  /* 0x0000000710117819 */ /* 0x004fc80000001e10 */
        /* <DEDUP_REMOVED lines=25> */
.L_x_25:
[----:B------:R-:W-:Y:S05]  /*8ae0*/  BSYNC.RECONVERGENT B2 ;  /* 0x0000000000027941 */ /* 0x000fea0003800200 */
.L_x_24:
[----:B------:R-:W-:Y:S01]  /*8af0*/  BSSY.RECONVERGENT B2, `(.L_x_26) ;  /* 0x000001c000027945 */ /* 0x000fe20003800200 */
[----:B------:R-:W-:Y:S01]  /*8b00*/  ISETP.GE.U32.AND P3, PT, R23, UR6, PT ;  /* 0x0000000617007c0c */ /* 0x000fe2000bf66070 */
[----:B------:R-:W-:Y:S01]  /*8b10*/  VIADD R23, R37, 0xb ;  /* 0x0000000b25177836 */ /* 0x000fe20000000000 */
[----:B0-----:R-:W-:Y:S01]  /*8b20*/  LOP3.LUT R21, R8, R41, RZ, 0x3c, !PT ;  /* 0x0000002908157212 */ /* 0x001fe200078e3cff */
[----:B------:R-:W-:Y:S10]  /*8b30*/  @P2 BRA `(.L_x_27) ;  /* 0x00000000005c2947 */ /* 0x000ff40003800000 */
        /* <DEDUP_REMOVED lines=23> */
.L_x_27:
[----:B------:R-:W-:Y:S05]  /*8cb0*/  BSYNC.RECONVERGENT B2 ;  /* 0x0000000000027941 */ /* 0x000fea0003800200 */
.L_x_26:
[----:B------:R-:W-:Y:S01]  /*8cc0*/  BSSY.RECONVERGENT B2, `(.L_x_28) ;  /* 0x000001c000027945 */ /* 0x000fe20003800200 */
[----:B------:R-:W-:Y:S01]  /*8cd0*/  ISETP.GE.U32.AND P2, PT, R23, UR6, PT ;  /* 0x0000000617007c0c */ /* 0x000fe2000bf46070 */
[----:B0-----:R-:W-:Y:S01]  /*8ce0*/  VIADD R21, R37, 0xc ;  /* 0x0000000c25157836 */ /* 0x001fe20000000000 */
[----:B------:R-:W-:Y:S01]  /*8cf0*/  LOP3.LUT R17, R9, R46, RZ, 0x3c, !PT ;  /* 0x0000002e09117212 */ /* 0x000fe200078e3cff */
        /* <DEDUP_REMOVED lines=24> */
.L_x_29:
[----:B------:R-:W-:Y:S05]  /*8e80*/  BSYNC.RECONVERGENT B2 ;  /* 0x0000000000027941 */ /* 0x000fea0003800200 */
.L_x_28:
[----:B------:R-:W-:Y:S01]  /*8e90*/  BSSY.RECONVERGENT B2, `(.L_x_30) ;  /* 0x000001c000027945 */ /* 0x000fe20003800200 */
[----:B------:R-:W-:Y:S01]  /*8ea0*/  ISETP.GE.U32.AND P1, PT, R21, UR6, PT ;  /* 0x0000000615007c0c */ /* 0x000fe2000bf26070 */
[----:B0-----:R-:W-:Y:S01]  /*8eb0*/  VIADD R17, R37, 0xd ;  /* 0x0000000d25117836 */ /* 0x001fe20000000000 */
[----:B------:R-:W-:Y:S01]  /*8ec0*/  LOP3.LUT R40, R10, R40, RZ, 0x3c, !PT ;  /* 0x000000280a287212 */ /* 0x000fe200078e3cff */
[----:B------:R-:W-:Y:S10]  /*8ed0*/  @P3 BRA `(.L_x_31) ;  /* 0x00000000005c3947 */ /* 0x000ff40003800000 */
[----:B------:R-:W-:Y:S01]  /*8ee0*/  VIADD R8, R38, 0x28 ;  /* 0x0000002826087836 */ /* 0x000fe20000000000 */
[----:B------:R-:W-:Y:S01]  /*8ef0*/  LOP3.LUT R9, R40, 0xff00, RZ, 0xc0, !PT ;  /* 0x0000ff0028097812 */ /* 0x000fe200078ec0ff */
        /* <DEDUP_REMOVED lines=21> */
.L_x_31:
[----:B------:R-:W-:Y:S05]  /*9050*/  BSYNC.RECONVERGENT B2 ;  /* 0x0000000000027941 */ /* 0x000fea0003800200 */
.L_x_30:
[----:B------:R-:W-:Y:S01]  /*9060*/  BSSY.RECONVERGENT B2, `(.L_x_32) ;  /* 0x000001c000027945 */ /* 0x000fe20003800200 */
[----:B------:R-:W-:Y:S01]  /*9070*/  ISETP.GE.U32.AND P3, PT, R17, UR6, PT ;  /* 0x0000000611007c0c */ /* 0x000fe2000bf66070 */
[----:B------:R-:W-:Y:S01]  /*9080*/  VIADD R17, R37, 0xe ;  /* 0x0000000e25117836 */ /* 0x000fe20000000000 */
[----:B------:R-:W-:Y:S01]  /*9090*/  LOP3.LUT R11, R11, R26, RZ, 0x3c, !PT ;  /* 0x0000001a0b0b7212 */ /* 0x000fe200078e3cff */
[----:B------:R-:W-:Y:S10]  /*90a0*/  @P2 BRA `(.L_x_33) ;  /* 0x00000000005c2947 */ /* 0x000ff40003800000 */
        /* <DEDUP_REMOVED lines=23> */
.L_x_33:
[----:B------:R-:W-:Y:S05]  /*9220*/  BSYNC.RECONVERGENT B2 ;  /* 0x0000000000027941 */ /* 0x000fea0003800200 */
.L_x_32:
[----:B------:R-:W-:Y:S01]  /*9230*/  BSSY.RECONVERGENT B2, `(.L_x_34) ;  /* 0x000001c000027945 */ /* 0x000fe20003800200 */
[----:B------:R-:W-:Y:S01]  /*9240*/  ISETP.GE.U32.AND P2, PT, R17, UR6, PT ;  /* 0x0000000611007c0c */ /* 0x000fe2000bf46070 */
[----:B------:R-:W-:Y:S01]  /*9250*/  VIADD R37, R37, 0xf ;  /* 0x0000000f25257836 */ /* 0x000fe20000000000 */
[----:B--2---:R-:W-:Y:S01]  /*9260*/  LOP3.LUT R11, R12, R19, RZ, 0x3c, !PT ;  /* 0x000000130c0b7212 */ /* 0x004fe200078e3cff */
        /* <DEDUP_REMOVED lines=24> */
.L_x_35:
[----:B------:R-:W-:Y:S05]  /*93f0*/  BSYNC.RECONVERGENT B2 ;  /* 0x0000000000027941 */ /* 0x000fea0003800200 */
.L_x_34:
[----:B------:R-:W-:Y:S01]  /*9400*/  BSSY.RECONVERGENT B2, `(.L_x_36) ;  /* 0x000001c000027945 */ /* 0x000fe20003800200 */
[----:B------:R-:W-:Y:S02]  /*9410*/  ISETP.GE.U32.AND P1, PT, R37, UR6, PT ;  /* 0x0000000625007c0c */ /* 0x000fe4000bf26070 */
[----:B------:R-:W-:Y:S02]  /*9420*/  LOP3.LUT R25, R14, R25, RZ, 0x3c, !PT ;  /* 0x000000190e197212 */ /* 0x000fe400078e3cff */
[----:B--2---:R-:W-:Y:S01]  /*9430*/  LOP3.LUT R11, R13, R20, RZ, 0x3c, !PT ;  /* 0x000000140d0b7212 */ /* 0x004fe200078e3cff */
[----:B------:R-:W-:Y:S08]  /*9440*/  @P3 BRA `(.L_x_37) ;  /* 0x00000000005c3947 */ /* 0x000ff00003800000 */
        /* <DEDUP_REMOVED lines=23> */
.L_x_37:
[----:B------:R-:W-:Y:S05]  /*95c0*/  BSYNC.RECONVERGENT B2 ;  /* 0x0000000000027941 */ /* 0x000fea0003800200 */
.L_x_36:
[----:B------:R-:W-:Y:S04]  /*95d0*/  BSSY.RECONVERGENT B2, `(.L_x_38) ;  /* 0x0000019000027945 */ /* 0x000fe80003800200 */
[----:B------:R-:W-:Y:S05]  /*95e0*/  @P2 BRA `(.L_x_39) ;  /* 0x00000000005c2947 */ /* 0x000fea0003800000 */
[C---:B------:R-:W-:Y:S01]  /*95f0*/  VIADD R8, R38.reuse, 0x38 ;  /* 0x0000003826087836 */ /* 0x040fe20000000000 */
[C---:B0-----:R-:W-:Y:S01]  /*9600*/  LOP3.LUT R9, R25.reuse, 0xff00, RZ, 0xc0, !PT ;  /* 0x0000ff0019097812 */ /* 0x041fe200078ec0ff */
[C---:B------:R-:W-:Y:S01]  /*9610*/  VIADD R10, R38.reuse, 0x39 ;  /* 0x00000039260a7836 */ /* 0x040fe20000000000 */
[C---:B--2---:R-:W-:Y:S01]  /*9620*/  LOP3.LUT R11, R25.reuse, 0xff000000, RZ, 0xc0, !PT ;  /* 0xff000000190b7812 */ /* 0x044fe200078ec0ff */
        /* <DEDUP_REMOVED lines=19> */
.L_x_39:
[----:B------:R-:W-:Y:S05]  /*9760*/  BSYNC.RECONVERGENT B2 ;  /* 0x0000000000027941 */ /* 0x000fea0003800200 */
.L_x_38:
[----:B--23--:R-:W-:Y:S01]  /*9770*/  LOP3.LUT R11, R15, R30, RZ, 0x3c, !PT ;  /* 0x0000001e0f0b7212 */ /* 0x00cfe200078e3cff */
        /* <DEDUP_REMOVED lines=24> */
.L_x_9:
[----:B------:R-:W-:Y:S05]  /*9900*/  BSYNC.RECONVERGENT B0 ;  /* 0x0000000000007941 */ /* 0x000fea0003800200 */
.L_x_8:
[----:B------:R-:W-:-:S05]  /*9910*/  VIADD R35, R35, UR5 ;  /* 0x0000000523237c36 */ /* 0x000fca0008000000 */
[----:B------:R-:W-:-:S13]  /*9920*/  ISETP.GE.U32.AND P1, PT, R35, UR12, PT ;  /* 0x0000000c23007c0c */ /* 0x000fda000bf26070 */
[----:B------:R-:W-:Y:S05]  /*9930*/  @!P1 BRA `(.L_x_40) ;  /* 0xffffffb400989947 */ /* 0x000fea000383ffff */
.L_x_7:
[----:B------:R-:W-:Y:S05]  /*9940*/  BSYNC.RECONVERGENT B1 ;  /* 0x0000000000017941 */ /* 0x000fea0003800200 */
.L_x_6:
[----:B------:R-:W-:Y:S01]  /*9950*/  ISETP.GE.U32.AND P0, PT, R2, UR6, PT ;  /* 0x0000000602007c0c */ /* 0x000fe2000bf06070 */
[----:B------:R-:W3:Y:S01]  /*9960*/  S2UR UR13, SR_CgaCtaId ;  /* 0x00000000000d79c3 */ /* 0x000ee20000008800 */
[----:B------:R-:W-:Y:S11]  /*9970*/  BSSY.RECONVERGENT B0, `(.L_x_41) ;  /* 0x0000399000007945 */ /* 0x000ff60003800200 */
[----:B------:R-:W-:Y:S05]  /*9980*/  @P0 BRA `(.L_x_42) ;  /* 0x00000038005c0947 */ /* 0x000fea0003800000 */
[----:B------:R-:W4:Y:S01]  /*9990*/  S2R R33, SR_CgaCtaId ;  /* 0x0000000000217919 */ /* 0x000f220000008800 */
[----:B------:R-:W-:Y:S01]  /*99a0*/  MOV R34, 0x400 ;  /* 0x0000040000227802 */ /* 0x000fe20000000f00 */
[----:B------:R-:W-:Y:S01]  /*99b0*/  IMAD.MOV.U32 R37, RZ, RZ, R2 ;  /* 0x000000ffff257224 */ /* 0x000fe200078e0002 */
[----:B------:R-:W-:Y:S02]  /*99c0*/  LEA.HI R36, R4, 0x3110, RZ, 0x1e ;  /* 0x0000311004247811 */ /* 0x000fe400078ff0ff */
[----:B----4-:R-:W-:-:S05]  /*99d0*/  LEA R35, R33, R34, 0x18 ;  /* 0x0000002221237211 */ /* 0x010fca00078ec0ff */
[----:B0-2---:R0:W2:Y:S04]  /*99e0*/  LDS.128 R8, [R35+0x1e0] ;  /* 0x0001e00023087984 */ /* 0x0050a80000000c00 */
[----:B------:R0:W4:Y:S02]  /*99f0*/  LDS.128 R12, [R35+0x1f0] ;  /* 0x0001f000230c7984 */ /* 0x0001240000000c00 */
.L_x_43:
[----:B-1----:R-:W2:Y:S01]  /*9a00*/  LDS.128 R20, [R35+0x210] ;  /* 0x0002100023147984 */ /* 0x002ea20000000c00 */
[----:B------:R-:W-:-:S03]  /*9a10*/  IMAD.SHL.U32 R38, R37, 0x4, RZ ;  /* 0x0000000425267824 */ /* 0x000fc600078e00ff */
[----:B------:R-:W3:Y:S01]  /*9a20*/  LDS.128 R16, [R35+0x200] ;  /* 0x0002000023107984 */ /* 0x000ee20000000c00 */
[C---:B------:R-:W-:Y:S01]  /*9a30*/  VIADD R24, R38.reuse, 0x1 ;  /* 0x0000000126187836 */ /* 0x040fe20000000000 */
[CC--:B------:R-:W-:Y:S01]  /*9a40*/  ISETP.GE.U32.AND P0, PT, R38.reuse, R7.reuse, PT ;  /* 0x000000072600720c */ /* 0x0c0fe20003f06070 */
[----:B------:R-:W-:Y:S01]  /*9a50*/  VIADD R26, R38, 0x2 ;  /* 0x00000002261a7836 */ /* 0x000fe20000000000 */
[----:B-1----:R-:W-:Y:S02]  /*9a60*/  LDS.128 R28, [R35+0x230] ;  /* 0x00023000231c7984 */ /* 0x002fe40000000c00 */
[-C--:B------:R-:W-:Y:S02]  /*9a70*/  ISETP.GE.U32.AND P1, PT, R24, R7.reuse, PT ;  /* 0x000000071800720c */ /* 0x080fe40003f26070 */
[----:B------:R-:W-:Y:S02]  /*9a80*/  ISETP.GE.U32.AND P2, PT, R26, R7, PT ;  /* 0x000000071a00720c */ /* 0x000fe40003f46070 */
[----:B------:R-:W1:Y:S01]  /*9a90*/  LDS.128 R24, [R35+0x220] ;  /* 0x0002200023187984 */ /* 0x000e620000000c00 */
[----:B--2-4-:R-:W-:-:S02]  /*9aa0*/  IADD3 R45, PT, PT, R14, R10, R20 ;  /* 0x0000000a0e2d7210 */ /* 0x014fc40007ffe014 */
[----:B------:R-:W-:Y:S02]  /*9ab0*/  IADD3 R58, PT, PT, R15, R11, R22 ;  /* 0x0000000b0f3a7210 */ /* 0x000fe40007ffe016 */
[----:B---3--:R-:W-:Y:S01]  /*9ac0*/  IADD3 R39, PT, PT, R13, R9, R18 ;  /* 0x000000090d277210 */ /* 0x008fe20007ffe012 */
[----:B------:R-:W-:Y:S01]  /*9ad0*/  IMAD.IADD R9, R36, 0x1, R37 ;  /* 0x0000000124097824 */ /* 0x000fe200078e0225 */
[----:B------:R-:W-:Y:S02]  /*9ae0*/  IADD3 R42, PT, PT, R12, R8, R16 ;  /* 0x000000080c2a7210 */ /* 0x000fe40007ffe010 */
[----:B------:R-:W-:Y:S02]  /*9af0*/  LOP3.LUT R54, R45, R32, RZ, 0x3c, !PT ;  /* 0x000000202d367212 */ /* 0x000fe400078e3cff */
[----:B------:R-:W-:Y:S02]  /*9b00*/  LOP3.LUT R50, R58, 0xa, RZ, 0x3c, !PT ;  /* 0x0000000a3a327812 */ /* 0x000fe400078e3cff */
[----:B------:R-:W-:-:S02]  /*9b10*/  SHF.R.W.U32 R52, R39, 0x10, R39 ;  /* 0x0000001027347819 */ /* 0x000fc40000001e27 */
[----:B------:R-:W-:Y:S02]  /*9b20*/  LOP3.LUT R9, R42, R9, RZ, 0x3c, !PT ;  /* 0x000000092a097212 */ /* 0x000fe400078e3cff */
[----:B------:R-:W-:Y:S01]  /*9b30*/  SHF.R.W.U32 R54, R54, 0x10, R54 ;  /* 0x0000001036367819 */ /* 0x000fe20000001e36 */
[----:B------:R-:W-:Y:S01]  /*9b40*/  VIADD R8, R52, 0xbb67ae85 ;  /* 0xbb67ae8534087836 */ /* 0x000fe20000000000 */
[----:B------:R-:W-:Y:S02]  /*9b50*/  SHF.R.W.U32 R50, R50, 0x10, R50 ;  /* 0x0000001032327819 */ /* 0x000fe40000001e32 */
[----:B------:R-:W-:Y:S01]  /*9b60*/  SHF.R.W.U32 R48, R9, 0x10, R9 ;  /* 0x0000001009307819 */ /* 0x000fe20000001e09 */
[----:B------:R-:W-:Y:S01]  /*9b70*/  VIADD R40, R54, 0x3c6ef372 ;  /* 0x3c6ef37236287836 */ /* 0x000fe20000000000 */
[----:B------:R-:W-:Y:S01]  /*9b80*/  LOP3.LUT R13, R13, R8, RZ, 0x3c, !PT ;  /* 0x000000080d0d7212 */ /* 0x000fe200078e3cff */
[----:B------:R-:W-:Y:S02]  /*9b90*/  VIADD R10, R50, 0xa54ff53a ;  /* 0xa54ff53a320a7836 */ /* 0x000fe40000000000 */
[----:B------:R-:W-:Y:S01]  /*9ba0*/  VIADD R41, R48, 0x6a09e667 ;  /* 0x6a09e66730297836 */ /* 0x000fe20000000000 */
[----:B------:R-:W-:-:S02]  /*9bb0*/  LOP3.LUT R14, R14, R40, RZ, 0x3c, !PT ;  /* 0x000000280e0e7212 */ /* 0x000fc400078e3cff */
[----:B------:R-:W-:Y:S02]  /*9bc0*/  LOP3.LUT R15, R15, R10, RZ, 0x3c, !PT ;  /* 0x0000000a0f0f7212 */ /* 0x000fe400078e3cff */
[----:B------:R-:W-:Y:S02]  /*9bd0*/  SHF.R.W.U32 R44, R13, 0xc, R13 ;  /* 0x0000000c0d2c7819 */ /* 0x000fe40000001e0d */
[----:B------:R-:W-:Y:S02]  /*9be0*/  LOP3.LUT R46, R12, R41, RZ, 0x3c, !PT ;  /* 0x000000290c2e7212 */ /* 0x000fe400078e3cff */
[----:B------:R-:W-:Y:S02]  /*9bf0*/  SHF.R.W.U32 R12, R14, 0xc, R14 ;  /* 0x0000000c0e0c7819 */ /* 0x000fe40000001e0e */
[----:B------:R-:W-:Y:S02]  /*9c00*/  SHF.R.W.U32 R43, R15, 0xc, R15 ;  /* 0x0000000c0f2b7819 */ /* 0x000fe40000001e0f */
[----:B------:R-:W-:-:S02]  /*9c10*/  IADD3 R13, PT, PT, R44, R39, R19 ;  /* 0x000000272c0d7210 */ /* 0x000fc40007ffe013 */
[----:B------:R-:W-:Y:S02]  /*9c20*/  SHF.R.W.U32 R46, R46, 0xc, R46 ;  /* 0x0000000c2e2e7819 */ /* 0x000fe40000001e2e */
[----:B------:R-:W-:Y:S02]  /*9c30*/  IADD3 R11, PT, PT, R12, R45, R21 ;  /* 0x0000002d0c0b7210 */ /* 0x000fe40007ffe015 */
[----:B------:R-:W-:Y:S02]  /*9c40*/  IADD3 R9, PT, PT, R43, R58, R23 ;  /* 0x0000003a2b097210 */ /* 0x000fe40007ffe017 */
[----:B------:R-:W-:Y:S02]  /*9c50*/  LOP3.LUT R15, R52, R13, RZ, 0x3c, !PT ;  /* 0x0000000d340f7212 */ /* 0x000fe400078e3cff */
[----:B------:R-:W-:Y:S02]  /*9c60*/  IADD3 R45, PT, PT, R46, R42, R17 ;  /* 0x0000002a2e2d7210 */ /* 0x000fe40007ffe011 */
[----:B------:R-:W-:-:S02]  /*9c70*/  LOP3.LUT R39, R54, R11, RZ, 0x3c, !PT ;  /* 0x0000000b36277212 */ /* 0x000fc400078e3cff */
[----:B------:R-:W-:Y:S02]  /*9c80*/  LOP3.LUT R47, R50, R9, RZ, 0x3c, !PT ;  /* 0x00000009322f7212 */ /* 0x000fe400078e3cff */
[----:B------:R-:W-:Y:S02]  /*9c90*/  SHF.R.W.U32 R15, R15, 0x8, R15 ;  /* 0x000000080f0f7819 */ /* 0x000fe40000001e0f */
[----:B------:R-:W-:Y:S02]  /*9ca0*/  LOP3.LUT R48, R48, R45, RZ, 0x3c, !PT ;  /* 0x0000002d30307212 */ /* 0x000fe400078e3cff */
[----:B------:R-:W-:Y:S01]  /*9cb0*/  SHF.R.W.U32 R39, R39, 0x8, R39 ;  /* 0x0000000827277819 */ /* 0x000fe20000001e27 */
[----:B------:R-:W-:Y:S01]  /*9cc0*/  IMAD.IADD R8, R8, 0x1, R15 ;  /* 0x0000000108087824 */ /* 0x000fe200078e020f */
[----:B------:R-:W-:Y:S02]  /*9cd0*/  SHF.R.W.U32 R47, R47, 0x8, R47 ;  /* 0x000000082f2f7819 */ /* 0x000fe40000001e2f */
[----:B------:R-:W-:Y:S01]  /*9ce0*/  SHF.R.W.U32 R48, R48, 0x8, R48 ;  /* 0x0000000830307819 */ /* 0x000fe20000001e30 */
[----:B------:R-:W-:Y:S01]  /*9cf0*/  IMAD.IADD R42, R40, 0x1, R39 ;  /* 0x00000001282a7824 */ /* 0x000fe200078e0227 */
[----:B------:R-:W-:Y:S01]  /*9d00*/  LOP3.LUT R44, R44, R8, RZ, 0x3c, !PT ;  /* 0x000000082c2c7212 */ /* 0x000fe200078e3cff */
[----:B------:R-:W-:-:S02]  /*9d10*/  IMAD.IADD R14, R10, 0x1, R47 ;  /* 0x000000010a0e7824 */ /* 0x000fc400078e022f */
[----:B------:R-:W-:Y:S01]  /*9d20*/  IMAD.IADD R41, R41, 0x1, R48 ;  /* 0x0000000129297824 */ /* 0x000fe200078e0230 */
[----:B------:R-:W-:Y:S02]  /*9d30*/  LOP3.LUT R12, R12, R42, RZ, 0x3c, !PT ;  /* 0x0000002a0c0c7212 */ /* 0x000fe400078e3cff */
[----:B------:R-:W-:Y:S02]  /*9d40*/  LOP3.LUT R50, R43, R14, RZ, 0x3c, !PT ;  /* 0x0000000e2b327212 */ /* 0x000fe400078e3cff */
[----:B------:R-:W-:Y:S02]  /*9d50*/  SHF.R.W.U32 R43, R44, 0x7, R44 ;  /* 0x000000072c2b7819 */ /* 0x000fe40000001e2c */
[----:B------:R-:W-:Y:S02]  /*9d60*/  LOP3.LUT R46, R46, R41, RZ, 0x3c, !PT ;  /* 0x000000292e2e7212 */ /* 0x000fe400078e3cff */
[----:B------:R-:W-:Y:S02]  /*9d70*/  SHF.R.W.U32 R44, R12, 0x7, R12 ;  /* 0x000000070c2c7819 */ /* 0x000fe40000001e0c */
[----:B------:R-:W-:-:S02]  /*9d80*/  SHF.R.W.U32 R50, R50, 0x7, R50 ;  /* 0x0000000732327819 */ /* 0x000fc40000001e32 */
[----:B-1----:R-:W-:Y:S02]  /*9d90*/  IADD3 R40, PT, PT, R43, R45, R24 ;  /* 0x0000002d2b287210 */ /* 0x002fe40007ffe018 */
[----:B------:R-:W-:Y:S02]  /*9da0*/  SHF.R.W.U32 R45, R46, 0x7, R46 ;  /* 0x000000072e2d7819 */ /* 0x000fe40000001e2e */
[----:B------:R-:W-:Y:S02]  /*9db0*/  IADD3 R10, PT, PT, R44, R13, R26 ;  /* 0x0000000d2c0a7210 */ /* 0x000fe40007ffe01a */
[----:B------:R-:W-:Y:S02]  /*9dc0*/  IADD3 R12, PT, PT, R50, R11, R28 ;  /* 0x0000000b320c7210 */ /* 0x000fe40007ffe01c */
[----:B------:R-:W-:Y:S02]  /*9dd0*/  LOP3.LUT R47, R40, R47, RZ, 0x3c, !PT ;  /* 0x0000002f282f7212 */ /* 0x000fe400078e3cff */
[----:B------:R-:W-:-:S02]  /*9de0*/  IADD3 R46, PT, PT, R45, R9, R30 ;  /* 0x000000092d2e7210 */ /* 0x000fc40007ffe01e */
[----:B------:R-:W-:Y:S02]  /*9df0*/  LOP3.LUT R49, R10, R48, RZ, 0x3c, !PT ;  /* 0x000000300a317212 */ /* 0x000fe400078e3cff */
[----:B------:R-:W-:Y:S02]  /*9e00*/  LOP3.LUT R15, R12, R15, RZ, 0x3c, !PT ;  /* 0x0000000f0c0f7212 */ /* 0x000fe400078e3cff */
[----:B------:R-:W-:Y:S02]  /*9e10*/  SHF.R.W.U32 R48, R47, 0x10, R47 ;  /* 0x000000102f307819 */ /* 0x000fe40000001e2f */
[----:B------:R-:W-:Y:S02]  /*9e20*/  LOP3.LUT R39, R46, R39, RZ, 0x3c, !PT ;  /* 0x000000272e277212 */ /* 0x000fe400078e3cff */
[----:B------:R-:W-:Y:S01]  /*9e30*/  SHF.R.W.U32 R49, R49, 0x10, R49 ;  /* 0x0000001031317819 */ /* 0x000fe20000001e31 */
[----:B------:R-:W-:Y:S01]  /*9e40*/  IMAD.IADD R42, R42, 0x1, R48 ;  /* 0x000000012a2a7824 */ /* 0x000fe200078e0230 */
[----:B------:R-:W-:-:S02]  /*9e50*/  SHF.R.W.U32 R47, R15, 0x10, R15 ;  /* 0x000000100f2f7819 */ /* 0x000fc40000001e0f */
[----:B------:R-:W-:Y:S01]  /*9e60*/  SHF.R.W.U32 R15, R39, 0x10, R39 ;  /* 0x00000010270f7819 */ /* 0x000fe20000001e27 */
[----:B------:R-:W-:Y:S02]  /*9e70*/  IMAD.IADD R11, R14, 0x1, R49 ;  /* 0x000000010e0b7824 */ /* 0x000fe400078e0231 */
[----:B------:R-:W-:Y:S01]  /*9e80*/  IMAD.IADD R9, R41, 0x1, R47 ;  /* 0x0000000129097824 */ /* 0x000fe200078e022f */
[----:B------:R-:W-:Y:S01]  /*9e90*/  LOP3.LUT R41, R43, R42, RZ, 0x3c, !PT ;  /* 0x0000002a2b297212 */ /* 0x000fe200078e3cff */
[----:B------:R-:W-:Y:S01]  /*9ea0*/  IMAD.IADD R14, R8, 0x1, R15 ;  /* 0x00000001080e7824 */ /* 0x000fe200078e020f */
[----:B------:R-:W-:Y:S02]  /*9eb0*/  LOP3.LUT R44, R44, R11, RZ, 0x3c, !PT ;  /* 0x0000000b2c2c7212 */ /* 0x000fe400078e3cff */
[----:B------:R-:W-:Y:S02]  /*9ec0*/  LOP3.LUT R50, R50, R9, RZ, 0x3c, !PT ;  /* 0x0000000932327212 */ /* 0x000fe400078e3cff */
[----:B------:R-:W-:-:S02]  /*9ed0*/  SHF.R.W.U32 R41, R41, 0xc, R41 ;  /* 0x0000000c29297819 */ /* 0x000fc40000001e29 */
[----:B------:R-:W-:Y:S02]  /*9ee0*/  LOP3.LUT R45, R45, R14, RZ, 0x3c, !PT ;  /* 0x0000000e2d2d7212 */ /* 0x000fe400078e3cff */
[----:B------:R-:W-:Y:S02]  /*9ef0*/  SHF.R.W.U32 R44, R44, 0xc, R44 ;  /* 0x0000000c2c2c7819 */ /* 0x000fe40000001e2c */
[----:B------:R-:W-:Y:S02]  /*9f00*/  SHF.R.W.U32 R50, R50, 0xc, R50 ;  /* 0x0000000c32327819 */ /* 0x000fe40000001e32 */
[----:B------:R-:W-:Y:S02]  /*9f10*/  IADD3 R13, PT, PT, R41, R40, R25 ;  /* 0x00000028290d7210 */ /* 0x000fe40007ffe019 */
[----:B------:R-:W-:Y:S02]  /*9f20*/  SHF.R.W.U32 R40, R45, 0xc, R45 ;  /* 0x0000000c2d287819 */ /* 0x000fe40000001e2d */
[----:B------:R-:W-:-:S02]  /*9f30*/  IADD3 R10, PT, PT, R44, R10, R27 ;  /* 0x0000000a2c0a7210 */ /* 0x000fc40007ffe01b */
[----:B------:R-:W-:Y:S02]  /*9f40*/  IADD3 R12, PT, PT, R50, R12, R29 ;  /* 0x0000000c320c7210 */ /* 0x000fe40007ffe01d */
[----:B------:R-:W-:Y:S02]  /*9f50*/  LOP3.LUT R43, R48, R13, RZ, 0x3c, !PT ;  /* 0x0000000d302b7212 */ /* 0x000fe400078e3cff */
[----:B------:R-:W-:Y:S02]  /*9f60*/  IADD3 R39, PT, PT, R40, R46, R31 ;  /* 0x0000002e28277210 */ /* 0x000fe40007ffe01f */
[----:B------:R-:W-:Y:S02]  /*9f70*/  LOP3.LUT R46, R49, R10, RZ, 0x3c, !PT ;  /* 0x0000000a312e7212 */ /* 0x000fe400078e3cff */
[----:B------:R-:W-:Y:S02]  /*9f80*/  LOP3.LUT R47, R47, R12, RZ, 0x3c, !PT ;  /* 0x0000000c2f2f7212 */ /* 0x000fe400078e3cff */
[----:B------:R-:W-:-:S02]  /*9f90*/  SHF.R.W.U32 R43, R43, 0x8, R43 ;  /* 0x000000082b2b7819 */ /* 0x000fc40000001e2b */
[----:B------:R-:W-:Y:S02]  /*9fa0*/  LOP3.LUT R15, R15, R39, RZ, 0x3c, !PT ;  /* 0x000000270f0f7212 */ /* 0x000fe400078e3cff */
[----:B------:R-:W-:Y:S01]  /*9fb0*/  SHF.R.W.U32 R46, R46, 0x8, R46 ;  /* 0x000000082e2e7819 */ /* 0x000fe20000001e2e */
[----:B------:R-:W-:Y:S01]  /*9fc0*/  IMAD.IADD R8, R42, 0x1, R43 ;  /* 0x000000012a087824 */ /* 0x000fe200078e022b */
[----:B------:R-:W-:Y:S02]  /*9fd0*/  SHF.R.W.U32 R48, R47, 0x8, R47 ;  /* 0x000000082f307819 */ /* 0x000fe40000001e2f */
[----:B------:R-:W-:Y:S01]  /*9fe0*/  SHF.R.W.U32 R42, R15, 0x8, R15 ;  /* 0x000000080f2a7819 */ /* 0x000fe20000001e0f */
[----:B------:R-:W-:Y:S01]  /*9ff0*/  IMAD.IADD R11, R11, 0x1, R46 ;  /* 0x000000010b0b7824 */ /* 0x000fe200078e022e */
[----:B------:R-:W-:Y:S01]  /*a000*/  LOP3.LUT R41, R41, R8, RZ, 0x3c, !PT ;  /* 0x0000000829297212 */ /* 0x000fe200078e3cff */
[----:B------:R-:W-:Y:S02]  /*a010*/  IMAD.IADD R9, R9, 0x1, R48 ;  /* 0x0000000109097824 */ /* 0x000fe400078e0230 */
[----:B------:R-:W-:Y:S01]  /*a020*/  IMAD.IADD R45, R14, 0x1, R42 ;  /* 0x000000010e2d7824 */ /* 0x000fe200078e022a */
        /* <DEDUP_REMOVED lines=30> */
[----:B------:R-:W-:Y:S02]  /*a210*/  IADD3 R9, PT, PT, R50, R41, R26 ;  /* 0x0000002932097210 */ /* 0x000fe40007ffe01a */
        /* <DEDUP_REMOVED lines=13> */
[----:B------:R-:W-:Y:S01]  /*a2f0*/  IMAD.IADD R39, R8, 0x1, R15 ;  /* 0x0000000108277824 */ /* 0x000fe200078e020f */
[----:B------:R-:W-:Y:S01]  /*a300*/  LOP3.LUT R44, R50, R13, RZ, 0x3c, !PT ;  /* 0x0000000d322c7212 */ /* 0x000fe200078e3cff */
[----:B------:R-:W-:Y:S02]  /*a310*/  IMAD.IADD R11, R11, 0x1, R43 ;  /* 0x000000010b0b7824 */ /* 0x000fe400078e022b */
        /* <DEDUP_REMOVED lines=195> */
[----:B------:R-:W-:Y:S02]  /*af50*/  SHF.R.W.U32 R43, R44, 0x7, R44 ;  /* 0x000000072c2b7819 */ /* 0x000fe40000001e2c */
[----:B------:R-:W-:Y:S02]  /*af60*/  LOP3.LUT R42, R42, R47, RZ, 0x3c, !PT ;  /* 0x0000002f2a2a7212 */ /* 0x000fe400078e3cff */
[----:B------:R-:W-:-:S02]  /*af70*/  SHF.R.W.U32 R45, R9, 0x7, R9 ;  /* 0x00000007092d7819 */ /* 0x000fc40000001e09 */
[----:B------:R-:W-:Y:S02]  /*af80*/  SHF.R.W.U32 R49, R49, 0x7, R49 ;  /* 0x0000000731317819 */ /* 0x000fe40000001e31 */
[----:B------:R-:W-:Y:S02]  /*af90*/  IADD3 R15, PT, PT, R43, R13, R20 ;  /* 0x0000000d2b0f7210 */ /* 0x000fe40007ffe014 */
[----:B------:R-:W-:Y:S02]  /*afa0*/  SHF.R.W.U32 R51, R42, 0x7, R42 ;  /* 0x000000072a337819 */ /* 0x000fe40000001e2a */
[----:B------:R-:W-:Y:S02]  /*afb0*/  IADD3 R13, PT, PT, R45, R8, R27 ;  /* 0x000000082d0d7210 */ /* 0x000fe40007ffe01b */
[----:B------:R-:W-:Y:S02]  /*afc0*/  IADD3 R9, PT, PT, R49, R14, R21 ;  /* 0x0000000e31097210 */ /* 0x000fe40007ffe015 */
[----:B------:R-:W-:-:S02]  /*afd0*/  LOP3.LUT R46, R15, R46, RZ, 0x3c, !PT ;  /* 0x0000002e0f2e7212 */ /* 0x000fc400078e3cff */
[----:B------:R-:W-:Y:S02]  /*afe0*/  IADD3 R12, PT, PT, R51, R12, R17 ;  /* 0x0000000c330c7210 */ /* 0x000fe40007ffe011 */
        /* <DEDUP_REMOVED lines=28> */
[----:B------:R-:W-:Y:S02]  /*b1b0*/  SHF.R.W.U32 R39, R41, 0x8, R41 ;  /* 0x0000000829277819 */ /* 0x000fe40000001e29 */
[----:B------:R-:W-:Y:S01]  /*b1c0*/  SHF.R.W.U32 R41, R9, 0x8, R9 ;  /* 0x0000000809297819 */ /* 0x000fe20000001e09 */
[----:B------:R-:W-:Y:S01]  /*b1d0*/  IMAD.IADD R9, R40, 0x1, R12 ;  /* 0x0000000128097824 */ /* 0x000fe200078e020c */
[----:B------:R-:W-:Y:S01]  /*b1e0*/  SHF.R.W.U32 R40, R46, 0x8, R46 ;  /* 0x000000082e287819 */ /* 0x000fe20000001e2e */
[----:B------:R-:W-:Y:S02]  /*b1f0*/  IMAD.IADD R10, R10, 0x1, R39 ;  /* 0x000000010a0a7824 */ /* 0x000fe400078e0227 */
[----:B------:R-:W-:Y:S01]  /*b200*/  IMAD.IADD R8, R8, 0x1, R41 ;  /* 0x0000000108087824 */ /* 0x000fe200078e0229 */
[----:B------:R-:W-:Y:S01]  /*b210*/  LOP3.LUT R50, R50, R9, RZ, 0x3c, !PT ;  /* 0x0000000932327212 */ /* 0x000fe200078e3cff */
        /* <DEDUP_REMOVED lines=195> */
[----:B------:R-:W-:Y:S02]  /*be50*/  SHF.R.W.U32 R13, R50, 0x7, R50 ;  /* 0x00000007320d7819 */ /* 0x000fe40000001e32 */
[----:B------:R-:W-:Y:S02]  /*be60*/  LOP3.LUT R46, R39, R42, RZ, 0x3c, !PT ;  /* 0x0000002a272e7212 */ /* 0x000fe400078e3cff */
[----:B------:R-:W-:Y:S02]  /*be70*/  SHF.R.W.U32 R39, R43, 0x7, R43 ;  /* 0x000000072b277819 */ /* 0x000fe40000001e2b */
[----:B------:R-:W-:Y:S02]  /*be80*/  SHF.R.W.U32 R43, R47, 0x7, R47 ;  /* 0x000000072f2b7819 */ /* 0x000fe40000001e2f */
[----:B------:R-:W-:Y:S02]  /*be90*/  IADD3 R21, PT, PT, R13, R44, R21 ;  /* 0x0000002c0d157210 */ /* 0x000fe40007ffe015 */
[----:B------:R-:W-:-:S02]  /*bea0*/  SHF.R.W.U32 R44, R46, 0x7, R46 ;  /* 0x000000072e2c7819 */ /* 0x000fc40000001e2e */
[----:B------:R-:W-:Y:S02]  /*beb0*/  IADD3 R17, PT, PT, R39, R40, R17 ;  /* 0x0000002827117210 */ /* 0x000fe40007ffe011 */
[----:B------:R-:W-:Y:S02]  /*bec0*/  IADD3 R11, PT, PT, R43, R11, R24 ;  /* 0x0000000b2b0b7210 */ /* 0x000fe40007ffe018 */
[----:B------:R-:W-:Y:S02]  /*bed0*/  LOP3.LUT R24, R21, R45, RZ, 0x3c, !PT ;  /* 0x0000002d15187212 */ /* 0x000fe400078e3cff */
[----:B------:R-:W-:Y:S02]  /*bee0*/  IADD3 R10, PT, PT, R44, R10, R27 ;  /* 0x0000000a2c0a7210 */ /* 0x000fe40007ffe01b */
[----:B------:R-:W-:Y:S02]  /*bef0*/  LOP3.LUT R14, R17, R14, RZ, 0x3c, !PT ;  /* 0x0000000e110e7212 */ /* 0x000fe400078e3cff */
[----:B------:R-:W-:-:S02]  /*bf00*/  LOP3.LUT R40, R11, R41, RZ, 0x3c, !PT ;  /* 0x000000290b287212 */ /* 0x000fc400078e3cff */
        /* <DEDUP_REMOVED lines=45> */
[----:B------:R-:W-:Y:S01]  /*c1e0*/  IADD3 R24, PT, PT, R43, R22, R23 ;  /* 0x000000162b187210 */ /* 0x000fe20007ffe017 */
[----:B------:R-:W1:Y:S01]  /*c1f0*/  LDS.128 R8, [R35+0x1e0] ;  /* 0x0001e00023087984 */ /* 0x000e620000000c00 */
[----:B------:R-:W-:Y:S02]  /*c200*/  LOP3.LUT R41, R18, R41, RZ, 0x3c, !PT ;  /* 0x0000002912297212 */ /* 0x000fe400078e3cff */
[----:B------:R-:W-:Y:S02]  /*c210*/  SHF.R.W.U32 R22, R19, 0x10, R19 ;  /* 0x0000001013167819 */ /* 0x000fe40000001e13 */
[----:B------:R-:W-:-:S02]  /*c220*/  LOP3.LUT R21, R24, R17, RZ, 0x3c, !PT ;  /* 0x0000001118157212 */ /* 0x000fc400078e3cff */
[----:B------:R-:W-:Y:S01]  /*c230*/  LOP3.LUT R15, R16, R15, RZ, 0x3c, !PT ;  /* 0x0000000f100f7212 */ /* 0x000fe200078e3cff */
[----:B------:R-:W-:Y:S01]  /*c240*/  IMAD.IADD R19, R25, 0x1, R22 ;  /* 0x0000000119137824 */ /* 0x000fe200078e0216 */
[----:B------:R-:W-:Y:S02]  /*c250*/  SHF.R.W.U32 R17, R41, 0x10, R41 ;  /* 0x0000001029117819 */ /* 0x000fe40000001e29 */
[----:B------:R-:W-:Y:S02]  /*c260*/  SHF.R.W.U32 R41, R21, 0x10, R21 ;  /* 0x0000001015297819 */ /* 0x000fe40000001e15 */
[----:B------:R-:W-:Y:S01]  /*c270*/  SHF.R.W.U32 R21, R15, 0x10, R15 ;  /* 0x000000100f157819 */ /* 0x000fe20000001e0f */
[----:B------:R-:W-:Y:S01]  /*c280*/  IMAD.IADD R12, R12, 0x1, R17 ;  /* 0x000000010c0c7824 */ /* 0x000fe200078e0211 */
[----:B------:R-:W-:Y:S01]  /*c290*/  LOP3.LUT R39, R39, R19, RZ, 0x3c, !PT ;  /* 0x0000001327277212 */ /* 0x000fe200078e3cff */
[----:B------:R-:W-:Y:S02]  /*c2a0*/  IMAD.IADD R42, R42, 0x1, R41 ;  /* 0x000000012a2a7824 */ /* 0x000fe400078e0229 */
[----:B------:R-:W-:Y:S01]  /*c2b0*/  IMAD.IADD R23, R14, 0x1, R21 ;  /* 0x000000010e177824 */ /* 0x000fe200078e0215 */
[----:B------:R-:W-:-:S02]  /*c2c0*/  SHF.R.W.U32 R30, R39, 0xc, R39 ;  /* 0x0000000c271e7819 */ /* 0x000fc40000001e27 */
[----:B------:R-:W-:Y:S02]  /*c2d0*/  LOP3.LUT R43, R43, R42, RZ, 0x3c, !PT ;  /* 0x0000002a2b2b7212 */ /* 0x000fe400078e3cff */
[----:B------:R-:W-:Y:S02]  /*c2e0*/  LOP3.LUT R25, R13, R23, RZ, 0x3c, !PT ;  /* 0x000000170d197212 */ /* 0x000fe400078e3cff */
[----:B------:R-:W-:Y:S02]  /*c2f0*/  LOP3.LUT R31, R31, R12, RZ, 0x3c, !PT ;  /* 0x0000000c1f1f7212 */ /* 0x000fe400078e3cff */
[----:B------:R-:W-:Y:S02]  /*c300*/  IADD3 R15, PT, PT, R30, R27, R26 ;  /* 0x0000001b1e0f7210 */ /* 0x000fe40007ffe01a */
[----:B------:R-:W-:Y:S02]  /*c310*/  SHF.R.W.U32 R25, R25, 0xc, R25 ;  /* 0x0000000c19197819 */ /* 0x000fe40000001e19 */
[----:B------:R-:W-:-:S02]  /*c320*/  SHF.R.W.U32 R26, R43, 0xc, R43 ;  /* 0x0000000c2b1a7819 */ /* 0x000fc40000001e2b */
[----:B------:R-:W-:Y:S02]  /*c330*/  SHF.R.W.U32 R13, R31, 0xc, R31 ;  /* 0x0000000c1f0d7819 */ /* 0x000fe40000001e1f */
[----:B------:R-:W-:Y:S02]  /*c340*/  LOP3.LUT R22, R22, R15, RZ, 0x3c, !PT ;  /* 0x0000000f16167212 */ /* 0x000fe400078e3cff */
[----:B------:R-:W-:Y:S01]  /*c350*/  IADD3 R14, PT, PT, R25, R16, R20 ;  /* 0x00000010190e7210 */ /* 0x000fe20007ffe014 */
[----:B------:R-:W-:Y:S01]  /*c360*/  VIADD R16, R38, 0x3 ;  /* 0x0000000326107836 */ /* 0x000fe20000000000 */
[----:B------:R-:W-:Y:S02]  /*c370*/  IADD3 R24, PT, PT, R26, R24, R29 ;  /* 0x000000181a187210 */ /* 0x000fe40007ffe01d */
[----:B------:R-:W-:Y:S02]  /*c380*/  IADD3 R18, PT, PT, R13, R18, R28 ;  /* 0x000000120d127210 */ /* 0x000fe40007ffe01c */
[----:B------:R-:W-:-:S02]  /*c390*/  SHF.R.W.U32 R28, R22, 0x8, R22 ;  /* 0x00000008161c7819 */ /* 0x000fc40000001e16 */
[----:B------:R-:W-:Y:S02]  /*c3a0*/  LOP3.LUT R20, R21, R14, RZ, 0x3c, !PT ;  /* 0x0000000e15147212 */ /* 0x000fe400078e3cff */
[----:B------:R-:W-:Y:S01]  /*c3b0*/  LOP3.LUT R27, R41, R24, RZ, 0x3c, !PT ;  /* 0x00000018291b7212 */ /* 0x000fe200078e3cff */
        /* <DEDUP_REMOVED lines=8> */
[-C--:B------:R-:W-:Y:S02]  /*c440*/  LOP3.LUT R30, R15, R22.reuse, RZ, 0x3c, !PT ;  /* 0x000000160f1e7212 */ /* 0x080fe400078e3cff */
[-C--:B------:R-:W-:Y:S02]  /*c450*/  LOP3.LUT R26, R26, R19.reuse, RZ, 0x3c, !PT ;  /* 0x000000131a1a7212 */ /* 0x080fe400078e3cff */
[----:B-1----:R-:W-:Y:S02]  /*c460*/  LOP3.LUT R38, R8, R22, RZ, 0x3c, !PT ;  /* 0x0000001608267212 */ /* 0x002fe400078e3cff */
[-C--:B------:R-:W-:Y:S02]  /*c470*/  LOP3.LUT R40, R18, R19.reuse, RZ, 0x3c, !PT ;  /* 0x0000001312287212 */ /* 0x080fe400078e3cff */
[----:B------:R-:W-:Y:S01]  /*c480*/  SHF.R.W.U32 R23, R17, 0x8, R17 ;  /* 0x0000000811177819 */ /* 0x000fe20000001e11 */
[----:B------:R-:W-:Y:S01]  /*c490*/  IMAD.SHL.U32 R21, R38, 0x100, RZ ;  /* 0x0000010026157824 */ /* 0x000fe200078e00ff */
[----:B------:R-:W-:-:S02]  /*c4a0*/  LOP3.LUT R29, R9, R19, RZ, 0x3c, !PT ;  /* 0x00000013091d7212 */ /* 0x000fc400078e3cff */
[----:B------:R-:W-:Y:S02]  /*c4b0*/  SHF.R.U32.HI R17, RZ, 0x8, R30 ;  /* 0x00000008ff117819 */ /* 0x000fe4000001161e */
[----:B------:R-:W-:Y:S01]  /*c4c0*/  SHF.R.W.U32 R26, R26, 0x7, R26 ;  /* 0x000000071a1a7819 */ /* 0x000fe20000001e1a */
[----:B------:R-:W-:Y:S01]  /*c4d0*/  IMAD.SHL.U32 R43, R29, 0x100, RZ ;  /* 0x000001001d2b7824 */ /* 0x000fe200078e00ff */
[----:B------:R-:W-:Y:S02]  /*c4e0*/  SHF.R.U32.HI R41, RZ, 0x8, R40 ;  /* 0x00000008ff297819 */ /* 0x000fe40000011628 */
[----:B------:R-:W-:Y:S02]  /*c4f0*/  LOP3.LUT R17, R17, 0xff, RZ, 0xc0, !PT ;  /* 0x000000ff11117812 */ /* 0x000fe400078ec0ff */
[----:B------:R-:W-:Y:S02]  /*c500*/  LOP3.LUT R26, R26, R23, RZ, 0x3c, !PT ;  /* 0x000000171a1a7212 */ /* 0x000fe400078e3cff */
[----:B------:R-:W-:-:S02]  /*c510*/  LOP3.LUT R39, R39, R20, RZ, 0x3c, !PT ;  /* 0x0000001427277212 */ /* 0x000fc400078e3cff */
[----:B------:R-:W-:Y:S02]  /*c520*/  LOP3.LUT R42, R41, 0xff, RZ, 0xc0, !PT ;  /* 0x000000ff292a7812 */ /* 0x000fe400078ec0ff */
[----:B------:R-:W-:Y:S02]  /*c530*/  LOP3.LUT R41, R21, 0xff0000, RZ, 0xc0, !PT ;  /* 0x00ff000015297812 */ /* 0x000fe400078ec0ff */
[----:B------:R-:W-:Y:S02]  /*c540*/  SEL R21, R17, RZ, !P0 ;  /* 0x000000ff11157207 */ /* 0x000fe40004000000 */
[----:B------:R-:W-:Y:S02]  /*c550*/  LOP3.LUT R17, R26, 0xff00, RZ, 0xc0, !PT ;  /* 0x0000ff001a117812 */ /* 0x000fe400078ec0ff */
[----:B------:R-:W-:Y:S02]  /*c560*/  LOP3.LUT R44, R39, 0xff00, RZ, 0xc0, !PT ;  /* 0x0000ff00272c7812 */ /* 0x000fe400078ec0ff */
[----:B------:R-:W-:-:S02]  /*c570*/  LOP3.LUT R45, R43, 0xff0000, RZ, 0xc0, !PT ;  /* 0x00ff00002b2d7812 */ /* 0x000fc400078ec0ff */
[----:B------:R-:W-:Y:S02]  /*c580*/  LOP3.LUT R18, R18, 0xff, R19, 0x48, !PT ;  /* 0x000000ff12127812 */ /* 0x000fe400078e4813 */
[----:B------:R-:W-:Y:S02]  /*c590*/  SEL R43, R42, RZ, !P0 ;  /* 0x000000ff2a2b7207 */ /* 0x000fe40004000000 */
[----:B------:R-:W-:Y:S02]  /*c5a0*/  SEL R41, R41, RZ, !P2 ;  /* 0x000000ff29297207 */ /* 0x000fe40005000000 */
[----:B------:R-:W-:Y:S02]  /*c5b0*/  SEL R42, R17, RZ, !P1 ;  /* 0x000000ff112a7207 */ /* 0x000fe40004800000 */
[----:B------:R-:W-:Y:S02]  /*c5c0*/  SEL R44, R44, RZ, !P1 ;  /* 0x000000ff2c2c7207 */ /* 0x000fe40004800000 */
[----:B------:R-:W-:-:S02]  /*c5d0*/  SEL R45, R45, RZ, !P2 ;  /* 0x000000ff2d2d7207 */ /* 0x000fc40005000000 */
[----:B------:R-:W-:Y:S02]  /*c5e0*/  ISETP.GE.U32.AND P3, PT, R16, R7, PT ;  /* 0x000000071000720c */ /* 0x000fe40003f66070 */
[----:B------:R-:W-:Y:S02]  /*c5f0*/  LOP3.LUT R19, R9, 0xff0000, R19, 0x48, !PT ;  /* 0x00ff000009137812 */ /* 0x000fe400078e4813 */
[----:B------:R-:W-:Y:S02]  /*c600*/  SEL R16, R18, RZ, !P0 ;  /* 0x000000ff12107207 */ /* 0x000fe40004000000 */
[----:B------:R-:W-:Y:S02]  /*c610*/  SHF.R.U32.HI R18, RZ, 0x10, R40 ;  /* 0x00000010ff127819 */ /* 0x000fe40000011628 */
[----:B------:R-:W-:Y:S02]  /*c620*/  IADD3 R21, PT, PT, R41, R42, R21 ;  /* 0x0000002a29157210 */ /* 0x000fe40007ffe015 */
[----:B------:R-:W-:-:S02]  /*c630*/  IADD3 R17, PT, PT, R45, R44, R43 ;  /* 0x0000002c2d117210 */ /* 0x000fc40007ffe02b */
[----:B------:R-:W-:Y:S02]  /*c640*/  SHF.R.U32.HI R40, RZ, 0x18, R40 ;  /* 0x00000018ff287819 */ /* 0x000fe40000011628 */
[----:B------:R-:W-:Y:S01]  /*c650*/  SEL R41, R19, RZ, !P2 ;  /* 0x000000ff13297207 */ /* 0x000fe20005000000 */
[----:B------:R-:W-:Y:S01]  /*c660*/  IMAD.U32 R19, R29, 0x10000, RZ ;  /* 0x000100001d137824 */ /* 0x000fe200078e00ff */
[----:B------:R-:W-:Y:S02]  /*c670*/  SHF.R.U32.HI R44, RZ, 0x8, R29 ;  /* 0x00000008ff2c7819 */ /* 0x000fe4000001161d */
[----:B------:R-:W-:Y:S01]  /*c680*/  LOP3.LUT R29, R18, 0xff, RZ, 0xc0, !PT ;  /* 0x000000ff121d7812 */ /* 0x000fe200078ec0ff */
[----:B------:R-:W-:Y:S01]  /*c690*/  IMAD.SHL.U32 R18, R39, 0x100, RZ ;  /* 0x0000010027127824 */ /* 0x000fe200078e00ff */
[----:B------:R-:W-:Y:S02]  /*c6a0*/  SEL R42, R40, RZ, !P0 ;  /* 0x000000ff282a7207 */ /* 0x000fe40004000000 */
[----:B------:R-:W-:-:S02]  /*c6b0*/  SHF.R.U32.HI R40, RZ, 0x8, R39 ;  /* 0x00000008ff287819 */ /* 0x000fc40000011627 */
[----:B------:R-:W-:Y:S02]  /*c6c0*/  SHF.R.U32.HI R43, RZ, 0x10, R39 ;  /* 0x00000010ff2b7819 */ /* 0x000fe40000011627 */
[----:B------:R-:W-:Y:S02]  /*c6d0*/  LOP3.LUT R19, R19, 0xff0000, RZ, 0xc0, !PT ;  /* 0x00ff000013137812 */ /* 0x000fe400078ec0ff */
[----:B------:R-:W-:Y:S02]  /*c6e0*/  LOP3.LUT R18, R18, 0xff00, RZ, 0xc0, !PT ;  /* 0x0000ff0012127812 */ /* 0x000fe400078ec0ff */
[----:B------:R-:W-:Y:S02]  /*c6f0*/  LOP3.LUT R40, R40, 0xff00, RZ, 0xc0, !PT ;  /* 0x0000ff0028287812 */ /* 0x000fe400078ec0ff */
[----:B------:R-:W-:Y:S02]  /*c700*/  LOP3.LUT R44, R44, 0xff0000, RZ, 0xc0, !PT ;  /* 0x00ff00002c2c7812 */ /* 0x000fe400078ec0ff */
[----:B------:R-:W-:-:S02]  /*c710*/  SEL R39, R29, RZ, !P0 ;  /* 0x000000ff1d277207 */ /* 0x000fc40004000000 */
[----:B------:R-:W-:Y:S02]  /*c720*/  LOP3.LUT R43, R43, 0xff00, RZ, 0xc0, !PT ;  /* 0x0000ff002b2b7812 */ /* 0x000fe400078ec0ff */
[----:B------:R-:W-:Y:S02]  /*c730*/  SEL R29, R19, RZ, !P2 ;  /* 0x000000ff131d7207 */ /* 0x000fe40005000000 */
[----:B------:R-:W-:Y:S02]  /*c740*/  SEL R19, R18, RZ, !P1 ;  /* 0x000000ff12137207 */ /* 0x000fe40004800000 */
[----:B------:R-:W-:Y:S02]  /*c750*/  SEL R18, R40, RZ, !P1 ;  /* 0x000000ff28127207 */ /* 0x000fe40004800000 */
[----:B------:R-:W-:Y:S01]  /*c760*/  SEL R40, R44, RZ, !P2 ;  /* 0x000000ff2c287207 */ /* 0x000fe20005000000 */
[----:B------:R-:W-:Y:S01]  /*c770*/  IMAD.IADD R44, R12, 0x1, R23 ;  /* 0x000000010c2c7824 */ /* 0x000fe200078e0217 */
[----:B------:R-:W-:-:S02]  /*c780*/  SEL R43, R43, RZ, !P1 ;  /* 0x000000ff2b2b7207 */ /* 0x000fc40004800000 */
[----:B------:R-:W-:Y:S02]  /*c790*/  IADD3 R16, PT, PT, R29, R19, R16 ;  /* 0x000000131d107210 */ /* 0x000fe40007ffe010 */
[----:B------:R-:W-:Y:S02]  /*c7a0*/  IADD3 R19, PT, PT, R40, R43, R42 ;  /* 0x0000002b28137210 */ /* 0x000fe40007ffe02a */
[----:B------:R-:W-:Y:S02]  /*c7b0*/  LOP3.LUT R25, R25, R22, RZ, 0x3c, !PT ;  /* 0x0000001619197212 */ /* 0x000fe400078e3cff */
[-C--:B------:R-:W-:Y:S02]  /*c7c0*/  LOP3.LUT R13, R13, R44.reuse, RZ, 0x3c, !PT ;  /* 0x0000002c0d0d7212 */ /* 0x080fe400078e3cff */
[----:B------:R-:W-:Y:S02]  /*c7d0*/  LOP3.LUT R40, R24, R44, RZ, 0x3c, !PT ;  /* 0x0000002c18287212 */ /* 0x000fe400078e3cff */
[----:B------:R-:W-:-:S02]  /*c7e0*/  IADD3 R18, PT, PT, R41, R18, R39 ;  /* 0x0000001229127210 */ /* 0x000fc40007ffe027 */
[-C--:B------:R-:W-:Y:S02]  /*c7f0*/  LOP3.LUT R41, R10, R31.reuse, RZ, 0x3c, !PT ;  /* 0x0000001f0a297212 */ /* 0x080fe400078e3cff */
[----:B------:R-:W-:Y:S02]  /*c800*/  LOP3.LUT R42, R11, R44, RZ, 0x3c, !PT ;  /* 0x0000002c0b2a7212 */ /* 0x000fe400078e3cff */
[----:B------:R-:W-:Y:S01]  /*c810*/  SHF.R.W.U32 R43, R25, 0x7, R25 ;  /* 0x00000007192b7819 */ /* 0x000fe20000001e19 */
[----:B------:R-:W-:Y:S01]  /*c820*/  IMAD.SHL.U32 R29, R41, 0x100, RZ ;  /* 0x00000100291d7824 */ /* 0x000fe200078e00ff */
[----:B------:R-:W-:Y:S01]  /*c830*/  LOP3.LUT R39, R14, R31, RZ, 0x3c, !PT ;  /* 0x0000001f0e277212 */ /* 0x000fe200078e3cff */
[----:B------:R-:W-:Y:S01]  /*c840*/  IMAD.SHL.U32 R48, R42, 0x100, RZ ;  /* 0x000001002a307824 */ /* 0x000fe200078e00ff */
[----:B------:R-:W-:Y:S02]  /*c850*/  SHF.R.W.U32 R12, R13, 0x7, R13 ;  /* 0x000000070d0c7819 */ /* 0x000fe40000001e0d */
[----:B------:R-:W-:-:S02]  /*c860*/  SHF.R.U32.HI R25, RZ, 0x8, R40 ;  /* 0x00000008ff197819 */ /* 0x000fc40000011628 */
[----:B------:R-:W-:Y:S02]  /*c870*/  LOP3.LUT R46, R15, 0xff, R22, 0x48, !PT ;  /* 0x000000ff0f2e7812 */ /* 0x000fe400078e4816 */
[----:B------:R-:W-:Y:S02]  /*c880*/  SHF.R.U32.HI R15, RZ, 0x8, R39 ;  /* 0x00000008ff0f7819 */ /* 0x000fe40000011627 */
[----:B------:R-:W-:Y:S02]  /*c890*/  LOP3.LUT R45, R12, R27, RZ, 0x3c, !PT ;  /* 0x0000001b0c2d7212 */ /* 0x000fe400078e3cff */
[----:B------:R-:W-:Y:S02]  /*c8a0*/  LOP3.LUT R47, R25, 0xff, RZ, 0xc0, !PT ;  /* 0x000000ff192f7812 */ /* 0x000fe400078ec0ff */
[----:B------:R-:W-:Y:S01]  /*c8b0*/  LOP3.LUT R43, R43, R28, RZ, 0x3c, !PT ;  /* 0x0000001c2b2b7212 */ /* 0x000fe200078e3cff */
[----:B------:R-:W-:Y:S01]  /*c8c0*/  IMAD.SHL.U32 R53, R45, 0x100, RZ ;  /* 0x000001002d357824 */ /* 0x000fe200078e00ff */
[----:B------:R-:W-:-:S02]  /*c8d0*/  LOP3.LUT R15, R15, 0xff, RZ, 0xc0, !PT ;  /* 0x000000ff0f0f7812 */ /* 0x000fc400078ec0ff */
[----:B------:R-:W-:Y:S02]  /*c8e0*/  LOP3.LUT R29, R29, 0xff0000, RZ, 0xc0, !PT ;  /* 0x00ff00001d1d7812 */ /* 0x000fe400078ec0ff */
[----:B------:R-:W-:Y:S02]  /*c8f0*/  LOP3.LUT R50, R48, 0xff0000, RZ, 0xc0, !PT ;  /* 0x00ff000030327812 */ /* 0x000fe400078ec0ff */
[----:B------:R-:W-:Y:S02]  /*c900*/  LOP3.LUT R25, R45, 0xff00, RZ, 0xc0, !PT ;  /* 0x0000ff002d197812 */ /* 0x000fe400078ec0ff */
[----:B------:R-:W-:Y:S02]  /*c910*/  SEL R49, R47, RZ, !P0 ;  /* 0x000000ff2f317207 */ /* 0x000fe40004000000 */
[----:B------:R-:W-:Y:S02]  /*c920*/  SHF.R.U32.HI R13, RZ, 0x10, R30 ;  /* 0x00000010ff0d7819 */ /* 0x000fe4000001161e */
[----:B------:R-:W-:-:S02]  /*c930*/  SHF.R.U32.HI R12, RZ, 0x8, R26 ;  /* 0x00000008ff0c7819 */ /* 0x000fc4000001161a */
[----:B------:R-:W-:Y:S02]  /*c940*/  LOP3.LUT R47, R43, 0xff00, RZ, 0xc0, !PT ;  /* 0x0000ff002b2f7812 */ /* 0x000fe400078ec0ff */
[----:B------:R-:W-:Y:S02]  /*c950*/  SEL R15, R15, RZ, !P0 ;  /* 0x000000ff0f0f7207 */ /* 0x000fe40004000000 */
[----:B------:R-:W-:Y:S02]  /*c960*/  SEL R29, R29, RZ, !P2 ;  /* 0x000000ff1d1d7207 */ /* 0x000fe40005000000 */
[----:B------:R-:W-:Y:S02]  /*c970*/  SEL R48, R25, RZ, !P1 ;  /* 0x000000ff19307207 */ /* 0x000fe40004800000 */
[----:B------:R-:W-:Y:S02]  /*c980*/  SEL R51, R50, RZ, !P2 ;  /* 0x000000ff32337207 */ /* 0x000fe40005000000 */
[----:B------:R-:W-:-:S02]  /*c990*/  LOP3.LUT R13, R13, 0xff, RZ, 0xc0, !PT ;  /* 0x000000ff0d0d7812 */ /* 0x000fc400078ec0ff */
[----:B------:R-:W-:Y:S02]  /*c9a0*/  LOP3.LUT R12, R12, 0xff00, RZ, 0xc0, !PT ;  /* 0x0000ff000c0c7812 */ /* 0x000fe400078ec0ff */
[----:B------:R-:W-:Y:S02]  /*c9b0*/  SEL R50, R47, RZ, !P1 ;  /* 0x000000ff2f327207 */ /* 0x000fe40004800000 */
[----:B------:R-:W-:Y:S02]  /*c9c0*/  LOP3.LUT R22, R8, 0xff0000, R22, 0x48, !PT ;  /* 0x00ff000008167812 */ /* 0x000fe400078e4816 */
[----:B------:R-:W-:Y:S01]  /*c9d0*/  IADD3 R25, PT, PT, R29, R48, R15 ;  /* 0x000000301d197210 */ /* 0x000fe20007ffe00f */
[----:B------:R-:W-:Y:S01]  /*c9e0*/  IMAD.U32 R48, R38, 0x10000, RZ ;  /* 0x0001000026307824 */ /* 0x000fe200078e00ff */
[----:B------:R-:W-:Y:S02]  /*c9f0*/  SEL R13, R13, RZ, !P0 ;  /* 0x000000ff0d0d7207 */ /* 0x000fe40004000000 */
[----:B------:R-:W-:-:S02]  /*ca00*/  SEL R12, R12, RZ, !P1 ;  /* 0x000000ff0c0c7207 */ /* 0x000fc40004800000 */
[----:B------:R-:W-:Y:S01]  /*ca10*/  IADD3 R29, PT, PT, R51, R50, R49 ;  /* 0x00000032331d7210 */ /* 0x000fe20007ffe031 */
[----:B------:R-:W-:Y:S01]  /*ca20*/  IMAD.U32 R51, R41, 0x10000, RZ ;  /* 0x0001000029337824 */ /* 0x000fe200078e00ff */
[----:B------:R-:W-:Y:S02]  /*ca30*/  SEL R22, R22, RZ, !P2 ;  /* 0x000000ff16167207 */ /* 0x000fe40005000000 */
[----:B------:R-:W-:Y:S02]  /*ca40*/  SHF.R.U32.HI R49, RZ, 0x18, R30 ;  /* 0x00000018ff317819 */ /* 0x000fe4000001161e */
[----:B------:R-:W-:Y:S02]  /*ca50*/  SHF.R.U32.HI R50, RZ, 0x8, R38 ;  /* 0x00000008ff327819 */ /* 0x000fe40000011626 */
[----:B------:R-:W-:Y:S02]  /*ca60*/  LOP3.LUT R47, R14, 0xff, R31, 0x48, !PT ;  /* 0x000000ff0e2f7812 */ /* 0x000fe400078e481f */
[----:B------:R-:W-:-:S02]  /*ca70*/  IADD3 R22, PT, PT, R22, R12, R13 ;  /* 0x0000000c16167210 */ /* 0x000fc40007ffe00d */
[----:B------:R-:W-:Y:S01]  /*ca80*/  SEL R38, R49, RZ, !P0 ;  /* 0x000000ff31267207 */ /* 0x000fe20004000000 */
[----:B------:R-:W1:Y:S01]  /*ca90*/  LDS.128 R12, [R35+0x1f0] ;  /* 0x0001f000230c7984 */ /* 0x000e620000000c00 */
[----:B------:R-:W-:Y:S02]  /*caa0*/  LOP3.LUT R30, R51, 0xff0000, RZ, 0xc0, !PT ;  /* 0x00ff0000331e7812 */ /* 0x000fe400078ec0ff */
[----:B------:R-:W-:Y:S01]  /*cab0*/  LOP3.LUT R49, R48, 0xff0000, RZ, 0xc0, !PT ;  /* 0x00ff000030317812 */ /* 0x000fe200078ec0ff */
[----:B------:R-:W-:Y:S01]  /*cac0*/  IMAD.SHL.U32 R48, R26, 0x100, RZ ;  /* 0x000001001a307824 */ /* 0x000fe200078e00ff */
[----:B------:R-:W-:Y:S02]  /*cad0*/  LOP3.LUT R51, R50, 0xff0000, RZ, 0xc0, !PT ;  /* 0x00ff000032337812 */ /* 0x000fe400078ec0ff */
[----:B------:R-:W-:Y:S02]  /*cae0*/  SHF.R.U32.HI R50, RZ, 0x10, R26 ;  /* 0x00000010ff327819 */ /* 0x000fe4000001161a */
[----:B------:R-:W-:-:S02]  /*caf0*/  LOP3.LUT R48, R48, 0xff00, RZ, 0xc0, !PT ;  /* 0x0000ff0030307812 */ /* 0x000fc400078ec0ff */
[----:B------:R-:W-:Y:S02]  /*cb00*/  LOP3.LUT R50, R50, 0xff00, RZ, 0xc0, !PT ;  /* 0x0000ff0032327812 */ /* 0x000fe400078ec0ff */
[----:B------:R-:W-:Y:S02]  /*cb10*/  LOP3.LUT R53, R53, 0xff00, RZ, 0xc0, !PT ;  /* 0x0000ff0035357812 */ /* 0x000fe400078ec0ff */
[----:B------:R-:W-:Y:S02]  /*cb20*/  SEL R26, R49, RZ, !P2 ;  /* 0x000000ff311a7207 */ /* 0x000fe40005000000 */
[----:B------:R-:W-:Y:S02]  /*cb30*/  SEL R52, R51, RZ, !P2 ;  /* 0x000000ff33347207 */ /* 0x000fe40005000000 */
[----:B------:R-:W-:Y:S02]  /*cb40*/  SEL R46, R46, RZ, !P0 ;  /* 0x000000ff2e2e7207 */ /* 0x000fe40004000000 */
[----:B------:R-:W-:-:S02]  /*cb50*/  SEL R49, R48, RZ, !P1 ;  /* 0x000000ff30317207 */ /* 0x000fc40004800000 */
[----:B------:R-:W-:Y:S02]  /*cb60*/  SEL R51, R50, RZ, !P1 ;  /* 0x000000ff32337207 */ /* 0x000fe40004800000 */
[----:B------:R-:W-:Y:S02]  /*cb70*/  SEL R47, R47, RZ, !P0 ;  /* 0x000000ff2f2f7207 */ /* 0x000fe40004000000 */
[----:B------:R-:W-:Y:S02]  /*cb80*/  SEL R50, R30, RZ, !P2 ;  /* 0x000000ff1e327207 */ /* 0x000fe40005000000 */
[----:B------:R-:W-:Y:S02]  /*cb90*/  SEL R48, R53, RZ, !P1 ;  /* 0x000000ff35307207 */ /* 0x000fe40004800000 */
[----:B------:R-:W-:Y:S02]  /*cba0*/  IADD3 R30, PT, PT, R26, R49, R46 ;  /* 0x000000311a1e7210 */ /* 0x000fe40007ffe02e */
[----:B------:R-:W-:-:S02]  /*cbb0*/  LOP3.LUT R46, R10, 0xff0000, R31, 0x48, !PT ;  /* 0x00ff00000a2e7812 */ /* 0x000fc400078e481f */
[----:B------:R-:W-:Y:S02]  /*cbc0*/  IADD3 R26, PT, PT, R50, R48, R47 ;  /* 0x00000030321a7210 */ /* 0x000fe40007ffe02f */
[--C-:B------:R-:W-:Y:S02]  /*cbd0*/  SHF.R.U32.HI R31, RZ, 0x10, R39.reuse ;  /* 0x00000010ff1f7819 */ /* 0x100fe40000011627 */
[----:B------:R-:W-:Y:S02]  /*cbe0*/  SHF.R.U32.HI R48, RZ, 0x18, R39 ;  /* 0x00000018ff307819 */ /* 0x000fe40000011627 */
[----:B------:R-:W-:Y:S02]  /*cbf0*/  SHF.R.U32.HI R39, RZ, 0x8, R45 ;  /* 0x00000008ff277819 */ /* 0x000fe4000001162d */
[----:B------:R-:W-:Y:S02]  /*cc00*/  SHF.R.U32.HI R41, RZ, 0x8, R41 ;  /* 0x00000008ff297819 */ /* 0x000fe40000011629 */
[----:B------:R-:W-:-:S02]  /*cc10*/  SHF.R.U32.HI R45, RZ, 0x10, R45 ;  /* 0x00000010ff2d7819 */ /* 0x000fc4000001162d */
[----:B------:R-:W-:Y:S02]  /*cc20*/  LOP3.LUT R31, R31, 0xff, RZ, 0xc0, !PT ;  /* 0x000000ff1f1f7812 */ /* 0x000fe400078ec0ff */
[----:B------:R-:W-:Y:S02]  /*cc30*/  LOP3.LUT R39, R39, 0xff00, RZ, 0xc0, !PT ;  /* 0x0000ff0027277812 */ /* 0x000fe400078ec0ff */
[----:B------:R-:W-:Y:S02]  /*cc40*/  LOP3.LUT R41, R41, 0xff0000, RZ, 0xc0, !PT ;  /* 0x00ff000029297812 */ /* 0x000fe400078ec0ff */
[----:B------:R-:W-:Y:S02]  /*cc50*/  LOP3.LUT R45, R45, 0xff00, RZ, 0xc0, !PT ;  /* 0x0000ff002d2d7812 */ /* 0x000fe400078ec0ff */
[----:B------:R-:W-:Y:S02]  /*cc60*/  SEL R47, R46, RZ, !P2 ;  /* 0x000000ff2e2f7207 */ /* 0x000fe40005000000 */
[----:B------:R-:W-:-:S02]  /*cc70*/  LOP3.LUT R49, R24, 0xff, R44, 0x48, !PT ;  /* 0x000000ff18317812 */ /* 0x000fc400078e482c */
[----:B------:R-:W-:Y:S02]  /*cc80*/  SEL R48, R48, RZ, !P0 ;  /* 0x000000ff30307207 */ /* 0x000fe40004000000 */
[----:B------:R-:W-:Y:S02]  /*cc90*/  SEL R31, R31, RZ, !P0 ;  /* 0x000000ff1f1f7207 */ /* 0x000fe40004000000 */
[----:B------:R-:W-:Y:S02]  /*cca0*/  SEL R46, R39, RZ, !P1 ;  /* 0x000000ff272e7207 */ /* 0x000fe40004800000 */
[----:B------:R-:W-:Y:S02]  /*ccb0*/  SEL R41, R41, RZ, !P2 ;  /* 0x000000ff29297207 */ /* 0x000fe40005000000 */
[----:B------:R-:W-:Y:S02]  /*ccc0*/  SEL R45, R45, RZ, !P1 ;  /* 0x000000ff2d2d7207 */ /* 0x000fe40004800000 */
[----:B------:R-:W-:-:S02]  /*ccd0*/  LOP3.LUT R44, R11, 0xff0000, R44, 0x48, !PT ;  /* 0x00ff00000b2c7812 */ /* 0x000fc400078e482c */
[----:B------:R-:W-:Y:S01]  /*cce0*/  IADD3 R39, PT, PT, R47, R46, R31 ;  /* 0x0000002e2f277210 */ /* 0x000fe20007ffe01f */
[----:B------:R-:W-:Y:S01]  /*ccf0*/  IMAD.SHL.U32 R31, R43, 0x100, RZ ;  /* 0x000001002b1f7824 */ /* 0x000fe200078e00ff */
[----:B------:R-:W-:Y:S02]  /*cd00*/  IADD3 R24, PT, PT, R41, R45, R48 ;  /* 0x0000002d29187210 */ /* 0x000fe40007ffe030 */
[----:B------:R-:W-:Y:S01]  /*cd10*/  SEL R50, R44, RZ, !P2 ;  /* 0x000000ff2c327207 */ /* 0x000fe20005000000 */
[----:B------:R-:W-:Y:S01]  /*cd20*/  IMAD.U32 R44, R42, 0x10000, RZ ;  /* 0x000100002a2c7824 */ /* 0x000fe200078e00ff */
[----:B------:R-:W-:Y:S02]  /*cd30*/  SHF.R.U32.HI R45, RZ, 0x10, R40 ;  /* 0x00000010ff2d7819 */ /* 0x000fe40000011628 */
[----:B------:R-:W-:Y:S02]  /*cd40*/  SHF.R.U32.HI R46, RZ, 0x8, R43 ;  /* 0x00000008ff2e7819 */ /* 0x000fe4000001162b */
[----:B------:R-:W-:-:S02]  /*cd50*/  LOP3.LUT R45, R45, 0xff, RZ, 0xc0, !PT ;  /* 0x000000ff2d2d7812 */ /* 0x000fc400078ec0ff */
[----:B------:R-:W-:Y:S02]  /*cd60*/  LOP3.LUT R44, R44, 0xff0000, RZ, 0xc0, !PT ;  /* 0x00ff00002c2c7812 */ /* 0x000fe400078ec0ff */
[----:B------:R-:W-:Y:S02]  /*cd70*/  LOP3.LUT R31, R31, 0xff00, RZ, 0xc0, !PT ;  /* 0x0000ff001f1f7812 */ /* 0x000fe400078ec0ff */
[----:B------:R-:W-:Y:S02]  /*cd80*/  SEL R41, R49, RZ, !P0 ;  /* 0x000000ff31297207 */ /* 0x000fe40004000000 */
[----:B------:R-:W-:Y:S02]  /*cd90*/  LOP3.LUT R49, R46, 0xff00, RZ, 0xc0, !PT ;  /* 0x0000ff002e317812 */ /* 0x000fe400078ec0ff */
[----:B------:R-:W-:Y:S02]  /*cda0*/  SEL R48, R45, RZ, !P0 ;  /* 0x000000ff2d307207 */ /* 0x000fe40004000000 */
[----:B------:R-:W-:-:S02]  /*cdb0*/  SEL R47, R44, RZ, !P2 ;  /* 0x000000ff2c2f7207 */ /* 0x000fc40005000000 */
[----:B------:R-:W-:Y:S02]  /*cdc0*/  SEL R46, R31, RZ, !P1 ;  /* 0x000000ff1f2e7207 */ /* 0x000fe40004800000 */
[----:B-1----:R-:W-:Y:S02]  /*cdd0*/  LOP3.LUT R45, R13, R20, RZ, 0x3c, !PT ;  /* 0x000000140d2d7212 */ /* 0x002fe400078e3cff */
[----:B------:R-:W-:Y:S02]  /*cde0*/  IADD3 R41, PT, PT, R47, R46, R41 ;  /* 0x0000002e2f297210 */ /* 0x000fe40007ffe029 */
[----:B------:R-:W-:Y:S01]  /*cdf0*/  SHF.R.U32.HI R42, RZ, 0x8, R42 ;  /* 0x00000008ff2a7819 */ /* 0x000fe2000001162a */
[----:B------:R-:W-:Y:S01]  /*ce00*/  IMAD.U32 R47, R45, 0x10000, RZ ;  /* 0x000100002d2f7824 */ /* 0x000fe200078e00ff */
[----:B------:R-:W-:Y:S02]  /*ce10*/  LOP3.LUT R44, R12, R23, RZ, 0x3c, !PT ;  /* 0x000000170c2c7212 */ /* 0x000fe400078e3cff */
[----:B------:R-:W-:-:S02]  /*ce20*/  SEL R31, R49, RZ, !P1 ;  /* 0x000000ff311f7207 */ /* 0x000fc40004800000 */
[----:B------:R-:W-:Y:S01]  /*ce30*/  SHF.R.U32.HI R43, RZ, 0x10, R43 ;  /* 0x00000010ff2b7819 */ /* 0x000fe2000001162b */
[----:B------:R-:W-:Y:S01]  /*ce40*/  IMAD.U32 R46, R44, 0x10000, RZ ;  /* 0x000100002c2e7824 */ /* 0x000fe200078e00ff */
[----:B------:R-:W-:Y:S02]  /*ce50*/  LOP3.LUT R42, R42, 0xff0000, RZ, 0xc0, !PT ;  /* 0x00ff00002a2a7812 */ /* 0x000fe400078ec0ff */
[----:B------:R-:W-:Y:S02]  /*ce60*/  LOP3.LUT R47, R47, 0xff000000, RZ, 0xc0, !PT ;  /* 0xff0000002f2f7812 */ /* 0x000fe400078ec0ff */
[----:B------:R-:W-:Y:S02]  /*ce70*/  IADD3 R31, PT, PT, R50, R31, R48 ;  /* 0x0000001f321f7210 */ /* 0x000fe40007ffe030 */
[----:B------:R-:W-:Y:S02]  /*ce80*/  SHF.R.U32.HI R40, RZ, 0x18, R40 ;  /* 0x00000018ff287819 */ /* 0x000fe40000011628 */
[----:B------:R-:W-:-:S02]  /*ce90*/  LOP3.LUT R43, R43, 0xff00, RZ, 0xc0, !PT ;  /* 0x0000ff002b2b7812 */ /* 0x000fc400078ec0ff */
[----:B------:R-:W-:Y:S02]  /*cea0*/  SEL R48, R42, RZ, !P2 ;  /* 0x000000ff2a307207 */ /* 0x000fe40005000000 */
[----:B------:R-:W-:Y:S02]  /*ceb0*/  SEL R42, R47, RZ, !P3 ;  /* 0x000000ff2f2a7207 */ /* 0x000fe40005800000 */
[----:B------:R-:W-:Y:S02]  /*cec0*/  LOP3.LUT R46, R46, 0xff000000, RZ, 0xc0, !PT ;  /* 0xff0000002e2e7812 */ /* 0x000fe400078ec0ff */
[----:B------:R-:W-:Y:S01]  /*ced0*/  SEL R40, R40, RZ, !P0 ;  /* 0x000000ff28287207 */ /* 0x000fe20004000000 */
[----:B------:R-:W-:Y:S01]  /*cee0*/  IMAD.IADD R17, R42, 0x1, R17 ;  /* 0x000000012a117824 */ /* 0x000fe200078e0211 */
[----:B------:R-:W-:Y:S02]  /*cef0*/  SEL R43, R43, RZ, !P1 ;  /* 0x000000ff2b2b7207 */ /* 0x000fe40004800000 */
[----:B------:R-:W-:-:S02]  /*cf00*/  LOP3.LUT R20, R13, 0xff000000, R20, 0x48, !PT ;  /* 0xff0000000d147812 */ /* 0x000fc400078e4814 */
[----:B------:R-:W-:Y:S02]  /*cf10*/  SEL R46, R46, RZ, !P3 ;  /* 0x000000ff2e2e7207 */ /* 0x000fe40005800000 */
[----:B------:R-:W-:Y:S02]  /*cf20*/  IADD3 R40, PT, PT, R48, R43, R40 ;  /* 0x0000002b30287210 */ /* 0x000fe40007ffe028 */
[----:B------:R-:W-:Y:S01]  /*cf30*/  SEL R42, R20, RZ, !P3 ;  /* 0x000000ff142a7207 */ /* 0x000fe20005800000 */
[C---:B------:R-:W-:Y:S01]  /*cf40*/  IMAD.SHL.U32 R20, R45.reuse, 0x100, RZ ;  /* 0x000001002d147824 */ /* 0x040fe200078e00ff */
[----:B------:R-:W-:Y:S01]  /*cf50*/  LOP3.LUT R43, R14, R27, RZ, 0x3c, !PT ;  /* 0x0000001b0e2b7212 */ /* 0x000fe200078e3cff */
[----:B------:R-:W-:Y:S01]  /*cf60*/  IMAD.IADD R21, R46, 0x1, R21 ;  /* 0x000000012e157824 */ /* 0x000fe200078e0215 */
[----:B------:R-:W-:Y:S01]  /*cf70*/  LOP3.LUT R23, R12, 0xff000000, R23, 0x48, !PT ;  /* 0xff0000000c177812 */ /* 0x000fe200078e4817 */
[----:B------:R-:W-:Y:S01]  /*cf80*/  IMAD.IADD R19, R42, 0x1, R19 ;  /* 0x000000012a137824 */ /* 0x000fe200078e0213 */
[----:B------:R-:W-:Y:S01]  /*cf90*/  LOP3.LUT R20, R20, 0xff000000, RZ, 0xc0, !PT ;  /* 0xff00000014147812 */ /* 0x000fe200078ec0ff */
[----:B------:R-:W-:Y:S01]  /*cfa0*/  IMAD.SHL.U32 R45, R45, 0x1000000, RZ ;  /* 0x010000002d2d7824 */ /* 0x000fe200078e00ff */
[----:B------:R-:W-:Y:S01]  /*cfb0*/  LOP3.LUT R42, R15, R28, RZ, 0x3c, !PT ;  /* 0x0000001c0f2a7212 */ /* 0x000fe200078e3cff */
[----:B------:R-:W-:Y:S01]  /*cfc0*/  IMAD.U32 R46, R43, 0x10000, RZ ;  /* 0x000100002b2e7824 */ /* 0x000fe200078e00ff */
[----:B------:R-:W-:-:S02]  /*cfd0*/  SEL R47, R20, RZ, !P3 ;  /* 0x000000ff142f7207 */ /* 0x000fc40005800000 */
[----:B------:R-:W-:Y:S01]  /*cfe0*/  SEL R45, R45, RZ, !P3 ;  /* 0x000000ff2d2d7207 */ /* 0x000fe20005800000 */
[----:B------:R-:W-:Y:S01]  /*cff0*/  IMAD.U32 R20, R42, 0x10000, RZ ;  /* 0x000100002a147824 */ /* 0x000fe200078e00ff */
[----:B------:R-:W-:Y:S01]  /*d000*/  LOP3.LUT R46, R46, 0xff000000, RZ, 0xc0, !PT ;  /* 0xff0000002e2e7812 */ /* 0x000fe200078ec0ff */
[----:B------:R-:W-:Y:S01]  /*d010*/  IMAD.IADD R18, R47, 0x1, R18 ;  /* 0x000000012f127824 */ /* 0x000fe200078e0212 */
[----:B------:R-:W-:Y:S01]  /*d020*/  IADD3 R38, PT, PT, R52, R51, R38 ;  /* 0x0000003334267210 */ /* 0x000fe20007ffe026 */
[----:B------:R-:W-:Y:S01]  /*d030*/  IMAD.IADD R16, R45, 0x1, R16 ;  /* 0x000000012d107824 */ /* 0x000fe200078e0210 */
[----:B------:R-:W-:Y:S02]  /*d040*/  SEL R46, R46, RZ, !P3 ;  /* 0x000000ff2e2e7207 */ /* 0x000fe40005800000 */
[----:B------:R-:W-:Y:S01]  /*d050*/  LOP3.LUT R45, R20, 0xff000000, RZ, 0xc0, !PT ;  /* 0xff000000142d7812 */ /* 0x000fe200078ec0ff */
[----:B------:R-:W-:Y:S01]  /*d060*/  IMAD.SHL.U32 R20, R44, 0x1000000, RZ ;  /* 0x010000002c147824 */ /* 0x000fe200078e00ff */
[----:B------:R-:W-:Y:S01]  /*d070*/  SEL R23, R23, RZ, !P3 ;  /* 0x000000ff17177207 */ /* 0x000fe20005800000 */
[----:B------:R-:W-:Y:S01]  /*d080*/  IMAD.IADD R25, R46, 0x1, R25 ;  /* 0x000000012e197824 */ /* 0x000fe200078e0219 */
[----:B------:R-:W-:Y:S01]  /*d090*/  SEL R46, R45, RZ, !P3 ;  /* 0x000000ff2d2e7207 */ /* 0x000fe20005800000 */
[----:B------:R-:W-:Y:S01]  /*d0a0*/  IMAD.SHL.U32 R44, R44, 0x100, RZ ;  /* 0x000001002c2c7824 */ /* 0x000fe200078e00ff */
[----:B------:R-:W-:Y:S01]  /*d0b0*/  SEL R45, R20, RZ, !P3 ;  /* 0x000000ff142d7207 */ /* 0x000fe20005800000 */
[----:B------:R-:W-:Y:S01]  /*d0c0*/  IMAD.IADD R23, R23, 0x1, R38 ;  /* 0x0000000117177824 */ /* 0x000fe200078e0226 */
[----:B------:R-:W-:Y:S01]  /*d0d0*/  LOP3.LUT R38, R14, 0xff000000, R27, 0x48, !PT ;  /* 0xff0000000e267812 */ /* 0x000fe200078e481b */
[----:B------:R-:W-:Y:S01]  /*d0e0*/  IMAD.IADD R29, R46, 0x1, R29 ;  /* 0x000000012e1d7824 */ /* 0x000fe200078e021d */
[----:B------:R-:W-:Y:S01]  /*d0f0*/  LOP3.LUT R44, R44, 0xff000000, RZ, 0xc0, !PT ;  /* 0xff0000002c2c7812 */ /* 0x000fe200078ec0ff */
[----:B------:R-:W-:Y:S01]  /*d100*/  IMAD.IADD R20, R45, 0x1, R30 ;  /* 0x000000012d147824 */ /* 0x000fe200078e021e */
[----:B------:R-:W-:Y:S01]  /*d110*/  SEL R45, R38, RZ, !P3 ;  /* 0x000000ff262d7207 */ /* 0x000fe20005800000 */
[C---:B------:R-:W-:Y:S01]  /*d120*/  IMAD.SHL.U32 R30, R43.reuse, 0x100, RZ ;  /* 0x000001002b1e7824 */ /* 0x040fe200078e00ff */
[----:B------:R-:W-:Y:S01]  /*d130*/  SEL R27, R44, RZ, !P3 ;  /* 0x000000ff2c1b7207 */ /* 0x000fe20005800000 */
[----:B------:R-:W-:-:S02]  /*d140*/  IMAD.SHL.U32 R43, R43, 0x1000000, RZ ;  /* 0x010000002b2b7824 */ /* 0x000fc400078e00ff */
[----:B------:R-:W-:Y:S01]  /*d150*/  IMAD.SHL.U32 R38, R42, 0x100, RZ ;  /* 0x000001002a267824 */ /* 0x000fe200078e00ff */
[----:B------:R-:W-:Y:S01]  /*d160*/  LOP3.LUT R30, R30, 0xff000000, RZ, 0xc0, !PT ;  /* 0xff0000001e1e7812 */ /* 0x000fe200078ec0ff */
[----:B------:R-:W-:Y:S01]  /*d170*/  IMAD.IADD R22, R27, 0x1, R22 ;  /* 0x000000011b167824 */ /* 0x000fe200078e0216 */
[----:B------:R-:W-:Y:S01]  /*d180*/  SEL R43, R43, RZ, !P3 ;  /* 0x000000ff2b2b7207 */ /* 0x000fe20005800000 */
[----:B------:R-:W-:Y:S01]  /*d190*/  IMAD.IADD R27, R45, 0x1, R24 ;  /* 0x000000012d1b7824 */ /* 0x000fe200078e0218 */
[----:B------:R-:W-:Y:S01]  /*d1a0*/  SEL R30, R30, RZ, !P3 ;  /* 0x000000ff1e1e7207 */ /* 0x000fe20005800000 */
[----:B------:R-:W-:Y:S01]  /*d1b0*/  IMAD.SHL.U32 R42, R42, 0x1000000, RZ ;  /* 0x010000002a2a7824 */ /* 0x000fe200078e00ff */
[----:B------:R-:W-:Y:S01]  /*d1c0*/  LOP3.LUT R38, R38, 0xff000000, RZ, 0xc0, !PT ;  /* 0xff00000026267812 */ /* 0x000fe200078ec0ff */
[----:B------:R-:W-:Y:S02]  /*d1d0*/  IMAD.IADD R24, R43, 0x1, R26 ;  /* 0x000000012b187824 */ /* 0x000fe400078e021a */
[----:B------:R-:W-:Y:S01]  /*d1e0*/  IMAD.IADD R26, R30, 0x1, R39 ;  /* 0x000000011e1a7824 */ /* 0x000fe200078e0227 */
[----:B------:R-:W-:Y:S01]  /*d1f0*/  LOP3.LUT R39, R15, 0xff000000, R28, 0x48, !PT ;  /* 0xff0000000f277812 */ /* 0x000fe200078e481c */
[----:B------:R-:W-:Y:S01]  /*d200*/  VIADD R30, R34, 0x650 ;  /* 0x00000650221e7836 */ /* 0x000fe20000000000 */
[----:B------:R-:W-:-:S02]  /*d210*/  SEL R28, R42, RZ, !P3 ;  /* 0x000000ff2a1c7207 */ /* 0x000fc40005800000 */
[----:B------:R-:W-:Y:S02]  /*d220*/  SEL R39, R39, RZ, !P3 ;  /* 0x000000ff27277207 */ /* 0x000fe40005800000 */
[----:B------:R-:W-:Y:S01]  /*d230*/  LEA R44, R33, R30, 0x18 ;  /* 0x0000001e212c7211 */ /* 0x000fe200078ec0ff */
[----:B------:R-:W-:Y:S01]  /*d240*/  IMAD.IADD R28, R28, 0x1, R41 ;  /* 0x000000011c1c7824 */ /* 0x000fe200078e0229 */
[----:B------:R-:W-:-:S03]  /*d250*/  SEL R30, R38, RZ, !P3 ;  /* 0x000000ff261e7207 */ /* 0x000fc60005800000 */
[----:B------:R-:W-:Y:S02]  /*d260*/  IMAD R38, R37, 0x40, R44 ;  /* 0x0000004025267824 */ /* 0x000fe400078e022c */
[----:B------:R-:W-:Y:S02]  /*d270*/  IMAD.IADD R30, R30, 0x1, R31 ;  /* 0x000000011e1e7824 */ /* 0x000fe400078e021f */
[----:B------:R-:W-:Y:S01]  /*d280*/  IMAD.IADD R31, R39, 0x1, R40 ;  /* 0x00000001271f7824 */ /* 0x000fe200078e0228 */
[----:B------:R1:W-:Y:S01]  /*d290*/  STS.128 [R38+0x1050], R16 ;  /* 0x0010501026007388 */ /* 0x0003e20000000c00 */
[----:B------:R-:W-:-:S03]  /*d2a0*/  VIADD R37, R37, UR5 ;  /* 0x0000000525257c36 */ /* 0x000fc60008000000 */
[----:B------:R1:W-:Y:S02]  /*d2b0*/  STS.128 [R38+0x1040], R20 ;  /* 0x0010401426007388 */ /* 0x0003e40000000c00 */
[----:B------:R-:W-:Y:S02]  /*d2c0*/  ISETP.GE.U32.AND P0, PT, R37, UR6, PT ;  /* 0x0000000625007c0c */ /* 0x000fe4000bf06070 */
[----:B------:R1:W-:Y:S04]  /*d2d0*/  STS.128 [R38+0x1060], R24 ;  /* 0x0010601826007388 */ /* 0x0003e80000000c00 */
[----:B------:R1:W-:Y:S07]  /*d2e0*/  STS.128 [R38+0x1070], R28 ;  /* 0x0010701c26007388 */ /* 0x0003ee0000000c00 */
[----:B------:R-:W-:Y:S05]  /*d2f0*/  @!P0 BRA `(.L_x_43) ;  /* 0xffffffc400c08947 */ /* 0x000fea000383ffff */
.L_x_42:
[----:B---3--:R-:W-:Y:S05]  /*d300*/  BSYNC.RECONVERGENT B0 ;  /* 0x0000000000007941 */ /* 0x008fea0003800200 */
.L_x_41:
[----:B------:R-:W-:Y:S01]  /*d310*/  BAR.SYNC.DEFER_BLOCKING 0x0 ;  /* 0x0000000000007b1d */ /* 0x000fe20000010000 */
[----:B------:R-:W-:-:S05]  /*d320*/  IMAD.MOV.U32 R7, RZ, RZ, RZ ;  /* 0x000000ffff077224 */ /* 0x000fca00078e00ff */
[----:B------:R-:W-:Y:S02]  /*d330*/  UMOV UR12, 0x400 ;  /* 0x00000400000c7882 */ /* 0x000fe40000000000 */
[----:B------:R-:W-:-:S04]  /*d340*/  UIADD3 UR4, UPT, UPT, UR12, 0x650, URZ ;  /* 0x000006500c047890 */ /* 0x000fc8000fffe0ff */
[----:B------:R-:W-:-:S12]  /*d350*/  ULEA UR4, UR13, UR4, 0x18 ;  /* 0x000000040d047291 */ /* 0x000fd8000f8ec0ff */
.L_x_44:
[C---:B0-----:R-:W-:Y:S01]  /*d360*/  IMAD R9, R7.reuse, 0x10, R3 ;  /* 0x0000001007097824 */ /* 0x041fe200078e0203 */
[----:B------:R-:W-:Y:S01]  /*d370*/  UMOV UR7, 0x1010101 ;  /* 0x0101010100077882 */ /* 0x000fe20000000000 */
[----:B------:R-:W-:Y:S02]  /*d380*/  IMAD R8, R0, 0x40, R7 ;  /* 0x0000004000087824 */ /* 0x000fe400078e0207 */
[----:B------:R-:W-:Y:S01]  /*d390*/  VIADD R7, R7, 0x8 ;  /* 0x0000000807077836 */ /* 0x000fe20000000000 */
[----:B-1----:R-:W-:Y:S02]  /*d3a0*/  LEA R17, R9, UR4, 0x2 ;  /* 0x0000000409117c11 */ /* 0x002fe4000f8e10ff */
[----:B------:R-:W-:Y:S02]  /*d3b0*/  LEA R16, R8, UR4, 0x2 ;  /* 0x0000000408107c11 */ /* 0x000fe4000f8e10ff */
[----:B------:R-:W-:Y:S01]  /*d3c0*/  ISETP.NE.AND P0, PT, R7, UR6, PT ;  /* 0x0000000607007c0c */ /* 0x000fe2000bf05270 */
[----:B------:R-:W0:Y:S04]  /*d3d0*/  LDS R19, [R17+0x1040] ;  /* 0x0010400011137984 */ /* 0x000e280000000800 */
[----:B--2---:R-:W1:Y:S04]  /*d3e0*/  LDS.128 R8, [R16] ;  /* 0x0000000010087984 */ /* 0x004e680000000c00 */
[----:B------:R-:W2:Y:S04]  /*d3f0*/  LDS R18, [R17+0x1080] ;  /* 0x0010800011127984 */ /* 0x000ea80000000800 */
[----:B------:R-:W3:Y:S04]  /*d400*/  LDS R20, [R17+0x10c0] ;  /* 0x0010c00011147984 */ /* 0x000ee80000000800 */
[----:B------:R-:W4:Y:S04]  /*d410*/  LDS R22, [R17+0x1100] ;  /* 0x0011000011167984 */ /* 0x000f280000000800 */
[----:B------:R-:W4:Y:S04]  /*d420*/  LDS R24, [R17+0x1140] ;  /* 0x0011400011187984 */ /* 0x000f280000000800 */
[----:B------:R-:W4:Y:S04]  /*d430*/  LDS.128 R12, [R16+0x10] ;  /* 0x00001000100c7984 */ /* 0x000f280000000c00 */
[----:B------:R-:W4:Y:S04]  /*d440*/  LDS R26, [R17+0x1180] ;  /* 0x00118000111a7984 */ /* 0x000f280000000800 */
[----:B------:R-:W4:Y:S04]  /*d450*/  LDS R28, [R17+0x11c0] ;  /* 0x0011c000111c7984 */ /* 0x000f280000000800 */
[----:B------:R-:W4:Y:S01]  /*d460*/  LDS R30, [R17+0x1200] ;  /* 0x00120000111e7984 */ /* 0x000f220000000800 */
[----:B0-----:R-:W-:-:S02]  /*d470*/  IDP.4A.S8.S8 R5, R19, UR7, R5 ;  /* 0x0000000713057c26 */ /* 0x001fc40008000605 */
[----:B-1----:R-:W-:Y:S02]  /*d480*/  IDP.4A.S8.S8 R8, R8, R19, R6 ;  /* 0x0000001308087226 */ /* 0x002fe40000000606 */
[----:B--2---:R-:W-:Y:S02]  /*d490*/  IDP.4A.S8.S8 R5, R18, UR7, R5 ;  /* 0x0000000712057c26 */ /* 0x004fe40008000605 */
[----:B------:R-:W-:Y:S02]  /*d4a0*/  IDP.4A.S8.S8 R9, R9, R18, R8 ;  /* 0x0000001209097226 */ /* 0x000fe40000000608 */
[----:B---3--:R-:W-:Y:S02]  /*d4b0*/  IDP.4A.S8.S8 R5, R20, UR7, R5 ;  /* 0x0000000714057c26 */ /* 0x008fe40008000605 */
[----:B------:R-:W-:Y:S02]  /*d4c0*/  IDP.4A.S8.S8 R10, R10, R20, R9 ;  /* 0x000000140a0a7226 */ /* 0x000fe40000000609 */
[----:B----4-:R-:W-:-:S02]  /*d4d0*/  IDP.4A.S8.S8 R5, R22, UR7, R5 ;  /* 0x0000000716057c26 */ /* 0x010fc40008000605 */
[----:B------:R-:W-:Y:S02]  /*d4e0*/  IDP.4A.S8.S8 R11, R11, R22, R10 ;  /* 0x000000160b0b7226 */ /* 0x000fe4000000060a */
[----:B------:R-:W-:Y:S02]  /*d4f0*/  IDP.4A.S8.S8 R5, R24, UR7, R5 ;  /* 0x0000000718057c26 */ /* 0x000fe40008000605 */
[----:B------:R-:W-:Y:S02]  /*d500*/  IDP.4A.S8.S8 R12, R12, R24, R11 ;  /* 0x000000180c0c7226 */ /* 0x000fe4000000060b */
[----:B------:R-:W-:Y:S02]  /*d510*/  IDP.4A.S8.S8 R5, R26, UR7, R5 ;  /* 0x000000071a057c26 */ /* 0x000fe40008000605 */
[----:B------:R-:W-:Y:S02]  /*d520*/  IDP.4A.S8.S8 R13, R13, R26, R12 ;  /* 0x0000001a0d0d7226 */ /* 0x000fe4000000060c */
[----:B------:R-:W-:-:S02]  /*d530*/  IDP.4A.S8.S8 R5, R28, UR7, R5 ;  /* 0x000000071c057c26 */ /* 0x000fc40008000605 */
[----:B------:R-:W-:Y:S02]  /*d540*/  IDP.4A.S8.S8 R14, R14, R28, R13 ;  /* 0x0000001c0e0e7226 */ /* 0x000fe4000000060d */
[----:B------:R-:W-:Y:S02]  /*d550*/  IDP.4A.S8.S8 R5, R30, UR7, R5 ;  /* 0x000000071e057c26 */ /* 0x000fe40008000605 */
[----:B------:R-:W-:Y:S01]  /*d560*/  IDP.4A.S8.S8 R6, R15, R30, R14 ;  /* 0x0000001e0f067226 */ /* 0x000fe2000000060e */
[----:B------:R-:W-:Y:S06]  /*d570*/  @P0 BRA `(.L_x_44) ;  /* 0xfffffffc00780947 */ /* 0x000fec000383ffff */
[----:B------:R-:W-:Y:S01]  /*d580*/  VIADD R4, R4, 0x100 ;  /* 0x0000010004047836 */ /* 0x000fe20000000000 */
[----:B------:R-:W-:Y:S01]  /*d590*/  BAR.SYNC.DEFER_BLOCKING 0x0 ;  /* 0x0000000000007b1d */ /* 0x000fe20000010000 */
[----:B------:R-:W-:-:S03]  /*d5a0*/  UIADD3 UR9, UPT, UPT, UR9, -0x100, URZ ;  /* 0xffffff0009097890 */ /* 0x000fc6000fffe0ff */
[----:B------:R-:W-:-:S13]  /*d5b0*/  ISETP.GE.U32.AND P0, PT, R4, 0xc440, PT ;  /* 0x0000c4400400780c */ /* 0x000fda0003f06070 */
[----:B------:R-:W-:Y:S05]  /*d5c0*/  @!P0 BRA `(.L_x_45) ;  /* 0xffffff7800108947 */ /* 0x000fea000383ffff */
[----:B------:R-:W0:Y:S01]  /*d5d0*/  S2UR UR6, SR_CgaCtaId ;  /* 0x00000000000679c3 */ /* 0x000e220000008800 */
[----:B------:R-:W-:Y:S01]  /*d5e0*/  UMOV UR4, 0x400 ;  /* 0x0000040000047882 */ /* 0x000fe20000000000 */
[C-C-:B------:R-:W-:Y:S01]  /*d5f0*/  LOP3.LUT R7, R0.reuse, RZ, R3.reuse, 0xfa, !PT ;  /* 0x000000ff00077212 */ /* 0x140fe200078efa03 */
[----:B------:R-:W-:Y:S01]  /*d600*/  UIADD3 UR4, UPT, UPT, UR4, 0x250, URZ ;  /* 0x0000025004047890 */ /* 0x000fe2000fffe0ff */
[----:B------:R-:W-:Y:S01]  /*d610*/  IMAD R4, R0, 0x10, R3 ;  /* 0x0000001000047824 */ /* 0x000fe200078e0203 */
[----:B------:R-:W-:Y:S01]  /*d620*/  BSSY.RECONVERGENT B0, `(.L_x_46) ;  /* 0x000005b000007945 */ /* 0x000fe20003800200 */
[----:B------:R-:W-:Y:S01]  /*d630*/  LOP3.LUT P0, RZ, R56, R7, RZ, 0xfc, !PT ;  /* 0x0000000738ff7212 */ /* 0x000fe2000780fcff */
[----:B------:R-:W-:Y:S01]  /*d640*/  IMAD R5, R5, 0x80, R6 ;  /* 0x0000008005057824 */ /* 0x000fe200078e0206 */
[----:B------:R-:W-:Y:S01]  /*d650*/  ISETP.NE.AND P1, PT, R7, RZ, PT ;  /* 0x000000ff0700720c */ /* 0x000fe20003f25270 */
[----:B0-----:R-:W-:-:S06]  /*d660*/  ULEA UR4, UR6, UR4, 0x18 ;  /* 0x0000000406047291 */ /* 0x001fcc000f8ec0ff */
[----:B------:R-:W-:-:S05]  /*d670*/  LEA R4, R4, UR4, 0x2 ;  /* 0x0000000404047c11 */ /* 0x000fca000f8e10ff */
[----:B------:R0:W-:Y:S01]  /*d680*/  STS [R4], R5 ;  /* 0x0000000504007388 */ /* 0x0001e20000000800 */
[----:B------:R-:W-:Y:S06]  /*d690*/  BAR.SYNC.DEFER_BLOCKING 0x0 ;  /* 0x0000000000007b1d */ /* 0x000fec0000010000 */
[----:B------:R-:W-:Y:S05]  /*d6a0*/  @P0 BRA `(.L_x_47) ;  /* 0x0000000400480947 */ /* 0x000fea0003800000 */
[----:B------:R-:W-:Y:S01]  /*d6b0*/  ULEA UR4, UR13, UR12, 0x18 ;  /* 0x0000000c0d047291 */ /* 0x000fe2000f8ec0ff */
[----:B------:R-:W1:Y:S08]  /*d6c0*/  LDC.64 R58, c[0x0][0x3a0] ;  /* 0x0000e800ff3a7b82 */ /* 0x000e700000000a00 */
[----:B0-----:R-:W1:Y:S04]  /*d6d0*/  LDS.128 R4, [UR4+0x250] ;  /* 0x00025004ff047984 */ /* 0x001e680008000c00 */
[----:B------:R-:W0:Y:S04]  /*d6e0*/  LDS.128 R44, [UR4+0x260] ;  /* 0x00026004ff2c7984 */ /* 0x000e280008000c00 */
[----:B------:R-:W2:Y:S04]  /*d6f0*/  LDS.128 R52, [UR4+0x270] ;  /* 0x00027004ff347984 */ /* 0x000ea80008000c00 */
[----:B------:R-:W3:Y:S04]  /*d700*/  LDS.128 R48, [UR4+0x280] ;  /* 0x00028004ff307984 */ /* 0x000ee80008000c00 */
[----:B------:R-:W4:Y:S04]  /*d710*/  LDS.128 R8, [UR4+0x290] ;  /* 0x00029004ff087984 */ /* 0x000f280008000c00 */
[----:B------:R-:W4:Y:S04]  /*d720*/  LDS.128 R12, [UR4+0x2a0] ;  /* 0x0002a004ff0c7984 */ /* 0x000f280008000c00 */
[----:B------:R-:W4:Y:S04]  /*d730*/  LDS.128 R16, [UR4+0x2b0] ;  /* 0x0002b004ff107984 */ /* 0x000f280008000c00 */
[----:B------:R-:W4:Y:S04]  /*d740*/  LDS.128 R20, [UR4+0x2c0] ;  /* 0x0002c004ff147984 */ /* 0x000f280008000c00 */
[----:B------:R-:W4:Y:S04]  /*d750*/  LDS.128 R24, [UR4+0x2d0] ;  /* 0x0002d004ff187984 */ /* 0x000f280008000c00 */
[----:B------:R-:W4:Y:S04]  /*d760*/  LDS.128 R28, [UR4+0x2e0] ;  /* 0x0002e004ff1c7984 */ /* 0x000f280008000c00 */
[----:B-1----:R-:W-:Y:S04]  /*d770*/  STG.E desc[UR10][R58.64], R4 ;  /* 0x000000043a007986 */ /* 0x002fe8000c10190a */
[----:B------:R-:W-:Y:S04]  /*d780*/  STG.E desc[UR10][R58.64+0x4], R5 ;  /* 0x000004053a007986 */ /* 0x000fe8000c10190a */
[----:B------:R-:W-:Y:S04]  /*d790*/  STG.E desc[UR10][R58.64+0x8], R6 ;  /* 0x000008063a007986 */ /* 0x000fe8000c10190a */
[----:B------:R-:W-:Y:S04]  /*d7a0*/  STG.E desc[UR10][R58.64+0xc], R7 ;  /* 0x00000c073a007986 */ /* 0x000fe8000c10190a */
[----:B0-----:R-:W-:Y:S04]  /*d7b0*/  STG.E desc[UR10][R58.64+0x10], R44 ;  /* 0x0000102c3a007986 */ /* 0x001fe8000c10190a */
[----:B------:R-:W-:Y:S04]  /*d7c0*/  STG.E desc[UR10][R58.64+0x14], R45 ;  /* 0x0000142d3a007986 */ /* 0x000fe8000c10190a */
[----:B------:R-:W-:Y:S04]  /*d7d0*/  STG.E desc[UR10][R58.64+0x18], R46 ;  /* 0x0000182e3a007986 */ /* 0x000fe8000c10190a */
[----:B------:R-:W-:Y:S04]  /*d7e0*/  STG.E desc[UR10][R58.64+0x1c], R47 ;  /* 0x00001c2f3a007986 */ /* 0x000fe8000c10190a */
[----:B--2---:R-:W-:Y:S04]  /*d7f0*/  STG.E desc[UR10][R58.64+0x20], R52 ;  /* 0x000020343a007986 */ /* 0x004fe8000c10190a */
[----:B------:R-:W-:Y:S04]  /*d800*/  STG.E desc[UR10][R58.64+0x24], R53 ;  /* 0x000024353a007986 */ /* 0x000fe8000c10190a */
[----:B------:R-:W-:Y:S04]  /*d810*/  STG.E desc[UR10][R58.64+0x28], R54 ;  /* 0x000028363a007986 */ /* 0x000fe8000c10190a */
[----:B------:R-:W-:Y:S04]  /*d820*/  STG.E desc[UR10][R58.64+0x2c], R55 ;  /* 0x00002c373a007986 */ /* 0x000fe8000c10190a */
[----:B------:R-:W0:Y:S04]  /*d830*/  LDS.128 R32, [UR4+0x2f0] ;  /* 0x0002f004ff207984 */ /* 0x000e280008000c00 */
[----:B------:R-:W1:Y:S04]  /*d840*/  LDS.128 R36, [UR4+0x300] ;  /* 0x00030004ff247984 */ /* 0x000e680008000c00 */
[----:B------:R-:W2:Y:S04]  /*d850*/  LDS.128 R40, [UR4+0x310] ;  /* 0x00031004ff287984 */ /* 0x000ea80008000c00 */
[----:B------:R-:W2:Y:S04]  /*d860*/  LDS.128 R4, [UR4+0x320] ;  /* 0x00032004ff047984 */ /* 0x000ea80008000c00 */
[----:B------:R-:W2:Y:S04]  /*d870*/  LDS.128 R44, [UR4+0x330] ;  /* 0x00033004ff2c7984 */ /* 0x000ea80008000c00 */
[----:B------:R-:W2:Y:S04]  /*d880*/  LDS.128 R52, [UR4+0x340] ;  /* 0x00034004ff347984 */ /* 0x000ea80008000c00 */
[----:B---3--:R3:W-:Y:S04]  /*d890*/  STG.E desc[UR10][R58.64+0x30], R48 ;  /* 0x000030303a007986 */ /* 0x0087e8000c10190a */
[----:B------:R3:W-:Y:S04]  /*d8a0*/  STG.E desc[UR10][R58.64+0x34], R49 ;  /* 0x000034313a007986 */ /* 0x0007e8000c10190a */
[----:B------:R3:W-:Y:S04]  /*d8b0*/  STG.E desc[UR10][R58.64+0x38], R50 ;  /* 0x000038323a007986 */ /* 0x0007e8000c10190a */
[----:B------:R3:W-:Y:S04]  /*d8c0*/  STG.E desc[UR10][R58.64+0x3c], R51 ;  /* 0x00003c333a007986 */ /* 0x0007e8000c10190a */
[----:B----4-:R3:W-:Y:S04]  /*d8d0*/  STG.E desc[UR10][R58.64+0x40], R8 ;  /* 0x000040083a007986 */ /* 0x0107e8000c10190a */
[----:B------:R3:W-:Y:S04]  /*d8e0*/  STG.E desc[UR10][R58.64+0x44], R9 ;  /* 0x000044093a007986 */ /* 0x0007e8000c10190a */
        /* <DEDUP_REMOVED lines=22> */
[----:B0-----:R3:W-:Y:S04]  /*da50*/  STG.E desc[UR10][R58.64+0xa0], R32 ;  /* 0x0000a0203a007986 */ /* 0x0017e8000c10190a */
[----:B------:R3:W-:Y:S04]  /*da60*/  STG.E desc[UR10][R58.64+0xa4], R33 ;  /* 0x0000a4213a007986 */ /* 0x0007e8000c10190a */
[----:B------:R3:W-:Y:S04]  /*da70*/  STG.E desc[UR10][R58.64+0xa8], R34 ;  /* 0x0000a8223a007986 */ /* 0x0007e8000c10190a */
[----:B------:R3:W-:Y:S04]  /*da80*/  STG.E desc[UR10][R58.64+0xac], R35 ;  /* 0x0000ac233a007986 */ /* 0x0007e8000c10190a */
[----:B-1----:R3:W-:Y:S04]  /*da90*/  STG.E desc[UR10][R58.64+0xb0], R36 ;  /* 0x0000b0243a007986 */ /* 0x0027e8000c10190a */
[----:B------:R3:W-:Y:S04]  /*daa0*/  STG.E desc[UR10][R58.64+0xb4], R37 ;  /* 0x0000b4253a007986 */ /* 0x0007e8000c10190a */
[----:B------:R3:W-:Y:S04]  /*dab0*/  STG.E desc[UR10][R58.64+0xb8], R38 ;  /* 0x0000b8263a007986 */ /* 0x0007e8000c10190a */
[----:B------:R3:W-:Y:S04]  /*dac0*/  STG.E desc[UR10][R58.64+0xbc], R39 ;  /* 0x0000bc273a007986 */ /* 0x0007e8000c10190a */
[----:B--2---:R3:W-:Y:S04]  /*dad0*/  STG.E desc[UR10][R58.64+0xc0], R40 ;  /* 0x0000c0283a007986 */ /* 0x0047e8000c10190a */
        /* <DEDUP_REMOVED lines=14> */
[----:B------:R3:W-:Y:S02]  /*dbc0*/  STG.E desc[UR10][R58.64+0xfc], R55 ;  /* 0x0000fc373a007986 */ /* 0x0007e4000c10190a */
.L_x_47:
[----:B------:R-:W-:Y:S05]  /*dbd0*/  BSYNC.RECONVERGENT B0 ;  /* 0x0000000000007941 */ /* 0x000fea0003800200 */
.L_x_46:
[----:B------:R-:W-:Y:S04]  /*dbe0*/  BSSY B0, `(.L_x_48) ;  /* 0x000084e000007945 */ /* 0x000fe80003800000 */
[----:B------:R-:W-:Y:S05]  /*dbf0*/  @P1 BRA `(.L_x_49) ;  /* 0x0000008400301947 */ /* 0x000fea0003800000 */
[----:B------:R-:W-:Y:S01]  /*dc00*/  UIADD3 UR4, UPT, UPT, UR12, 0xf0, URZ ;  /* 0x000000f00c047890 */ /* 0x000fe2000fffe0ff */
[----:B---3--:R-:W-:Y:S01]  /*dc10*/  IMAD.MOV.U32 R28, RZ, RZ, RZ ;  /* 0x000000ffff1c7224 */ /* 0x008fe200078e00ff */
[----:B------:R-:W-:Y:S01]  /*dc20*/  UIADD3 UR6, UPT, UPT, UR12, 0x250, URZ ;  /* 0x000002500c067890 */ /* 0x000fe2000fffe0ff */
[----:B------:R-:W-:Y:S01]  /*dc30*/  IMAD.MOV.U32 R21, RZ, RZ, 0x5be0cd19 ;  /* 0x5be0cd19ff157424 */ /* 0x000fe200078e00ff */
[----:B------:R-:W-:Y:S01]  /*dc40*/  ULEA UR4, UR13, UR4, 0x18 ;  /* 0x000000040d047291 */ /* 0x000fe2000f8ec0ff */
[----:B------:R-:W-:Y:S01]  /*dc50*/  IMAD.MOV.U32 R23, RZ, RZ, 0x1f83d9ab ;  /* 0x1f83d9abff177424 */ /* 0x000fe200078e00ff */
[----:B------:R-:W-:Y:S01]  /*dc60*/  ULEA UR6, UR13, UR6, 0x18 ;  /* 0x000000060d067291 */ /* 0x000fe2000f8ec0ff */
[----:B------:R-:W-:Y:S02]  /*dc70*/  IMAD.MOV.U32 R25, RZ, RZ, -0x64fa9774 ;  /* 0x9b05688cff197424 */ /* 0x000fe400078e00ff */
[----:B------:R-:W-:Y:S02]  /*dc80*/  IMAD.MOV.U32 R27, RZ, RZ, 0x510e527f ;  /* 0x510e527fff1b7424 */ /* 0x000fe400078e00ff */
[----:B------:R-:W-:-:S02]  /*dc90*/  IMAD.MOV.U32 R20, RZ, RZ, -0x5ab00ac6 ;  /* 0xa54ff53aff147424 */ /* 0x000fc400078e00ff */
[----:B------:R-:W-:Y:S02]  /*dca0*/  IMAD.MOV.U32 R22, RZ, RZ, 0x3c6ef372 ;  /* 0x3c6ef372ff167424 */ /* 0x000fe400078e00ff */
[----:B------:R-:W-:Y:S02]  /*dcb0*/  IMAD.MOV.U32 R24, RZ, RZ, -0x4498517b ;  /* 0xbb67ae85ff187424 */ /* 0x000fe400078e00ff */
[----:B------:R-:W-:-:S07]  /*dcc0*/  IMAD.MOV.U32 R26, RZ, RZ, 0x6a09e667 ;  /* 0x6a09e667ff1a7424 */ /* 0x000fce00078e00ff */
.L_x_50:
[C---:B------:R-:W-:Y:S02]  /*dcd0*/  ISETP.GT.U32.AND P0, PT, R28.reuse, 0x3, PT ;  /* 0x000000031c00780c */ /* 0x040fe40003f04070 */
[C---:B------:R-:W-:Y:S02]  /*dce0*/  ISETP.GE.U32.AND P1, PT, R28.reuse, 0x4, PT ;  /* 0x000000041c00780c */ /* 0x040fe40003f26070 */
[C---:B------:R-:W-:Y:S02]  /*dcf0*/  LEA R32, R28.reuse, UR4, 0x6 ;  /* 0x000000041c207c11 */ /* 0x040fe4000f8e30ff */
[C---:B------:R-:W-:Y:S02]  /*dd00*/  LEA R30, R28.reuse, UR6, 0x6 ;  /* 0x000000061c1e7c11 */ /* 0x040fe4000f8e30ff */
[C---:B------:R-:W-:Y:S02]  /*dd10*/  ISETP.GE.U32.AND P2, PT, R28.reuse, 0x3, PT ;  /* 0x000000031c00780c */ /* 0x040fe40003f46070 */
[----:B------:R-:W-:-:S03]  /*dd20*/  ISETP.NE.AND P3, PT, R28, 0xf, PT ;  /* 0x0000000f1c00780c */ /* 0x000fc60003f65270 */
[----:B0-----:R-:W-:Y:S04]  /*dd30*/  @!P0 LDS.128 R4, [R32] ;  /* 0x0000000020048984 */ /* 0x001fe80000000c00 */
[----:B------:R-:W0:Y:S01]  /*dd40*/  @P0 LDS.128 R4, [R30+-0xf0] ;  /* 0xffff10001e040984 */ /* 0x000e220000000c00 */
[C---:B------:R-:W-:Y:S01]  /*dd50*/  ISETP.NE.AND P0, PT, R28.reuse, RZ, PT ;  /* 0x000000ff1c00720c */ /* 0x040fe20003f05270 */
[----:B------:R-:W-:Y:S02]  /*dd60*/  VIADD R28, R28, 0x1 ;  /* 0x000000011c1c7836 */ /* 0x000fe40000000000 */
[----:B------:R-:W-:Y:S01]  /*dd70*/  @P1 LDS.128 R8, [R30+-0xe0] ;  /* 0xffff20001e081984 */ /* 0x000fe20000000c00 */
[----:B------:R-:W-:Y:S02]  /*dd80*/  SEL R29, RZ, 0x1, P0 ;  /* 0x00000001ff1d7807 */ /* 0x000fe40000000000 */
[----:B------:R-:W-:Y:S01]  /*dd90*/  ISETP.NE.AND P0, PT, R28, 0x10, PT ;  /* 0x000000101c00780c */ /* 0x000fe20003f05270 */
[----:B------:R-:W1:Y:S01]  /*dda0*/  @!P1 LDS.128 R8, [R32+0x10] ;  /* 0x0000100020089984 */ /* 0x000e620000000c00 */
[----:B------:R-:W-:-:S03]  /*ddb0*/  SEL R29, R29, 0x2, P3 ;  /* 0x000000021d1d7807 */ /* 0x000fc60001800000 */
[----:B------:R-:W-:Y:S04]  /*ddc0*/  @P1 LDS.128 R12, [R30+-0xd0] ;  /* 0xffff30001e0c1984 */ /* 0x000fe80000000c00 */
[----:B------:R2:W-:Y:S04]  /*ddd0*/  @P2 LDS.128 R16, [R30+-0xc0] ;  /* 0xffff40001e102984 */ /* 0x0005e80000000c00 */
[----:B------:R-:W3:Y:S04]  /*dde0*/  @!P2 LDS.128 R16, [R32+0x30] ;  /* 0x000030002010a984 */ /* 0x000ee80000000c00 */
[----:B------:R4:W3:Y:S01]  /*ddf0*/  @!P1 LDS.128 R12, [R32+0x20] ;  /* 0x00002000200c9984 */ /* 0x0008e20000000c00 */
[----:B0-----:R-:W-:-:S02]  /*de00*/  IADD3 R26, PT, PT, R27, R26, R4 ;  /* 0x0000001a1b1a7210 */ /* 0x001fc40007ffe004 */
[----:B------:R-:W-:-:S04]  /*de10*/  IADD3 R24, PT, PT, R25, R24, R6 ;  /* 0x0000001819187210 */ /* 0x000fc80007ffe006 */
[----:B--2---:R-:W-:Y:S02]  /*de20*/  SHF.R.W.U32 R30, R24, 0x10, R24 ;  /* 0x00000010181e7819 */ /* 0x004fe40000001e18 */
[----:B-1----:R-:W-:Y:S02]  /*de30*/  IADD3 R38, PT, PT, R21, R20, R10 ;  /* 0x0000001415267210 */ /* 0x002fe40007ffe00a */
[----:B------:R-:W-:Y:S01]  /*de40*/  SHF.R.W.U32 R20, R26, 0x10, R26 ;  /* 0x000000101a147819 */ /* 0x000fe20000001e1a */
[----:B----4-:R-:W-:Y:S01]  /*de50*/  VIADD R32, R30, 0xbb67ae85 ;  /* 0xbb67ae851e207836 */ /* 0x010fe20000000000 */
[----:B------:R-:W-:Y:S02]  /*de60*/  IADD3 R34, PT, PT, R23, R22, R8 ;  /* 0x0000001617227210 */ /* 0x000fe40007ffe008 */
[----:B------:R-:W-:Y:S01]  /*de70*/  LOP3.LUT R31, R38, R29, RZ, 0x3c, !PT ;  /* 0x0000001d261f7212 */ /* 0x000fe200078e3cff */
[----:B------:R-:W-:Y:S01]  /*de80*/  VIADD R22, R20, 0x6a09e667 ;  /* 0x6a09e66714167836 */ /* 0x000fe20000000000 */
[----:B------:R-:W-:-:S02]  /*de90*/  LOP3.LUT R29, R34, 0x40, RZ, 0x3c, !PT ;  /* 0x00000040221d7812 */ /* 0x000fc400078e3cff */
[----:B------:R-:W-:Y:S02]  /*dea0*/  SHF.R.W.U32 R33, R31, 0x10, R31 ;  /* 0x000000101f217819 */ /* 0x000fe40000001e1f */
[----:B------:R-:W-:Y:S02]  /*deb0*/  SHF.R.W.U32 R31, R29, 0x10, R29 ;  /* 0x000000101d1f7819 */ /* 0x000fe40000001e1d */
[----:B------:R-:W-:Y:S01]  /*dec0*/  LOP3.LUT R27, R27, R22, RZ, 0x3c, !PT ;  /* 0x000000161b1b7212 */ /* 0x000fe200078e3cff */
[----:B------:R-:W-:Y:S01]  /*ded0*/  VIADD R40, R33, 0xa54ff53a ;  /* 0xa54ff53a21287836 */ /* 0x000fe20000000000 */
[----:B------:R-:W-:Y:S01]  /*dee0*/  LOP3.LUT R25, R25, R32, RZ, 0x3c, !PT ;  /* 0x0000002019197212 */ /* 0x000fe200078e3cff */
[----:B------:R-:W-:Y:S01]  /*def0*/  VIADD R36, R31, 0x3c6ef372 ;  /* 0x3c6ef3721f247836 */ /* 0x000fe20000000000 */
[----:B------:R-:W-:Y:S02]  /*df00*/  SHF.R.W.U32 R27, R27, 0xc, R27 ;  /* 0x0000000c1b1b7819 */ /* 0x000fe40000001e1b */
[----:B------:R-:W-:-:S02]  /*df10*/  LOP3.LUT R29, R21, R40, RZ, 0x3c, !PT ;  /* 0x00000028151d7212 */ /* 0x000fc400078e3cff */
[----:B------:R-:W-:Y:S02]  /*df20*/  SHF.R.W.U32 R25, R25, 0xc, R25 ;  /* 0x0000000c19197819 */ /* 0x000fe40000001e19 */
[----:B------:R-:W-:Y:S02]  /*df30*/  IADD3 R21, PT, PT, R27, R26, R5 ;  /* 0x0000001a1b157210 */ /* 0x000fe40007ffe005 */
[----:B------:R-:W-:Y:S02]  /*df40*/  LOP3.LUT R26, R23, R36, RZ, 0x3c, !PT ;  /* 0x00000024171a7212 */ /* 0x000fe400078e3cff */
[----:B------:R-:W-:Y:S02]  /*df50*/  SHF.R.W.U32 R35, R29, 0xc, R29 ;  /* 0x0000000c1d237819 */ /* 0x000fe40000001e1d */
[----:B------:R-:W-:Y:S02]  /*df60*/  IADD3 R23, PT, PT, R25, R24, R7 ;  /* 0x0000001819177210 */ /* 0x000fe40007ffe007 */
[----:B------:R-:W-:-:S02]  /*df70*/  LOP3.LUT R20, R20, R21, RZ, 0x3c, !PT ;  /* 0x0000001514147212 */ /* 0x000fc400078e3cff */
[----:B------:R-:W-:Y:S02]  /*df80*/  SHF.R.W.U32 R26, R26, 0xc, R26 ;  /* 0x0000000c1a1a7819 */ /* 0x000fe40000001e1a */
[----:B------:R-:W-:Y:S02]  /*df90*/  IADD3 R38, PT, PT, R35, R38, R11 ;  /* 0x0000002623267210 */ /* 0x000fe40007ffe00b */
[----:B------:R-:W-:Y:S02]  /*dfa0*/  LOP3.LUT R30, R30, R23, RZ, 0x3c, !PT ;  /* 0x000000171e1e7212 */ /* 0x000fe400078e3cff */
[----:B------:R-:W-:Y:S02]  /*dfb0*/  SHF.R.W.U32 R20, R20, 0x8, R20 ;  /* 0x0000000814147819 */ /* 0x000fe40000001e14 */
[----:B------:R-:W-:Y:S02]  /*dfc0*/  IADD3 R34, PT, PT, R26, R34, R9 ;  /* 0x000000221a227210 */ /* 0x000fe40007ffe009 */
[----:B------:R-:W-:Y:S01]  /*dfd0*/  LOP3.LUT R33, R33, R38, RZ, 0x3c, !PT ;  /* 0x0000002621217212 */ /* 0x000fe200078e3cff */
[----:B------:R-:W-:Y:S01]  /*dfe0*/  IMAD.IADD R22, R22, 0x1, R20 ;  /* 0x0000000116167824 */ /* 0x000fe200078e0214 */
[----:B------:R-:W-:-:S02]  /*dff0*/  SHF.R.W.U32 R29, R30, 0x8, R30 ;  /* 0x000000081e1d7819 */ /* 0x000fc40000001e1e */
[----:B------:R-:W-:Y:S02]  /*e000*/  LOP3.LUT R31, R31, R34, RZ, 0x3c, !PT ;  /* 0x000000221f1f7212 */ /* 0x000fe400078e3cff */
        /* <DEDUP_REMOVED lines=10> */
[----:B---3--:R-:W-:Y:S02]  /*e0b0*/  IADD3 R42, PT, PT, R27, R38, R18 ;  /* 0x000000261b2a7210 */ /* 0x008fe40007ffe012 */
[----:B------:R-:W-:Y:S02]  /*e0c0*/  LOP3.LUT R26, R26, R33, RZ, 0x3c, !PT ;  /* 0x000000211a1a7212 */ /* 0x000fe400078e3cff */
[----:B------:R-:W-:Y:S02]  /*e0d0*/  SHF.R.W.U32 R35, R35, 0x7, R35 ;  /* 0x0000000723237819 */ /* 0x000fe40000001e23 */
[----:B------:R-:W-:-:S02]  /*e0e0*/  IADD3 R30, PT, PT, R25, R21, R12 ;  /* 0x00000015191e7210 */ /* 0x000fc40007ffe00c */
[----:B------:R-:W-:Y:S02]  /*e0f0*/  LOP3.LUT R31, R42, R31, RZ, 0x3c, !PT ;  /* 0x0000001f2a1f7212 */ /* 0x000fe400078e3cff */
[----:B------:R-:W-:Y:S02]  /*e100*/  SHF.R.W.U32 R26, R26, 0x7, R26 ;  /* 0x000000071a1a7819 */ /* 0x000fe40000001e1a */
[----:B------:R-:W-:Y:S02]  /*e110*/  IADD3 R38, PT, PT, R35, R34, R16 ;  /* 0x0000002223267210 */ /* 0x000fe40007ffe010 */
[----:B------:R-:W-:Y:S02]  /*e120*/  LOP3.LUT R37, R30, R37, RZ, 0x3c, !PT ;  /* 0x000000251e257212 */ /* 0x000fe400078e3cff */
[----:B------:R-:W-:Y:S02]  /*e130*/  SHF.R.W.U32 R39, R31, 0x10, R31 ;  /* 0x000000101f277819 */ /* 0x000fe40000001e1f */
[----:B------:R-:W-:-:S02]  /*e140*/  IADD3 R23, PT, PT, R26, R23, R14 ;  /* 0x000000171a177210 */ /* 0x000fc40007ffe00e */
[----:B------:R-:W-:Y:S01]  /*e150*/  LOP3.LUT R29, R38, R29, RZ, 0x3c, !PT ;  /* 0x0000001d261d7212 */ /* 0x000fe200078e3cff */
[----:B------:R-:W-:Y:S01]  /*e160*/  IMAD.IADD R41, R32, 0x1, R39 ;  /* 0x0000000120297824 */ /* 0x000fe200078e0227 */
[----:B------:R-:W-:Y:S02]  /*e170*/  SHF.R.W.U32 R34, R37, 0x10, R37 ;  /* 0x0000001025227819 */ /* 0x000fe40000001e25 */
        /* <DEDUP_REMOVED lines=11> */
[----:B------:R-:W-:Y:S02]  /*e230*/  IADD3 R21, PT, PT, R33, R42, R19 ;  /* 0x0000002a21157210 */ /* 0x000fe40007ffe013 */
        /* <DEDUP_REMOVED lines=183> */
[----:B------:R-:W-:Y:S02]  /*edb0*/  LOP3.LUT R41, R41, R37, RZ, 0x3c, !PT ;  /* 0x0000002529297212 */ /* 0x000fe400078e3cff */
[----:B------:R-:W-:Y:S01]  /*edc0*/  SHF.R.W.U32 R33, R22, 0x10, R22 ;  /* 0x0000001016217819 */ /* 0x000fe20000001e16 */
[----:B------:R-:W-:Y:S01]  /*edd0*/  IMAD.IADD R40, R23, 0x1, R38 ;  /* 0x0000000117287824 */ /* 0x000fe200078e0226 */
[----:B------:R-:W-:-:S02]  /*ede0*/  LOP3.LUT R25, R25, R30, RZ, 0x3c, !PT ;  /* 0x0000001e19197212 */ /* 0x000fc400078e3cff */
[----:B------:R-:W-:Y:S01]  /*edf0*/  SHF.R.W.U32 R41, R41, 0xc, R41 ;  /* 0x0000000c29297819 */ /* 0x000fe20000001e29 */
[----:B------:R-:W-:Y:S01]  /*ee00*/  IMAD.IADD R32, R24, 0x1, R33 ;  /* 0x0000000118207824 */ /* 0x000fe200078e0221 */
[----:B------:R-:W-:Y:S02]  /*ee10*/  LOP3.LUT R43, R43, R40, RZ, 0x3c, !PT ;  /* 0x000000282b2b7212 */ /* 0x000fe400078e3cff */
[----:B------:R-:W-:Y:S02]  /*ee20*/  SHF.R.W.U32 R26, R25, 0xc, R25 ;  /* 0x0000000c191a7819 */ /* 0x000fe40000001e19 */
[----:B------:R-:W-:Y:S02]  /*ee30*/  IADD3 R20, PT, PT, R41, R42, R5 ;  /* 0x0000002a29147210 */ /* 0x000fe40007ffe005 */
[----:B------:R-:W-:Y:S02]  /*ee40*/  LOP3.LUT R27, R27, R32, RZ, 0x3c, !PT ;  /* 0x000000201b1b7212 */ /* 0x000fe400078e3cff */
[----:B------:R-:W-:-:S02]  /*ee50*/  SHF.R.W.U32 R43, R43, 0xc, R43 ;  /* 0x0000000c2b2b7819 */ /* 0x000fc40000001e2b */
[----:B------:R-:W-:Y:S02]  /*ee60*/  IADD3 R25, PT, PT, R26, R21, R9 ;  /* 0x000000151a197210 */ /* 0x000fe40007ffe009 */
[----:B------:R-:W-:Y:S02]  /*ee70*/  LOP3.LUT R22, R35, R20, RZ, 0x3c, !PT ;  /* 0x0000001423167212 */ /* 0x000fe400078e3cff */
[----:B------:R-:W-:Y:S02]  /*ee80*/  SHF.R.W.U32 R34, R27, 0xc, R27 ;  /* 0x0000000c1b227819 */ /* 0x000fe40000001e1b */
[----:B------:R-:W-:Y:S02]  /*ee90*/  IADD3 R21, PT, PT, R43, R36, R19 ;  /* 0x000000242b157210 */ /* 0x000fe40007ffe013 */
[----:B------:R-:W-:Y:S02]  /*eea0*/  LOP3.LUT R29, R29, R25, RZ, 0x3c, !PT ;  /* 0x000000191d1d7212 */ /* 0x000fe400078e3cff */
[----:B------:R-:W-:-:S02]  /*eeb0*/  SHF.R.W.U32 R22, R22, 0x8, R22 ;  /* 0x0000000816167819 */ /* 0x000fc40000001e16 */
[----:B------:R-:W-:Y:S02]  /*eec0*/  IADD3 R36, PT, PT, R34, R31, R4 ;  /* 0x0000001f22247210 */ /* 0x000fe40007ffe004 */
[----:B------:R-:W-:Y:S01]  /*eed0*/  LOP3.LUT R38, R38, R21, RZ, 0x3c, !PT ;  /* 0x0000001526267212 */ /* 0x000fe200078e3cff */
[----:B------:R-:W-:Y:S01]  /*eee0*/  IMAD.IADD R24, R37, 0x1, R22 ;  /* 0x0000000125187824 */ /* 0x000fe200078e0216 */
[----:B------:R-:W-:Y:S02]  /*eef0*/  SHF.R.W.U32 R29, R29, 0x8, R29 ;  /* 0x000000081d1d7819 */ /* 0x000fe40000001e1d */
[----:B------:R-:W-:Y:S02]  /*ef00*/  LOP3.LUT R33, R33, R36, RZ, 0x3c, !PT ;  /* 0x0000002421217212 */ /* 0x000fe400078e3cff */
[----:B------:R-:W-:Y:S01]  /*ef10*/  SHF.R.W.U32 R35, R38, 0x8, R38 ;  /* 0x0000000826237819 */ /* 0x000fe20000001e26 */
[----:B------:R-:W-:Y:S01]  /*ef20*/  IMAD.IADD R23, R30, 0x1, R29 ;  /* 0x000000011e177824 */ /* 0x000fe200078e021d */
[----:B------:R-:W-:-:S02]  /*ef30*/  LOP3.LUT R41, R41, R24, RZ, 0x3c, !PT ;  /* 0x0000001829297212 */ /* 0x000fc400078e3cff */
[----:B------:R-:W-:Y:S01]  /*ef40*/  SHF.R.W.U32 R33, R33, 0x8, R33 ;  /* 0x0000000821217819 */ /* 0x000fe20000001e21 */
[----:B------:R-:W-:Y:S01]  /*ef50*/  IMAD.IADD R40, R40, 0x1, R35 ;  /* 0x0000000128287824 */ /* 0x000fe200078e0223 */
[----:B------:R-:W-:Y:S02]  /*ef60*/  LOP3.LUT R26, R26, R23, RZ, 0x3c, !PT ;  /* 0x000000171a1a7212 */ /* 0x000fe400078e3cff */
[----:B------:R-:W-:Y:S01]  /*ef70*/  SHF.R.W.U32 R41, R41, 0x7, R41 ;  /* 0x0000000729297819 */ /* 0x000fe20000001e29 */
[----:B------:R-:W-:Y:S01]  /*ef80*/  IMAD.IADD R31, R32, 0x1, R33 ;  /* 0x00000001201f7824 */ /* 0x000fe200078e0221 */
        /* <DEDUP_REMOVED lines=12> */
[----:B------:R-:W-:Y:S01]  /*f050*/  LOP3.LUT R29, R32, R29, RZ, 0x3c, !PT ;  /* 0x0000001d201d7212 */ /* 0x000fe200078e3cff */
[----:B------:R-:W-:Y:S01]  /*f060*/  IMAD.IADD R40, R40, 0x1, R33 ;  /* 0x0000000128287824 */ /* 0x000fe200078e0221 */
[----:B------:R-:W-:Y:S02]  /*f070*/  SHF.R.W.U32 R35, R35, 0x10, R35 ;  /* 0x0000001023237819 */ /* 0x000fe40000001e23 */
[----:B------:R-:W-:-:S02]  /*f080*/  LOP3.LUT R22, R25, R22, RZ, 0x3c, !PT ;  /* 0x0000001619167212 */ /* 0x000fc400078e3cff */
[----:B------:R-:W-:Y:S01]  /*f090*/  SHF.R.W.U32 R38, R29, 0x10, R29 ;  /* 0x000000101d267819 */ /* 0x000fe20000001e1d */
[----:B------:R-:W-:Y:S01]  /*f0a0*/  IMAD.IADD R24, R24, 0x1, R35 ;  /* 0x0000000118187824 */ /* 0x000fe200078e0223 */
[----:B------:R-:W-:Y:S02]  /*f0b0*/  LOP3.LUT R41, R41, R40, RZ, 0x3c, !PT ;  /* 0x0000002829297212 */ /* 0x000fe400078e3cff */
[----:B------:R-:W-:Y:S01]  /*f0c0*/  SHF.R.W.U32 R30, R22, 0x10, R22 ;  /* 0x00000010161e7819 */ /* 0x000fe20000001e16 */
[----:B------:R-:W-:Y:S01]  /*f0d0*/  IMAD.IADD R42, R31, 0x1, R38 ;  /* 0x000000011f2a7824 */ /* 0x000fe200078e0226 */
[----:B------:R-:W-:Y:S02]  /*f0e0*/  LOP3.LUT R27, R27, R24, RZ, 0x3c, !PT ;  /* 0x000000181b1b7212 */ /* 0x000fe400078e3cff */
[----:B------:R-:W-:Y:S01]  /*f0f0*/  SHF.R.W.U32 R41, R41, 0xc, R41 ;  /* 0x0000000c29297819 */ /* 0x000fe20000001e29 */
[----:B------:R-:W-:Y:S01]  /*f100*/  IMAD.IADD R29, R23, 0x1, R30 ;  /* 0x00000001171d7824 */ /* 0x000fe200078e021e */
        /* <DEDUP_REMOVED lines=93> */
[----:B------:R-:W-:-:S02]  /*f6e0*/  SHF.R.W.U32 R24, R43, 0xc, R43 ;  /* 0x0000000c2b187819 */ /* 0x000fc40000001e2b */
[----:B------:R-:W-:Y:S01]  /*f6f0*/  LOP3.LUT R26, R26, R27, RZ, 0x3c, !PT ;  /* 0x0000001b1a1a7212 */ /* 0x000fe200078e3cff */
[----:B------:R-:W-:Y:S01]  /*f700*/  IMAD.IADD R29, R23, 0x1, R40 ;  /* 0x00000001171d7824 */ /* 0x000fe200078e0228 */
[----:B------:R-:W-:Y:S02]  /*f710*/  LOP3.LUT R38, R38, R33, RZ, 0x3c, !PT ;  /* 0x0000002126267212 */ /* 0x000fe400078e3cff */
[----:B------:R-:W-:Y:S02]  /*f720*/  IADD3 R20, PT, PT, R24, R31, R17 ;  /* 0x0000001f18147210 */ /* 0x000fe40007ffe011 */
[----:B------:R-:W-:Y:S02]  /*f730*/  SHF.R.W.U32 R26, R26, 0xc, R26 ;  /* 0x0000000c1a1a7819 */ /* 0x000fe40000001e1a */
[----:B------:R-:W-:Y:S02]  /*f740*/  LOP3.LUT R34, R34, R29, RZ, 0x3c, !PT ;  /* 0x0000001d22227212 */ /* 0x000fe400078e3cff */
[----:B------:R-:W-:-:S02]  /*f750*/  SHF.R.W.U32 R31, R38, 0xc, R38 ;  /* 0x0000000c261f7819 */ /* 0x000fc40000001e26 */
[----:B------:R-:W-:Y:S02]  /*f760*/  LOP3.LUT R21, R30, R20, RZ, 0x3c, !PT ;  /* 0x000000141e157212 */ /* 0x000fe400078e3cff */
[----:B------:R-:W-:Y:S02]  /*f770*/  IADD3 R22, PT, PT, R26, R36, R15 ;  /* 0x000000241a167210 */ /* 0x000fe40007ffe00f */
[----:B------:R-:W-:Y:S02]  /*f780*/  SHF.R.W.U32 R34, R34, 0xc, R34 ;  /* 0x0000000c22227819 */ /* 0x000fe40000001e22 */
[----:B------:R-:W-:Y:S02]  /*f790*/  IADD3 R37, PT, PT, R31, R37, R12 ;  /* 0x000000251f257210 */ /* 0x000fe40007ffe00c */
[----:B------:R-:W-:Y:S02]  /*f7a0*/  SHF.R.W.U32 R21, R21, 0x8, R21 ;  /* 0x0000000815157819 */ /* 0x000fe40000001e15 */
[----:B------:R-:W-:-:S02]  /*f7b0*/  LOP3.LUT R25, R25, R22, RZ, 0x3c, !PT ;  /* 0x0000001619197212 */ /* 0x000fc400078e3cff */
[----:B------:R-:W-:Y:S01]  /*f7c0*/  IADD3 R35, PT, PT, R34, R35, R14 ;  /* 0x0000002322237210 */ /* 0x000fe20007ffe00e */
[----:B------:R-:W-:Y:S01]  /*f7d0*/  IMAD.IADD R23, R32, 0x1, R21 ;  /* 0x0000000120177824 */ /* 0x000fe200078e0215 */
[----:B------:R-:W-:Y:S02]  /*f7e0*/  LOP3.LUT R42, R42, R37, RZ, 0x3c, !PT ;  /* 0x000000252a2a7212 */ /* 0x000fe400078e3cff */
[----:B------:R-:W-:Y:S02]  /*f7f0*/  SHF.R.W.U32 R30, R25, 0x8, R25 ;  /* 0x00000008191e7819 */ /* 0x000fe40000001e19 */
[----:B------:R-:W-:Y:S02]  /*f800*/  LOP3.LUT R40, R40, R35, RZ, 0x3c, !PT ;  /* 0x0000002328287212 */ /* 0x000fe400078e3cff */
[----:B------:R-:W-:Y:S01]  /*f810*/  SHF.R.W.U32 R42, R42, 0x8, R42 ;  /* 0x000000082a2a7819 */ /* 0x000fe20000001e2a */
[----:B------:R-:W-:Y:S01]  /*f820*/  IMAD.IADD R27, R27, 0x1, R30 ;  /* 0x000000011b1b7824 */ /* 0x000fe200078e021e */
[----:B------:R-:W-:-:S02]  /*f830*/  LOP3.LUT R25, R24, R23, RZ, 0x3c, !PT ;  /* 0x0000001718197212 */ /* 0x000fc400078e3cff */
[----:B------:R-:W-:Y:S01]  /*f840*/  SHF.R.W.U32 R40, R40, 0x8, R40 ;  /* 0x0000000828287819 */ /* 0x000fe20000001e28 */
[----:B------:R-:W-:Y:S01]  /*f850*/  IMAD.IADD R24, R33, 0x1, R42 ;  /* 0x0000000121187824 */ /* 0x000fe200078e022a */
[----:B------:R-:W-:Y:S02]  /*f860*/  SHF.R.W.U32 R25, R25, 0x7, R25 ;  /* 0x0000000719197819 */ /* 0x000fe40000001e19 */
[----:B------:R-:W-:Y:S01]  /*f870*/  LOP3.LUT R26, R26, R27, RZ, 0x3c, !PT ;  /* 0x0000001b1a1a7212 */ /* 0x000fe200078e3cff */
[----:B------:R-:W-:Y:S01]  /*f880*/  IMAD.IADD R29, R29, 0x1, R40 ;  /* 0x000000011d1d7824 */ /* 0x000fe200078e0228 */
[----:B------:R-:W-:Y:S02]  /*f890*/  LOP3.LUT R31, R31, R24, RZ, 0x3c, !PT ;  /* 0x000000181f1f7212 */ /* 0x000fe400078e3cff */
[----:B------:R-:W-:Y:S02]  /*f8a0*/  IADD3 R37, PT, PT, R25, R37, R10 ;  /* 0x0000002519257210 */ /* 0x000fe40007ffe00a */
[----:B------:R-:W-:-:S02]  /*f8b0*/  SHF.R.W.U32 R26, R26, 0x7, R26 ;  /* 0x000000071a1a7819 */ /* 0x000fc40000001e1a */
[----:B------:R-:W-:Y:S02]  /*f8c0*/  LOP3.LUT R34, R34, R29, RZ, 0x3c, !PT ;  /* 0x0000001d22227212 */ /* 0x000fe400078e3cff */
[----:B------:R-:W-:Y:S02]  /*f8d0*/  SHF.R.W.U32 R31, R31, 0x7, R31 ;  /* 0x000000071f1f7819 */ /* 0x000fe40000001e1f */
[----:B------:R-:W-:Y:S02]  /*f8e0*/  LOP3.LUT R40, R37, R40, RZ, 0x3c, !PT ;  /* 0x0000002825287212 */ /* 0x000fe400078e3cff */
[----:B------:R-:W-:Y:S02]  /*f8f0*/  IADD3 R33, PT, PT, R26, R20, R11 ;  /* 0x000000141a217210 */ /* 0x000fe40007ffe00b */
[----:B------:R-:W-:Y:S02]  /*f900*/  SHF.R.W.U32 R34, R34, 0x7, R34 ;  /* 0x0000000722227819 */ /* 0x000fe40000001e22 */
[----:B------:R-:W-:-:S02]  /*f910*/  IADD3 R35, PT, PT, R31, R35, R4 ;  /* 0x000000231f237210 */ /* 0x000fc40007ffe004 */
[----:B------:R-:W-:Y:S02]  /*f920*/  SHF.R.W.U32 R40, R40, 0x10, R40 ;  /* 0x0000001028287819 */ /* 0x000fe40000001e28 */
[----:B------:R-:W-:Y:S02]  /*f930*/  LOP3.LUT R42, R33, R42, RZ, 0x3c, !PT ;  /* 0x0000002a212a7212 */ /* 0x000fe400078e3cff */
[----:B------:R-:W-:Y:S01]  /*f940*/  IADD3 R32, PT, PT, R34, R22, R9 ;  /* 0x0000001622207210 */ /* 0x000fe20007ffe009 */
        /* <DEDUP_REMOVED lines=10> */
[----:B------:R-:W-:Y:S01]  /*f9f0*/  LOP3.LUT R26, R26, R29, RZ, 0x3c, !PT ;  /* 0x0000001d1a1a7212 */ /* 0x000fe200078e3cff */
[----:B------:R-:W-:Y:S01]  /*fa00*/  IMAD.IADD R27, R24, 0x1, R25 ;  /* 0x00000001181b7824 */ /* 0x000fe200078e0219 */
[----:B------:R-:W-:-:S02]  /*fa10*/  LOP3.LUT R31, R31, R36, RZ, 0x3c, !PT ;  /* 0x000000241f1f7212 */ /* 0x000fc400078e3cff */
[----:B------:R-:W-:Y:S02]  /*fa20*/  IADD3 R20, PT, PT, R41, R37, R8 ;  /* 0x0000002529147210 */ /* 0x000fe40007ffe008 */
[----:B------:R-:W-:Y:S02]  /*fa30*/  SHF.R.W.U32 R26, R26, 0xc, R26 ;  /* 0x0000000c1a1a7819 */ /* 0x000fe40000001e1a */
[----:B------:R-:W-:Y:S02]  /*fa40*/  LOP3.LUT R34, R34, R27, RZ, 0x3c, !PT ;  /* 0x0000001b22227212 */ /* 0x000fe400078e3cff */
[----:B------:R-:W-:Y:S02]  /*fa50*/  SHF.R.W.U32 R38, R31, 0xc, R31 ;  /* 0x0000000c1f267819 */ /* 0x000fe40000001e1f */
[----:B------:R-:W-:Y:S02]  /*fa60*/  LOP3.LUT R22, R40, R20, RZ, 0x3c, !PT ;  /* 0x0000001428167212 */ /* 0x000fe400078e3cff */
[----:B------:R-:W-:-:S02]  /*fa70*/  IADD3 R33, PT, PT, R26, R33, R6 ;  /* 0x000000211a217210 */ /* 0x000fc40007ffe006 */
[----:B------:R-:W-:Y:S02]  /*fa80*/  SHF.R.W.U32 R34, R34, 0xc, R34 ;  /* 0x0000000c22227819 */ /* 0x000fe40000001e22 */
[----:B------:R-:W-:Y:S02]  /*fa90*/  IADD3 R21, PT, PT, R38, R35, R5 ;  /* 0x0000002326157210 */ /* 0x000fe40007ffe005 */
[----:B------:R-:W-:Y:S02]  /*faa0*/  SHF.R.W.U32 R22, R22, 0x8, R22 ;  /* 0x0000000816167819 */ /* 0x000fe40000001e16 */
[----:B------:R-:W-:Y:S02]  /*fab0*/  LOP3.LUT R42, R42, R33, RZ, 0x3c, !PT ;  /* 0x000000212a2a7212 */ /* 0x000fe400078e3cff */
[----:B------:R-:W-:Y:S01]  /*fac0*/  IADD3 R32, PT, PT, R34, R32, R7 ;  /* 0x0000002022207210 */ /* 0x000fe20007ffe007 */
        /* <DEDUP_REMOVED lines=36> */
[----:B------:R-:W-:Y:S02]  /*fd10*/  IADD3 R20, PT, PT, R27, R33, R18 ;  /* 0x000000211b147210 */ /* 0x000fe40007ffe012 */
[----:B------:R-:W-:Y:S02]  /*fd20*/  LOP3.LUT R38, R38, R41, RZ, 0x3c, !PT ;  /* 0x0000002926267212 */ /* 0x000fe400078e3cff */
[----:B------:R-:W-:-:S02]  /*fd30*/  LOP3.LUT R34, R34, R37, RZ, 0x3c, !PT ;  /* 0x0000002522227212 */ /* 0x000fc400078e3cff */
[----:B------:R-:W-:Y:S02]  /*fd40*/  LOP3.LUT R23, R30, R20, RZ, 0x3c, !PT ;  /* 0x000000141e177212 */ /* 0x000fe400078e3cff */
[----:B------:R-:W-:Y:S02]  /*fd50*/  SHF.R.W.U32 R26, R26, 0xc, R26 ;  /* 0x0000000c1a1a7819 */ /* 0x000fe40000001e1a */
[----:B------:R-:W-:Y:S02]  /*fd60*/  SHF.R.W.U32 R38, R38, 0xc, R38 ;  /* 0x0000000c26267819 */ /* 0x000fe40000001e26 */
[----:B------:R-:W-:Y:S02]  /*fd70*/  SHF.R.W.U32 R34, R34, 0xc, R34 ;  /* 0x0000000c22227819 */ /* 0x000fe40000001e22 */
[----:B------:R-:W-:Y:S02]  /*fd80*/  SHF.R.W.U32 R23, R23, 0x8, R23 ;  /* 0x0000000817177819 */ /* 0x000fe40000001e17 */
[----:B------:R-:W-:-:S02]  /*fd90*/  IADD3 R21, PT, PT, R26, R32, R9 ;  /* 0x000000201a157210 */ /* 0x000fc40007ffe009 */
[----:B------:R-:W-:Y:S01]  /*fda0*/  IADD3 R39, PT, PT, R38, R39, R5 ;  /* 0x0000002726277210 */ /* 0x000fe20007ffe005 */
[----:B------:R-:W-:Y:S01]  /*fdb0*/  IMAD.IADD R22, R25, 0x1, R23 ;  /* 0x0000000119167824 */ /* 0x000fe200078e0217 */
[----:B------:R-:W-:Y:S02]  /*fdc0*/  IADD3 R35, PT, PT, R34, R35, R16 ;  /* 0x0000002322237210 */ /* 0x000fe40007ffe010 */
[----:B------:R-:W-:Y:S02]  /*fdd0*/  LOP3.LUT R31, R31, R21, RZ, 0x3c, !PT ;  /* 0x000000151f1f7212 */ /* 0x000fe400078e3cff */
[----:B------:R-:W-:Y:S02]  /*fde0*/  LOP3.LUT R42, R42, R39, RZ, 0x3c, !PT ;  /* 0x000000272a2a7212 */ /* 0x000fe400078e3cff */
        /* <DEDUP_REMOVED lines=8> */
[----:B------:R-:W-:Y:S01]  /*fe70*/  LOP3.LUT R26, R26, R29, RZ, 0x3c, !PT ;  /* 0x0000001d1a1a7212 */ /* 0x000fe200078e3cff */
[----:B------:R-:W-:Y:S01]  /*fe80*/  IMAD.IADD R37, R37, 0x1, R32 ;  /* 0x0000000125257824 */ /* 0x000fe200078e0220 */
[----:B------:R-:W-:-:S02]  /*fe90*/  IADD3 R39, PT, PT, R27, R39, R8 ;  /* 0x000000271b277210 */ /* 0x000fc40007ffe008 */
[----:B------:R-:W-:Y:S02]  /*fea0*/  LOP3.LUT R38, R38, R24, RZ, 0x3c, !PT ;  /* 0x0000001826267212 */ /* 0x000fe400078e3cff */
[----:B------:R-:W-:Y:S02]  /*feb0*/  LOP3.LUT R34, R34, R37, RZ, 0x3c, !PT ;  /* 0x0000002522227212 */ /* 0x000fe400078e3cff */
[----:B------:R-:W-:Y:S02]  /*fec0*/  LOP3.LUT R32, R39, R32, RZ, 0x3c, !PT ;  /* 0x0000002027207212 */ /* 0x000fe400078e3cff */
[----:B------:R-:W-:Y:S02]  /*fed0*/  SHF.R.W.U32 R26, R26, 0x7, R26 ;  /* 0x000000071a1a7819 */ /* 0x000fe40000001e1a */
[----:B------:R-:W-:Y:S02]  /*fee0*/  SHF.R.W.U32 R38, R38, 0x7, R38 ;  /* 0x0000000726267819 */ /* 0x000fe40000001e26 */
[----:B------:R-:W-:-:S02]  /*fef0*/  SHF.R.W.U32 R34, R34, 0x7, R34 ;  /* 0x0000000722227819 */ /* 0x000fc40000001e22 */
[----:B------:R-:W-:Y:S02]  /*ff00*/  SHF.R.W.U32 R32, R32, 0x10, R32 ;  /* 0x0000001020207819 */ /* 0x000fe40000001e20 */
[----:B------:R-:W-:Y:S02]  /*ff10*/  IADD3 R20, PT, PT, R26, R20, R17 ;  /* 0x000000141a147210 */ /* 0x000fe40007ffe011 */
[----:B------:R-:W-:Y:S01]  /*ff20*/  IADD3 R35, PT, PT, R38, R35, R6 ;  /* 0x0000002326237210 */ /* 0x000fe20007ffe006 */
[----:B------:R-:W-:Y:S01]  /*ff30*/  IMAD.IADD R36, R29, 0x1, R32 ;  /* 0x000000011d247824 */ /* 0x000fe200078e0220 */
[----:B------:R-:W-:Y:S02]  /*ff40*/  IADD3 R31, PT, PT, R34, R21, R4 ;  /* 0x00000015221f7210 */ /* 0x000fe40007ffe004 */
[----:B------:R-:W-:Y:S02]  /*ff50*/  LOP3.LUT R42, R20, R42, RZ, 0x3c, !PT ;  /* 0x0000002a142a7212 */ /* 0x000fe400078e3cff */
        /* <DEDUP_REMOVED lines=12> */
[----:B------:R-:W-:Y:S02]  /*10020*/  IADD3 R21, PT, PT, R40, R39, R11 ;  /* 0x0000002728157210 */ /* 0x000fe40007ffe00b */
[----:B------:R-:W-:Y:S02]  /*10030*/  LOP3.LUT R34, R34, R29, RZ, 0x3c, !PT ;  /* 0x0000001d22227212 */ /* 0x000fe400078e3cff */
[----:B------:R-:W-:Y:S02]  /*10040*/  SHF.R.W.U32 R26, R26, 0xc, R26 ;  /* 0x0000000c1a1a7819 */ /* 0x000fe40000001e1a */
[----:B------:R-:W-:-:S02]  /*10050*/  SHF.R.W.U32 R38, R38, 0xc, R38 ;  /* 0x0000000c26267819 */ /* 0x000fc40000001e26 */
[----:B------:R-:W-:Y:S02]  /*10060*/  SHF.R.W.U32 R34, R34, 0xc, R34 ;  /* 0x0000000c22227819 */ /* 0x000fe40000001e22 */
[----:B------:R-:W-:Y:S02]  /*10070*/  LOP3.LUT R22, R32, R21, RZ, 0x3c, !PT ;  /* 0x0000001520167212 */ /* 0x000fe400078e3cff */
[----:B------:R-:W-:Y:S02]  /*10080*/  IADD3 R25, PT, PT, R26, R20, R7 ;  /* 0x000000141a197210 */ /* 0x000fe40007ffe007 */
[----:B------:R-:W-:Y:S02]  /*10090*/  IADD3 R20, PT, PT, R38, R35, R10 ;  /* 0x0000002326147210 */ /* 0x000fe40007ffe00a */
[----:B------:R-:W-:Y:S02]  /*100a0*/  IADD3 R30, PT, PT, R34, R31, R14 ;  /* 0x0000001f221e7210 */ /* 0x000fe40007ffe00e */
[----:B------:R-:W-:-:S02]  /*100b0*/  SHF.R.W.U32 R22, R22, 0x8, R22 ;  /* 0x0000000816167819 */ /* 0x000fc40000001e16 */
[----:B------:R-:W-:Y:S02]  /*100c0*/  LOP3.LUT R33, R33, R20, RZ, 0x3c, !PT ;  /* 0x0000001421217212 */ /* 0x000fe400078e3cff */
[----:B------:R-:W-:Y:S01]  /*100d0*/  LOP3.LUT R42, R42, R25, RZ, 0x3c, !PT ;  /* 0x000000192a2a7212 */ /* 0x000fe200078e3cff */
[----:B------:R-:W-:Y:S01]  /*100e0*/  IMAD.IADD R24, R36, 0x1, R22 ;  /* 0x0000000124187824 */ /* 0x000fe200078e0216 */
[----:B------:R-:W-:Y:S02]  /*100f0*/  LOP3.LUT R27, R27, R30, RZ, 0x3c, !PT ;  /* 0x0000001e1b1b7212 */ /* 0x000fe400078e3cff */
        /* <DEDUP_REMOVED lines=63> */
[----:B------:R-:W-:Y:S02]  /*104f0*/  IADD3 R11, PT, PT, R40, R25, R11 ;  /* 0x00000019280b7210 */ /* 0x000fe40007ffe00b */
[----:B------:R-:W-:Y:S02]  /*10500*/  IADD3 R15, PT, PT, R26, R15, R18 ;  /* 0x0000000f1a0f7210 */ /* 0x000fe40007ffe012 */
[----:B------:R-:W-:Y:S02]  /*10510*/  IADD3 R7, PT, PT, R5, R4, R6 ;  /* 0x0000000405077210 */ /* 0x000fe40007ffe006 */
[----:B------:R-:W-:Y:S02]  /*10520*/  LOP3.LUT R22, R11, R22, RZ, 0x3c, !PT ;  /* 0x000000160b167212 */ /* 0x000fe400078e3cff */
[----:B------:R-:W-:Y:S02]  /*10530*/  LOP3.LUT R42, R15, R42, RZ, 0x3c, !PT ;  /* 0x0000002a0f2a7212 */ /* 0x000fe400078e3cff */
[----:B------:R-:W-:-:S02]  /*10540*/  LOP3.LUT R10, R13, R10, RZ, 0x3c, !PT ;  /* 0x0000000a0d0a7212 */ /* 0x000fc400078e3cff */
[----:B------:R-:W-:Y:S02]  /*10550*/  LOP3.LUT R32, R7, R32, RZ, 0x3c, !PT ;  /* 0x0000002007207212 */ /* 0x000fe400078e3cff */
[----:B------:R-:W-:Y:S02]  /*10560*/  SHF.R.W.U32 R22, R22, 0x10, R22 ;  /* 0x0000001016167819 */ /* 0x000fe40000001e16 */
        /* <DEDUP_REMOVED lines=14> */
[----:B------:R-:W-:-:S02]  /*10650*/  SHF.R.W.U32 R5, R5, 0xc, R5 ;  /* 0x0000000c05057819 */ /* 0x000fc40000001e05 */
[----:B------:R-:W-:Y:S02]  /*10660*/  IADD3 R11, PT, PT, R40, R11, R17 ;  /* 0x0000000b280b7210 */ /* 0x000fe40007ffe011 */
[----:B------:R-:W-:Y:S02]  /*10670*/  IADD3 R15, PT, PT, R26, R15, R14 ;  /* 0x0000000f1a0f7210 */ /* 0x000fe40007ffe00e */
[----:B------:R-:W-:Y:S02]  /*10680*/  IADD3 R8, PT, PT, R38, R13, R8 ;  /* 0x0000000d26087210 */ /* 0x000fe40007ffe008 */
[----:B------:R-:W-:Y:S02]  /*10690*/  IADD3 R7, PT, PT, R5, R7, R16 ;  /* 0x0000000705077210 */ /* 0x000fe40007ffe010 */
[----:B------:R-:W-:Y:S02]  /*106a0*/  LOP3.LUT R22, R22, R11, RZ, 0x3c, !PT ;  /* 0x0000000b16167212 */ /* 0x000fe400078e3cff */
[----:B------:R-:W-:-:S02]  /*106b0*/  LOP3.LUT R42, R42, R15, RZ, 0x3c, !PT ;  /* 0x0000000f2a2a7212 */ /* 0x000fc400078e3cff */
        /* <DEDUP_REMOVED lines=14> */
[----:B------:R-:W-:Y:S02]  /*107a0*/  LOP3.LUT R24, R7, R21, RZ, 0x3c, !PT ;  /* 0x0000001507187212 */ /* 0x000fe400078e3cff */
[----:B------:R-:W-:-:S02]  /*107b0*/  SHF.R.W.U32 R40, R40, 0x7, R40 ;  /* 0x0000000728287819 */ /* 0x000fc40000001e28 */
[----:B------:R-:W-:Y:S02]  /*107c0*/  SHF.R.W.U32 R4, R4, 0x7, R4 ;  /* 0x0000000704047819 */ /* 0x000fe40000001e04 */
[----:B------:R-:W-:Y:S02]  /*107d0*/  SHF.R.W.U32 R5, R5, 0x7, R5 ;  /* 0x0000000705057819 */ /* 0x000fe40000001e05 */
[----:B------:R-:W-:Y:S02]  /*107e0*/  SHF.R.W.U32 R21, R38, 0x7, R38 ;  /* 0x0000000726157819 */ /* 0x000fe40000001e26 */
[----:B------:R-:W-:Y:S02]  /*107f0*/  LOP3.LUT R22, R8, R23, RZ, 0x3c, !PT ;  /* 0x0000001708167212 */ /* 0x000fe400078e3cff */
[----:B------:R-:W-:Y:S02]  /*10800*/  LOP3.LUT R26, R15, R37, RZ, 0x3c, !PT ;  /* 0x000000250f1a7212 */ /* 0x000fe400078e3cff */
[----:B------:R-:W-:-:S02]  /*10810*/  LOP3.LUT R20, R11, R6, RZ, 0x3c, !PT ;  /* 0x000000060b147212 */ /* 0x000fc400078e3cff */
[----:B------:R-:W-:Y:S02]  /*10820*/  LOP3.LUT R27, R40, R27, RZ, 0x3c, !PT ;  /* 0x0000001b281b7212 */ /* 0x000fe400078e3cff */
[----:B------:R-:W-:Y:S02]  /*10830*/  LOP3.LUT R25, R4, R10, RZ, 0x3c, !PT ;  /* 0x0000000a04197212 */ /* 0x000fe400078e3cff */
[----:B------:R-:W-:Y:S02]  /*10840*/  LOP3.LUT R23, R5, R12, RZ, 0x3c, !PT ;  /* 0x0000000c05177212 */ /* 0x000fe400078e3cff */
[----:B------:R-:W-:Y:S01]  /*10850*/  LOP3.LUT R21, R21, R42, RZ, 0x3c, !PT ;  /* 0x0000002a15157212 */ /* 0x000fe200078e3cff */
[----:B------:R-:W-:Y:S06]  /*10860*/  @P0 BRA `(.L_x_50) ;  /* 0xffffffd400180947 */ /* 0x000fec000383ffff */
[----:B------:R-:W-:Y:S02]  /*10870*/  IMAD.MOV.U32 R36, RZ, RZ, RZ ;  /* 0x000000ffff247224 */ /* 0x000fe400078e00ff */
[----:B------:R-:W-:Y:S02]  /*10880*/  IMAD.MOV.U32 R33, RZ, RZ, 0x5be0cd19 ;  /* 0x5be0cd19ff217424 */ /* 0x000fe400078e00ff */
[----:B------:R-:W-:Y:S02]  /*10890*/  IMAD.MOV.U32 R29, RZ, RZ, 0x1f83d9ab ;  /* 0x1f83d9abff1d7424 */ /* 0x000fe400078e00ff */
[----:B------:R-:W-:Y:S02]  /*108a0*/  IMAD.MOV.U32 R35, RZ, RZ, -0x64fa9774 ;  /* 0x9b05688cff237424 */ /* 0x000fe400078e00ff */
[----:B------:R-:W-:Y:S02]  /*108b0*/  IMAD.MOV.U32 R31, RZ, RZ, 0x510e527f ;  /* 0x510e527fff1f7424 */ /* 0x000fe400078e00ff */
[----:B------:R-:W-:-:S02]  /*108c0*/  IMAD.MOV.U32 R30, RZ, RZ, -0x5ab00ac6 ;  /* 0xa54ff53aff1e7424 */ /* 0x000fc400078e00ff */
[----:B------:R-:W-:Y:S02]  /*108d0*/  IMAD.MOV.U32 R28, RZ, RZ, 0x3c6ef372 ;  /* 0x3c6ef372ff1c7424 */ /* 0x000fe400078e00ff */
[----:B------:R-:W-:Y:S02]  /*108e0*/  IMAD.MOV.U32 R32, RZ, RZ, -0x4498517b ;  /* 0xbb67ae85ff207424 */ /* 0x000fe400078e00ff */
[----:B------:R-:W-:-:S07]  /*108f0*/  IMAD.MOV.U32 R34, RZ, RZ, 0x6a09e667 ;  /* 0x6a09e667ff227424 */ /* 0x000fce00078e00ff */
.L_x_51:
[C---:B------:R-:W-:Y:S01]  /*10900*/  LEA R37, R36.reuse, UR6, 0x6 ;  /* 0x0000000624257c11 */ /* 0x040fe2000f8e30ff */
[----:B------:R-:W-:Y:S01]  /*10910*/  IMAD.MOV.U32 R38, RZ, RZ, 0x40 ;  /* 0x00000040ff267424 */ /* 0x000fe200078e00ff */
[C---:B------:R-:W-:Y:S02]  /*10920*/  ISETP.NE.AND P1, PT, R36.reuse, 0x3, PT ;  /* 0x000000032400780c */ /* 0x040fe40003f25270 */
[----:B------:R-:W-:Y:S01]  /*10930*/  ISETP.NE.AND P0, PT, R36, RZ, PT ;  /* 0x000000ff2400720c */ /* 0x000fe20003f05270 */
[----:B------:R-:W0:Y:S01]  /*10940*/  LDS.128 R4, [R37+0x310] ;  /* 0x0003100025047984 */ /* 0x000e220000000c00 */
[----:B------:R-:W-:Y:S01]  /*10950*/  SEL R38, R38, 0x30, P1 ;  /* 0x0000003026267807 */ /* 0x000fe20000800000 */
[----:B------:R-:W-:Y:S02]  /*10960*/  VIADD R36, R36, 0x1 ;  /* 0x0000000124247836 */ /* 0x000fe40000000000 */
[----:B------:R-:W1:Y:S04]  /*10970*/  LDS.128 R8, [R37+0x320] ;  /* 0x0003200025087984 */ /* 0x000e680000000c00 */
[----:B------:R-:W2:Y:S04]  /*10980*/  LDS.128 R12, [R37+0x330] ;  /* 0x00033000250c7984 */ /* 0x000ea80000000c00 */
[----:B------:R3:W4:Y:S02]  /*10990*/  @P1 LDS.128 R16, [R37+0x340] ;  /* 0x0003400025101984 */ /* 0x0007240000000c00 */
[----:B---3--:R-:W-:-:S02]  /*109a0*/  SEL R37, RZ, 0x1, P0 ;  /* 0x00000001ff257807 */ /* 0x008fc40000000000 */
[----:B------:R-:W-:Y:S02]  /*109b0*/  ISETP.NE.AND P0, PT, R36, 0x4, PT ;  /* 0x000000042400780c */ /* 0x000fe40003f05270 */
[----:B------:R-:W-:Y:S02]  /*109c0*/  SEL R37, R37, 0x2, P1 ;  /* 0x0000000225257807 */ /* 0x000fe40000800000 */
[----:B0-----:R-:W-:Y:S02]  /*109d0*/  IADD3 R42, PT, PT, R35, R32, R6 ;  /* 0x00000020232a7210 */ /* 0x001fe40007ffe006 */
[----:B------:R-:W-:Y:S02]  /*109e0*/  IADD3 R34, PT, PT, R31, R34, R4 ;  /* 0x000000221f227210 */ /* 0x000fe40007ffe004 */
[----:B-1----:R-:W-:Y:S02]  /*109f0*/  IADD3 R50, PT, PT, R33, R30, R10 ;  /* 0x0000001e21327210 */ /* 0x002fe40007ffe00a */
[----:B------:R-:W-:-:S02]  /*10a00*/  SHF.R.W.U32 R48, R42, 0x10, R42 ;  /* 0x000000102a307819 */ /* 0x000fc40000001e2a */
[----:B------:R-:W-:Y:S02]  /*10a10*/  LOP3.LUT R37, R50, R37, RZ, 0x3c, !PT ;  /* 0x0000002532257212 */ /* 0x000fe400078e3cff */
[----:B------:R-:W-:Y:S01]  /*10a20*/  IADD3 R39, PT, PT, R29, R28, R8 ;  /* 0x0000001c1d277210 */ /* 0x000fe20007ffe008 */
[----:B------:R-:W-:Y:S01]  /*10a30*/  VIADD R28, R48, 0xbb67ae85 ;  /* 0xbb67ae85301c7836 */ /* 0x000fe20000000000 */
[----:B------:R-:W-:Y:S02]  /*10a40*/  LOP3.LUT R30, R34, 0x1, RZ, 0x3c, !PT ;  /* 0x00000001221e7812 */ /* 0x000fe400078e3cff */
[----:B------:R-:W-:Y:S02]  /*10a50*/  @!P1 CS2R R16, SRZ ;  /* 0x0000000000109805 */ /* 0x000fe4000001ff00 */
[----:B------:R-:W-:Y:S02]  /*10a60*/  SHF.R.W.U32 R52, R37, 0x10, R37 ;  /* 0x0000001025347819 */ /* 0x000fe40000001e25 */
[----:B------:R-:W-:-:S02]  /*10a70*/  @!P1 CS2R R18, SRZ ;  /* 0x0000000000129805 */ /* 0x000fc4000001ff00 */
[----:B------:R-:W-:Y:S02]  /*10a80*/  LOP3.LUT R32, R39, R38, RZ, 0x3c, !PT ;  /* 0x0000002627207212 */ /* 0x000fe400078e3cff */
[----:B------:R-:W-:Y:S01]  /*10a90*/  SHF.R.W.U32 R46, R30, 0x10, R30 ;  /* 0x000000101e2e7819 */ /* 0x000fe20000001e1e */
[----:B------:R-:W-:Y:S01]  /*10aa0*/  VIADD R38, R52, 0xa54ff53a ;  /* 0xa54ff53a34267836 */ /* 0x000fe20000000000 */
[----:B------:R-:W-:Y:S02]  /*10ab0*/  LOP3.LUT R37, R35, R28, RZ, 0x3c, !PT ;  /* 0x0000001c23257212 */ /* 0x000fe400078e3cff */
[----:B------:R-:W-:Y:S01]  /*10ac0*/  SHF.R.W.U32 R35, R32, 0x10, R32 ;  /* 0x0000001020237819 */ /* 0x000fe20000001e20 */
[----:B------:R-:W-:Y:S01]  /*10ad0*/  VIADD R32, R46, 0x6a09e667 ;  /* 0x6a09e6672e207836 */ /* 0x000fe20000000000 */
[----:B------:R-:W-:Y:S02]  /*10ae0*/  LOP3.LUT R33, R33, R38, RZ, 0x3c, !PT ;  /* 0x0000002621217212 */ /* 0x000fe400078e3cff */
[----:B------:R-:W-:Y:S01]  /*10af0*/  SHF.R.W.U32 R37, R37, 0xc, R37 ;  /* 0x0000000c25257819 */ /* 0x000fe20000001e25 */
[----:B------:R-:W-:Y:S01]  /*10b00*/  VIADD R30, R35, 0x3c6ef372 ;  /* 0x3c6ef372231e7836 */ /* 0x000fe20000000000 */
        /* <DEDUP_REMOVED lines=25> */
[----:B--2---:R-:W-:Y:S02]  /*10ca0*/  IADD3 R30, PT, PT, R38, R41, R12 ;  /* 0x00000029261e7210 */ /* 0x004fe40007ffe00c */
[----:B------:R-:W-:Y:S02]  /*10cb0*/  SHF.R.W.U32 R40, R40, 0x7, R40 ;  /* 0x0000000728287819 */ /* 0x000fe40000001e28 */
[----:B------:R-:W-:Y:S02]  /*10cc0*/  LOP3.LUT R32, R42, R45, RZ, 0x3c, !PT ;  /* 0x0000002d2a207212 */ /* 0x000fe400078e3cff */
[----:B------:R-:W-:Y:S02]  /*10cd0*/  SHF.R.W.U32 R42, R44, 0x7, R44 ;  /* 0x000000072c2a7819 */ /* 0x000fe40000001e2c */
[----:B------:R-:W-:Y:S02]  /*10ce0*/  LOP3.LUT R46, R30, R47, RZ, 0x3c, !PT ;  /* 0x0000002f1e2e7212 */ /* 0x000fe400078e3cff */
[----:B----4-:R-:W-:-:S02]  /*10cf0*/  IADD3 R39, PT, PT, R40, R39, R16 ;  /* 0x0000002728277210 */ /* 0x010fc40007ffe010 */
        /* <DEDUP_REMOVED lines=53> */
[----:B------:R-:W-:Y:S01]  /*11050*/  SHF.R.W.U32 R45, R45, 0x10, R45 ;  /* 0x000000102d2d7819 */ /* 0x000fe20000001e2d */
[----:B------:R-:W-:Y:S01]  /*11060*/  IMAD.IADD R35, R47, 0x1, R46 ;  /* 0x000000012f237824 */ /* 0x000fe200078e022e */
[----:B------:R-:W-:Y:S02]  /*11070*/  LOP3.LUT R32, R33, R48, RZ, 0x3c, !PT ;  /* 0x0000003021207212 */ /* 0x000fe400078e3cff */
        /* <DEDUP_REMOVED lines=10> */
[----:B------:R-:W-:-:S02]  /*11120*/  LOP3.LUT R40, R44, R37, RZ, 0x3c, !PT ;  /* 0x000000252c287212 */ /* 0x000fc400078e3cff */
[----:B------:R-:W-:Y:S02]  /*11130*/  IADD3 R29, PT, PT, R51, R31, R14 ;  /* 0x0000001f331d7210 */ /* 0x000fe40007ffe00e */
        /* <DEDUP_REMOVED lines=114> */
[----:B------:R-:W-:Y:S01]  /*11860*/  LOP3.LUT R32, R39, R34, RZ, 0x3c, !PT ;  /* 0x0000002227207212 */ /* 0x000fe200078e3cff */
[----:B------:R-:W-:Y:S01]  /*11870*/  IMAD.IADD R33, R33, 0x1, R47 ;  /* 0x0000000121217824 */ /* 0x000fe200078e022f */
        /* <DEDUP_REMOVED lines=262> */
[----:B------:R-:W-:Y:S02]  /*128e0*/  LOP3.LUT R44, R44, R37, RZ, 0x3c, !PT ;  /* 0x000000252c2c7212 */ /* 0x000fe400078e3cff */
[----:B------:R-:W-:Y:S01]  /*128f0*/  SHF.R.W.U32 R47, R42, 0xc, R42 ;  /* 0x0000000c2a2f7819 */ /* 0x000fe20000001e2a */
[----:B------:R-:W-:Y:S01]  /*12900*/  IMAD.IADD R32, R28, 0x1, R45 ;  /* 0x000000011c207824 */ /* 0x000fe200078e022d */
[----:B------:R-:W-:-:S02]  /*12910*/  LOP3.LUT R39, R39, R40, RZ, 0x3c, !PT ;  /* 0x0000002827277212 */ /* 0x000fc400078e3cff */
[----:B------:R-:W-:Y:S02]  /*12920*/  SHF.R.W.U32 R42, R44, 0xc, R44 ;  /* 0x0000000c2c2a7819 */ /* 0x000fe40000001e2c */
[----:B------:R-:W-:Y:S02]  /*12930*/  IADD3 R29, PT, PT, R47, R38, R9 ;  /* 0x000000262f1d7210 */ /* 0x000fe40007ffe009 */
[----:B------:R-:W-:Y:S02]  /*12940*/  SHF.R.W.U32 R38, R39, 0xc, R39 ;  /* 0x0000000c27267819 */ /* 0x000fe40000001e27 */
[----:B------:R-:W-:Y:S02]  /*12950*/  LOP3.LUT R41, R41, R32, RZ, 0x3c, !PT ;  /* 0x0000002029297212 */ /* 0x000fe400078e3cff */
        /* <DEDUP_REMOVED lines=68> */
[----:B------:R-:W-:Y:S02]  /*12da0*/  SHF.R.W.U32 R31, R31, 0x7, R31 ;  /* 0x000000071f1f7819 */ /* 0x000fe40000001e1f */
[----:B------:R-:W-:Y:S02]  /*12db0*/  LOP3.LUT R43, R43, R38, RZ, 0x3c, !PT ;  /* 0x000000262b2b7212 */ /* 0x000fe400078e3cff */
[----:B------:R-:W-:Y:S02]  /*12dc0*/  IADD3 R9, PT, PT, R30, R47, R9 ;  /* 0x0000002f1e097210 */ /* 0x000fe40007ffe009 */
        /* <DEDUP_REMOVED lines=28> */
[----:B------:R-:W-:Y:S02]  /*12f90*/  IADD3 R19, PT, PT, R33, R44, R19 ;  /* 0x0000002c21137210 */ /* 0x000fe40007ffe013 */
[----:B------:R-:W-:Y:S02]  /*12fa0*/  LOP3.LUT R15, R15, R10, RZ, 0x3c, !PT ;  /* 0x0000000a0f0f7212 */ /* 0x000fe400078e3cff */
[----:B------:R-:W-:Y:S02]  /*12fb0*/  IADD3 R13, PT, PT, R12, R28, R13 ;  /* 0x0000001c0c0d7210 */ /* 0x000fe40007ffe00d */
        /* <DEDUP_REMOVED lines=40> */
[----:B------:R-:W-:Y:S02]  /*13240*/  SHF.R.W.U32 R33, R33, 0xc, R33 ;  /* 0x0000000c21217819 */ /* 0x000fe40000001e21 */
[----:B------:R-:W-:Y:S02]  /*13250*/  IADD3 R8, PT, PT, R29, R13, R8 ;  /* 0x0000000d1d087210 */ /* 0x000fe40007ffe008 */
[----:B------:R-:W-:-:S02]  /*13260*/  SHF.R.W.U32 R13, R12, 0xc, R12 ;  /* 0x0000000c0c0d7819 */ /* 0x000fc40000001e0c */
        /* <DEDUP_REMOVED lines=23> */
[----:B------:R-:W-:Y:S02]  /*133e0*/  LOP3.LUT R28, R8, R28, RZ, 0x3c, !PT ;  /* 0x0000001c081c7212 */ /* 0x000fe400078e3cff */
[----:B------:R-:W-:Y:S02]  /*133f0*/  LOP3.LUT R34, R7, R34, RZ, 0x3c, !PT ;  /* 0x0000002207227212 */ /* 0x000fe400078e3cff */
[----:B------:R-:W-:Y:S02]  /*13400*/  LOP3.LUT R32, R6, R32, RZ, 0x3c, !PT ;  /* 0x0000002006207212 */ /* 0x000fe400078e3cff */
[----:B------:R-:W-:Y:S02]  /*13410*/  LOP3.LUT R30, R17, R30, RZ, 0x3c, !PT ;  /* 0x0000001e111e7212 */ /* 0x000fe400078e3cff */
[----:B------:R-:W-:Y:S02]  /*13420*/  LOP3.LUT R35, R5, R12, RZ, 0x3c, !PT ;  /* 0x0000000c05237212 */ /* 0x000fe400078e3cff */
[----:B------:R-:W-:-:S02]  /*13430*/  LOP3.LUT R31, R31, R4, RZ, 0x3c, !PT ;  /* 0x000000041f1f7212 */ /* 0x000fc400078e3cff */
[----:B------:R-:W-:Y:S02]  /*13440*/  LOP3.LUT R29, R13, R14, RZ, 0x3c, !PT ;  /* 0x0000000e0d1d7212 */ /* 0x000fe400078e3cff */
[----:B------:R-:W-:Y:S01]  /*13450*/  LOP3.LUT R33, R33, R10, RZ, 0x3c, !PT ;  /* 0x0000000a21217212 */ /* 0x000fe200078e3cff */
[----:B------:R-:W-:Y:S06]  /*13460*/  @P0 BRA `(.L_x_51) ;  /* 0xffffffd400240947 */ /* 0x000fec000383ffff */
[----:B------:R-:W-:Y:S02]  /*13470*/  VIADD R4, R23, 0x130c253 ;  /* 0x0130c25317047836 */ /* 0x000fe40000000000 */
[----:B------:R-:W-:Y:S02]  /*13480*/  VIADD R7, R22, 0x566d1711 ;  /* 0x566d171116077836 */ /* 0x000fe40000000000 */
[----:B------:R-:W-:Y:S01]  /*13490*/  VIADD R14, R27, 0x5bf2cd1d ;  /* 0x5bf2cd1d1b0e7836 */ /* 0x000fe20000000000 */
[----:B------:R-:W-:Y:S01]  /*134a0*/  LOP3.LUT R5, R4, 0xc, RZ, 0x3c, !PT ;  /* 0x0000000c04057812 */ /* 0x000fe200078e3cff */
[----:B------:R-:W-:Y:S01]  /*134b0*/  VIADD R9, R26, 0xbb1838e6 ;  /* 0xbb1838e61a097836 */ /* 0x000fe20000000000 */
[----:B------:R-:W-:Y:S02]  /*134c0*/  SHF.R.W.U32 R12, R7, 0x10, R7 ;  /* 0x00000010070c7819 */ /* 0x000fe40000001e07 */
[----:B------:R-:W-:Y:S02]  /*134d0*/  SHF.R.W.U32 R11, R5, 0x10, R5 ;  /* 0x00000010050b7819 */ /* 0x000fe40000001e05 */
[----:B------:R-:W-:Y:S01]  /*134e0*/  SHF.R.W.U32 R8, R9, 0x10, R9 ;  /* 0x0000001009087819 */ /* 0x000fe20000001e09 */
[----:B------:R-:W-:-:S02]  /*134f0*/  VIADD R13, R12, 0xbb67ae85 ;  /* 0xbb67ae850c0d7836 */ /* 0x000fc40000000000 */
[----:B------:R-:W-:Y:S02]  /*13500*/  VIADD R19, R11, 0xa54ff53a ;  /* 0xa54ff53a0b137836 */ /* 0x000fe40000000000 */
[----:B------:R-:W-:-:S03]  /*13510*/  VIADD R10, R8, 0x6a09e667 ;  /* 0x6a09e667080a7836 */ /* 0x000fc60000000000 */
[----:B------:R-:W-:-:S04]  /*13520*/  LOP3.LUT R5, R19, 0x5be0cd19, RZ, 0x3c, !PT ;  /* 0x5be0cd1913057812 */ /* 0x000fc800078e3cff */
[----:B------:R-:W-:Y:S02]  /*13530*/  SHF.R.W.U32 R36, R5, 0xc, R5 ;  /* 0x0000000c05247819 */ /* 0x000fe40000001e05 */
[----:B------:R-:W-:Y:S02]  /*13540*/  LOP3.LUT R5, R14, 0x40, RZ, 0x3c, !PT ;  /* 0x000000400e057812 */ /* 0x000fe400078e3cff */
[----:B------:R-:W-:Y:S02]  /*13550*/  IADD3 R4, PT, PT, R36, R4, R21 ;  /* 0x0000000424047210 */ /* 0x000fe40007ffe015 */
[----:B------:R-:W-:Y:S02]  /*13560*/  SHF.R.W.U32 R16, R5, 0x10, R5 ;  /* 0x0000001005107819 */ /* 0x000fe40000001e05 */
[----:B------:R-:W-:Y:S02]  /*13570*/  LOP3.LUT R6, R11, R4, RZ, 0x3c, !PT ;  /* 0x000000040b067212 */ /* 0x000fe400078e3cff */
[----:B------:R-:W-:Y:S01]  /*13580*/  LOP3.LUT R5, R13, 0x9b05688c, RZ, 0x3c, !PT ;  /* 0x9b05688c0d057812 */ /* 0x000fe200078e3cff */
[----:B------:R-:W-:Y:S01]  /*13590*/  VIADD R17, R16, 0x3c6ef372 ;  /* 0x3c6ef37210117836 */ /* 0x000fe20000000000 */
[----:B------:R-:W-:-:S02]  /*135a0*/  SHF.R.W.U32 R6, R6, 0x8, R6 ;  /* 0x0000000806067819 */ /* 0x000fc40000001e06 */
[----:B------:R-:W-:Y:S02]  /*135b0*/  SHF.R.W.U32 R15, R5, 0xc, R5 ;  /* 0x0000000c050f7819 */ /* 0x000fe40000001e05 */
[----:B------:R-:W-:Y:S01]  /*135c0*/  LOP3.LUT R11, R10, 0x510e527f, RZ, 0x3c, !PT ;  /* 0x510e527f0a0b7812 */ /* 0x000fe200078e3cff */
[----:B------:R-:W-:Y:S01]  /*135d0*/  IMAD.IADD R5, R19, 0x1, R6 ;  /* 0x0000000113057824 */ /* 0x000fe200078e0206 */
[----:B------:R-:W-:Y:S02]  /*135e0*/  LOP3.LUT R18, R17, 0x1f83d9ab, RZ, 0x3c, !PT ;  /* 0x1f83d9ab11127812 */ /* 0x000fe400078e3cff */
[----:B------:R-:W-:Y:S02]  /*135f0*/  IADD3 R7, PT, PT, R15, R7, R20 ;  /* 0x000000070f077210 */ /* 0x000fe40007ffe014 */
[----:B------:R-:W-:Y:S02]  /*13600*/  SHF.R.W.U32 R11, R11, 0xc, R11 ;  /* 0x0000000c0b0b7819 */ /* 0x000fe40000001e0b */
[----:B------:R-:W-:-:S02]  /*13610*/  SHF.R.W.U32 R18, R18, 0xc, R18 ;  /* 0x0000000c12127819 */ /* 0x000fc40000001e12 */
[----:B------:R-:W-:Y:S02]  /*13620*/  LOP3.LUT R12, R12, R7, RZ, 0x3c, !PT ;  /* 0x000000070c0c7212 */ /* 0x000fe400078e3cff */
[----:B------:R-:W-:Y:S02]  /*13630*/  LOP3.LUT R36, R36, R5, RZ, 0x3c, !PT ;  /* 0x0000000524247212 */ /* 0x000fe400078e3cff */
[----:B------:R-:W-:Y:S02]  /*13640*/  IADD3 R9, PT, PT, R11, R9, R24 ;  /* 0x000000090b097210 */ /* 0x000fe40007ffe018 */
[----:B------:R-:W-:Y:S02]  /*13650*/  IADD3 R19, PT, PT, R18, R14, R25 ;  /* 0x0000000e12137210 */ /* 0x000fe40007ffe019 */
[----:B------:R-:W-:Y:S02]  /*13660*/  SHF.R.W.U32 R14, R12, 0x8, R12 ;  /* 0x000000080c0e7819 */ /* 0x000fe40000001e0c */
[----:B------:R-:W-:-:S02]  /*13670*/  SHF.R.W.U32 R36, R36, 0x7, R36 ;  /* 0x0000000724247819 */ /* 0x000fc40000001e24 */
[----:B------:R-:W-:Y:S01]  /*13680*/  LOP3.LUT R12, R8, R9, RZ, 0x3c, !PT ;  /* 0x00000009080c7212 */ /* 0x000fe200078e3cff */
[----:B------:R-:W-:Y:S01]  /*13690*/  IMAD.IADD R8, R13, 0x1, R14 ;  /* 0x000000010d087824 */ /* 0x000fe200078e020e */
[-C--:B------:R-:W-:Y:S02]  /*136a0*/  LOP3.LUT R16, R16, R19.reuse, RZ, 0x3c, !PT ;  /* 0x0000001310107212 */ /* 0x080fe400078e3cff */
        /* <DEDUP_REMOVED lines=8> */
[----:B------:R-:W-:Y:S02]  /*13730*/  SHF.R.W.U32 R15, R15, 0x7, R15 ;  /* 0x000000070f0f7819 */ /* 0x000fe40000001e0f */
[----:B------:R-:W-:Y:S01]  /*13740*/  LOP3.LUT R11, R11, R10, RZ, 0x3c, !PT ;  /* 0x0000000a0b0b7212 */ /* 0x000fe200078e3cff */
[----:B------:R-:W-:Y:S01]  /*13750*/  IMAD.IADD R38, R10, 0x1, R37 ;  /* 0x000000010a267824 */ /* 0x000fe200078e0225 */
[----:B------:R-:W-:Y:S02]  /*13760*/  LOP3.LUT R18, R18, R17, RZ, 0x3c, !PT ;  /* 0x0000001112127212 */ /* 0x000fe400078e3cff */
        /* <DEDUP_REMOVED lines=33> */
[-C--:B------:R-:W-:Y:S02]  /*13980*/  LOP3.LUT R19, R19, R8.reuse, RZ, 0x3c, !PT ;  /* 0x0000000813137212 */ /* 0x080fe400078e3cff */
        /* <DEDUP_REMOVED lines=48> */
[-C--:B------:R-:W-:Y:S01]  /*13c90*/  LOP3.LUT R19, R19, R18.reuse, RZ, 0x3c, !PT ;  /* 0x0000001213137212 */ /* 0x080fe200078e3cff */
        /* <DEDUP_REMOVED lines=173> */
[----:B------:R-:W-:Y:S01]  /*14770*/  LOP3.LUT R7, R10, R15, RZ, 0x3c, !PT ;  /* 0x0000000f0a077212 */ /* 0x000fe200078e3cff */
[----:B------:R-:W-:Y:S01]  /*14780*/  IMAD.IADD R10, R6, 0x1, R11 ;  /* 0x00000001060a7824 */ /* 0x000fe200078e020b */
[----:B------:R-:W-:Y:S01]  /*14790*/  SHF.R.W.U32 R4, R4, 0x8, R4 ;  /* 0x0000000804047819 */ /* 0x000fe20000001e04 */
[----:B------:R-:W-:Y:S01]  /*147a0*/  IMAD.IADD R39, R8, 0x1, R37 ;  /* 0x0000000108277824 */ /* 0x000fe200078e0225 */
[----:B------:R-:W-:Y:S02]  /*147b0*/  SHF.R.W.U32 R17, R7, 0xc, R7 ;  /* 0x0000000c07117819 */ /* 0x000fe40000001e07 */
[----:B------:R-:W-:Y:S01]  /*147c0*/  LOP3.LUT R19, R19, R10, RZ, 0x3c, !PT ;  /* 0x0000000a13137212 */ /* 0x000fe200078e3cff */
[----:B------:R-:W-:Y:S01]  /*147d0*/  IMAD.IADD R6, R41, 0x1, R4 ;  /* 0x0000000129067824 */ /* 0x000fe200078e0204 */
[----:B------:R-:W-:Y:S02]  /*147e0*/  LOP3.LUT R8, R12, R39, RZ, 0x3c, !PT ;  /* 0x000000270c087212 */ /* 0x000fe400078e3cff */
[----:B------:R-:W-:-:S02]  /*147f0*/  IADD3 R7, PT, PT, R17, R18, R32 ;  /* 0x0000001211077210 */ /* 0x000fc40007ffe020 */
[----:B------:R-:W-:Y:S02]  /*14800*/  SHF.R.W.U32 R12, R19, 0xc, R19 ;  /* 0x0000000c130c7819 */ /* 0x000fe40000001e13 */
[----:B------:R-:W-:Y:S02]  /*14810*/  SHF.R.W.U32 R19, R8, 0xc, R8 ;  /* 0x0000000c08137819 */ /* 0x000fe40000001e08 */
[----:B------:R-:W-:Y:S02]  /*14820*/  LOP3.LUT R43, R43, R6, RZ, 0x3c, !PT ;  /* 0x000000062b2b7212 */ /* 0x000fe400078e3cff */
[----:B------:R-:W-:Y:S02]  /*14830*/  LOP3.LUT R13, R13, R7, RZ, 0x3c, !PT ;  /* 0x000000070d0d7212 */ /* 0x000fe400078e3cff */
[----:B------:R-:W-:Y:S02]  /*14840*/  IADD3 R14, PT, PT, R12, R9, R21 ;  /* 0x000000090c0e7210 */ /* 0x000fe40007ffe015 */
[----:B------:R-:W-:-:S02]  /*14850*/  IADD3 R8, PT, PT, R19, R16, R20 ;  /* 0x0000001013087210 */ /* 0x000fc40007ffe014 */
[----:B------:R-:W-:Y:S02]  /*14860*/  SHF.R.W.U32 R43, R43, 0x7, R43 ;  /* 0x000000072b2b7819 */ /* 0x000fe40000001e2b */
[----:B------:R-:W-:Y:S02]  /*14870*/  SHF.R.W.U32 R16, R13, 0x8, R13 ;  /* 0x000000080d107819 */ /* 0x000fe40000001e0d */
[----:B------:R-:W-:Y:S02]  /*14880*/  LOP3.LUT R11, R11, R14, RZ, 0x3c, !PT ;  /* 0x0000000e0b0b7212 */ /* 0x000fe400078e3cff */
[-C--:B------:R-:W-:Y:S02]  /*14890*/  LOP3.LUT R37, R37, R8.reuse, RZ, 0x3c, !PT ;  /* 0x0000000825257212 */ /* 0x080fe400078e3cff */
        /* <DEDUP_REMOVED lines=22> */
[----:B------:R-:W-:Y:S01]  /*14a00*/  LOP3.LUT R18, R15, R18, RZ, 0x3c, !PT ;  /* 0x000000120f127212 */ /* 0x000fe200078e3cff */
[----:B------:R-:W-:Y:S01]  /*14a10*/  IMAD.IADD R10, R10, 0x1, R7 ;  /* 0x000000010a0a7824 */ /* 0x000fe200078e0207 */
[----:B------:R-:W-:Y:S02]  /*14a20*/  LOP3.LUT R11, R13, R11, RZ, 0x3c, !PT ;  /* 0x0000000b0d0b7212 */ /* 0x000fe400078e3cff */
        /* <DEDUP_REMOVED lines=9> */
[----:B------:R-:W-:Y:S01]  /*14ac0*/  LOP3.LUT R12, R12, R39, RZ, 0x3c, !PT ;  /* 0x000000270c0c7212 */ /* 0x000fe200078e3cff */
[----:B------:R-:W-:Y:S01]  /*14ad0*/  IMAD.IADD R6, R36, 0x1, R5 ;  /* 0x0000000124067824 */ /* 0x000fe200078e0205 */
[----:B------:R-:W-:Y:S02]  /*14ae0*/  LOP3.LUT R19, R19, R16, RZ, 0x3c, !PT ;  /* 0x0000001013137212 */ /* 0x000fe400078e3cff */
        /* <DEDUP_REMOVED lines=57> */
[----:B------:R-:W-:Y:S01]  /*14e80*/  LOP3.LUT R11, R11, R12, RZ, 0x3c, !PT ;  /* 0x0000000c0b0b7212 */ /* 0x000fe200078e3cff */
[----:B------:R-:W-:Y:S01]  /*14e90*/  IMAD.IADD R7, R10, 0x1, R13 ;  /* 0x000000010a077824 */ /* 0x000fe200078e020d */
[-C--:B------:R-:W-:Y:S02]  /*14ea0*/  LOP3.LUT R18, R18, R15.reuse, RZ, 0x3c, !PT ;  /* 0x0000000f12127212 */ /* 0x080fe400078e3cff */
[----:B------:R-:W-:Y:S02]  /*14eb0*/  IADD3 R15, PT, PT, R41, R15, R26 ;  /* 0x0000000f290f7210 */ /* 0x000fe40007ffe01a */
        /* <DEDUP_REMOVED lines=141> */
[----:B------:R-:W-:Y:S01]  /*15790*/  IADD3 R34, PT, PT, R41, R40, R34 ;  /* 0x0000002829227210 */ /* 0x000fe20007ffe022 */
[----:B------:R-:W-:Y:S01]  /*157a0*/  IMAD.IADD R8, R12, 0x1, R9 ;  /* 0x000000010c087824 */ /* 0x000fe200078e0209 */
[----:B------:R-:W-:Y:S02]  /*157b0*/  SHF.R.W.U32 R12, R13, 0x8, R13 ;  /* 0x000000080d0c7819 */ /* 0x000fe40000001e0d */
[----:B------:R-:W-:Y:S02]  /*157c0*/  LOP3.LUT R9, R34, R9, RZ, 0x3c, !PT ;  /* 0x0000000922097212 */ /* 0x000fe400078e3cff */
[----:B------:R-:W-:Y:S01]  /*157d0*/  LOP3.LUT R11, R11, R8, RZ, 0x3c, !PT ;  /* 0x000000080b0b7212 */ /* 0x000fe200078e3cff */
[----:B------:R-:W-:Y:S01]  /*157e0*/  IMAD.IADD R15, R15, 0x1, R12 ;  /* 0x000000010f0f7824 */ /* 0x000fe200078e020c */
[----:B------:R-:W-:-:S02]  /*157f0*/  LOP3.LUT R17, R17, R40, RZ, 0x3c, !PT ;  /* 0x0000002811117212 */ /* 0x000fc400078e3cff */
[----:B------:R-:W-:Y:S02]  /*15800*/  SHF.R.W.U32 R18, R9, 0x10, R9 ;  /* 0x0000001009127819 */ /* 0x000fe40000001e09 */
[----:B------:R-:W-:Y:S02]  /*15810*/  SHF.R.W.U32 R10, R11, 0x7, R11 ;  /* 0x000000070b0a7819 */ /* 0x000fe40000001e0b */
[----:B------:R-:W-:Y:S01]  /*15820*/  SHF.R.W.U32 R14, R17, 0x8, R17 ;  /* 0x00000008110e7819 */ /* 0x000fe20000001e11 */
[----:B------:R-:W-:Y:S01]  /*15830*/  IMAD.IADD R22, R15, 0x1, R18 ;  /* 0x000000010f167824 */ /* 0x000fe200078e0212 */
[----:B------:R-:W-:Y:S02]  /*15840*/  IADD3 R25, PT, PT, R10, R16, R25 ;  /* 0x000000100a197210 */ /* 0x000fe40007ffe019 */
        /* <DEDUP_REMOVED lines=9> */
[----:B------:R-:W-:Y:S01]  /*158e0*/  IADD3 R5, PT, PT, R15, R5, R24 ;  /* 0x000000050f057210 */ /* 0x000fe20007ffe018 */
[----:B------:R-:W-:Y:S01]  /*158f0*/  IMAD.IADD R19, R19, 0x1, R6 ;  /* 0x0000000113137824 */ /* 0x000fe200078e0206 */
[----:B------:R-:W-:Y:S02]  /*15900*/  IADD3 R23, PT, PT, R41, R34, R23 ;  /* 0x0000002229177210 */ /* 0x000fe40007ffe017 */
[----:B------:R-:W-:Y:S01]  /*15910*/  IADD3 R7, PT, PT, R36, R7, R30 ;  /* 0x0000000724077210 */ /* 0x000fe20007ffe01e */
[----:B------:R-:W-:Y:S01]  /*15920*/  IMAD.IADD R32, R32, 0x1, R5 ;  /* 0x0000000120207824 */ /* 0x000fe200078e0205 */
[----:B------:R-:W-:Y:S02]  /*15930*/  LOP3.LUT R14, R5, R14, RZ, 0x3c, !PT ;  /* 0x0000000e050e7212 */ /* 0x000fe400078e3cff */
[----:B------:R-:W-:Y:S01]  /*15940*/  LOP3.LUT R23, R18, R23, RZ, 0x3c, !PT ;  /* 0x0000001712177212 */ /* 0x000fe200078e3cff */
[----:B------:R-:W-:Y:S01]  /*15950*/  IMAD.IADD R33, R33, 0x1, R7 ;  /* 0x0000000121217824 */ /* 0x000fe200078e0207 */
[----:B------:R-:W-:-:S02]  /*15960*/  LOP3.LUT R10, R10, R19, RZ, 0x3c, !PT ;  /* 0x000000130a0a7212 */ /* 0x000fc400078e3cff */
[----:B------:R-:W-:Y:S02]  /*15970*/  LOP3.LUT R12, R7, R12, RZ, 0x3c, !PT ;  /* 0x0000000c070c7212 */ /* 0x000fe400078e3cff */
[----:B------:R-:W-:Y:S02]  /*15980*/  SHF.R.W.U32 R9, R14, 0x10, R14 ;  /* 0x000000100e097819 */ /* 0x000fe40000001e0e */
[----:B------:R-:W-:Y:S02]  /*15990*/  SHF.R.W.U32 R23, R23, 0x8, R23 ;  /* 0x0000000817177819 */ /* 0x000fe40000001e17 */
[----:B------:R-:W-:Y:S01]  /*159a0*/  SHF.R.W.U32 R10, R10, 0xc, R10 ;  /* 0x0000000c0a0a7819 */ /* 0x000fe20000001e0a */
[----:B------:R-:W-:Y:S01]  /*159b0*/  IMAD.IADD R8, R8, 0x1, R9 ;  /* 0x0000000108087824 */ /* 0x000fe200078e0209 */
[----:B------:R-:W-:Y:S01]  /*159c0*/  SHF.R.W.U32 R5, R12, 0x10, R12 ;  /* 0x000000100c057819 */ /* 0x000fe20000001e0c */
[----:B------:R-:W-:Y:S01]  /*159d0*/  IMAD.IADD R22, R22, 0x1, R23 ;  /* 0x0000000116167824 */ /* 0x000fe200078e0217 */
[----:B------:R-:W-:-:S02]  /*159e0*/  IADD3 R25, PT, PT, R10, R25, R26 ;  /* 0x000000190a197210 */ /* 0x000fc40007ffe01a */
[----:B------:R-:W-:Y:S01]  /*159f0*/  LOP3.LUT R15, R15, R8, RZ, 0x3c, !PT ;  /* 0x000000080f0f7212 */ /* 0x000fe200078e3cff */
[----:B------:R-:W-:Y:S01]  /*15a00*/  IMAD.IADD R7, R4, 0x1, R5 ;  /* 0x0000000104077824 */ /* 0x000fe200078e0205 */
[----:B------:R-:W-:Y:S02]  /*15a10*/  LOP3.LUT R25, R6, R25, RZ, 0x3c, !PT ;  /* 0x0000001906197212 */ /* 0x000fe400078e3cff */
[----:B------:R-:W-:Y:S02]  /*15a20*/  LOP3.LUT R22, R41, R22, RZ, 0x3c, !PT ;  /* 0x0000001629167212 */ /* 0x000fe400078e3cff */
[----:B------:R-:W-:Y:S02]  /*15a30*/  LEA.HI R32, R15, R32, R15, 0x14 ;  /* 0x000000200f207211 */ /* 0x000fe400078fa00f */
[----:B------:R-:W-:Y:S02]  /*15a40*/  LOP3.LUT R36, R36, R7, RZ, 0x3c, !PT ;  /* 0x0000000724247212 */ /* 0x000fe400078e3cff */
[----:B------:R-:W-:-:S02]  /*15a50*/  SHF.R.W.U32 R6, R25, 0x8, R25 ;  /* 0x0000000819067819 */ /* 0x000fc40000001e19 */
[----:B------:R-:W-:Y:S02]  /*15a60*/  SHF.R.W.U32 R11, R22, 0x7, R22 ;  /* 0x00000007160b7819 */ /* 0x000fe40000001e16 */
[----:B------:R-:W-:Y:S01]  /*15a70*/  LEA.HI R36, R36, R33, R36, 0x14 ;  /* 0x0000002124247211 */ /* 0x000fe200078fa024 */
[----:B------:R-:W-:Y:S01]  /*15a80*/  IMAD.IADD R19, R19, 0x1, R6 ;  /* 0x0000000113137824 */ /* 0x000fe200078e0206 */
[----:B------:R-:W-:Y:S02]  /*15a90*/  IADD3 R20, PT, PT, R11, R32, R20 ;  /* 0x000000200b147210 */ /* 0x000fe40007ffe014 */
[----:B------:R-:W-:Y:S02]  /*15aa0*/  LOP3.LUT R4, R5, R36, RZ, 0x3c, !PT ;  /* 0x0000002405047212 */ /* 0x000fe400078e3cff */
[----:B------:R-:W-:Y:S01]  /*15ab0*/  LOP3.LUT R6, R20, R6, RZ, 0x3c, !PT ;  /* 0x0000000614067212 */ /* 0x000fe200078e3cff */
[----:B------:R-:W-:Y:S01]  /*15ac0*/  IMAD.IADD R20, R27, 0x1, R20 ;  /* 0x000000011b147824 */ /* 0x000fe200078e0214 */
[----:B------:R-:W-:-:S02]  /*15ad0*/  LOP3.LUT R19, R10, R19, RZ, 0x3c, !PT ;  /* 0x000000130a137212 */ /* 0x000fc400078e3cff */
[----:B------:R-:W-:Y:S02]  /*15ae0*/  LEA.HI R4, R4, R7, R4, 0x18 ;  /* 0x0000000704047211 */ /* 0x000fe400078fc004 */
[----:B------:R-:W-:Y:S02]  /*15af0*/  SHF.R.W.U32 R5, R6, 0x10, R6 ;  /* 0x0000001006057819 */ /* 0x000fe40000001e06 */
[----:B------:R-:W-:Y:S02]  /*15b00*/  SHF.R.W.U32 R19, R19, 0x7, R19 ;  /* 0x0000000713137819 */ /* 0x000fe40000001e13 */
[----:B------:R-:W-:Y:S01]  /*15b10*/  LOP3.LUT R9, R9, R32, RZ, 0x3c, !PT ;  /* 0x0000002009097212 */ /* 0x000fe200078e3cff */
[----:B------:R-:W-:Y:S01]  /*15b20*/  IMAD.IADD R4, R4, 0x1, R5 ;  /* 0x0000000104047824 */ /* 0x000fe200078e0205 */
[----:B------:R-:W-:Y:S02]  /*15b30*/  IADD3 R29, PT, PT, R19, R36, R29 ;  /* 0x00000024131d7210 */ /* 0x000fe40007ffe01d */
[----:B------:R-:W-:-:S02]  /*15b40*/  LEA.HI R8, R9, R8, R9, 0x18 ;  /* 0x0000000809087211 */ /* 0x000fc400078fc009 */
[----:B------:R-:W-:Y:S01]  /*15b50*/  LOP3.LUT R23, R29, R23, RZ, 0x3c, !PT ;  /* 0x000000171d177212 */ /* 0x000fe200078e3cff */
[----:B------:R-:W-:Y:S01]  /*15b60*/  IMAD.IADD R29, R28, 0x1, R29 ;  /* 0x000000011c1d7824 */ /* 0x000fe200078e021d */
[----:B------:R-:W-:Y:S02]  /*15b70*/  LOP3.LUT R11, R11, R4, RZ, 0x3c, !PT ;  /* 0x000000040b0b7212 */ /* 0x000fe400078e3cff */
[----:B------:R-:W-:Y:S02]  /*15b80*/  LEA.HI R8, R23, R8, R23, 0x10 ;  /* 0x0000000817087211 */ /* 0x000fe400078f8017 */
[----:B------:R-:W-:Y:S02]  /*15b90*/  LEA.HI R20, R11, R20, R11, 0x14 ;  /* 0x000000140b147211 */ /* 0x000fe400078fa00b */
[----:B------:R-:W-:Y:S02]  /*15ba0*/  LOP3.LUT R8, R19, R8, RZ, 0x3c, !PT ;  /* 0x0000000813087212 */ /* 0x000fe400078e3cff */
[----:B------:R-:W-:-:S02]  /*15bb0*/  LOP3.LUT R5, R5, R20, RZ, 0x3c, !PT ;  /* 0x0000001405057212 */ /* 0x000fc400078e3cff */
[----:B------:R-:W-:Y:S02]  /*15bc0*/  LEA.HI R29, R8, R29, R8, 0x14 ;  /* 0x0000001d081d7211 */ /* 0x000fe400078fa008 */
[----:B------:R-:W-:-:S04]  /*15bd0*/  LEA.HI R4, R5, R4, R5, 0x18 ;  /* 0x0000000405047211 */ /* 0x000fc800078fc005 */
[----:B------:R-:W-:-:S13]  /*15be0*/  LOP3.LUT P0, RZ, R29, 0xf0ffff, R4, 0x48, !PT ;  /* 0x00f0ffff1dff7812 */ /* 0x000fda0007804804 */
[----:B------:R-:W-:Y:S05]  /*15bf0*/  @P0 BRA `(.L_x_49) ;  /* 0x0000000400300947 */ /* 0x000fea0003800000 */
[----:B------:R-:W0:Y:S01]  /*15c00*/  S2R R4, SR_LANEID ;  /* 0x0000000000047919 */ /* 0x000e220000000000 */
[----:B------:R-:W-:Y:S01]  /*15c10*/  VOTEU.ANY UR8, UPT, PT ;  /* 0x0000000000087886 */ /* 0x000fe200038e0100 */
[----:B------:R-:W1:Y:S01]  /*15c20*/  LDC.64 R10, c[0x0][0x3c0] ;  /* 0x0000f000ff0a7b82 */ /* 0x000e620000000a00 */
[----:B------:R-:W0:Y:S01]  /*15c30*/  FLO.U32 R9, UR8 ;  /* 0x0000000800097d00 */ /* 0x000e2200080e0000 */
[----:B------:R-:W-:Y:S01]  /*15c40*/  UPOPC UR6, UR8 ;  /* 0x00000008000672bf */ /* 0x000fe20008000000 */
[----:B------:R-:W-:-:S03]  /*15c50*/  UMOV UR4, URZ ;  /* 0x000000ff00047c82 */ /* 0x000fc60008000000 */
[----:B------:R-:W-:Y:S01]  /*15c60*/  UIMAD.WIDE.U32 UR6, UR6, 0x1, URZ ;  /* 0x00000001060678a5 */ /* 0x000fe2000f8e00ff */
[----:B------:R-:W2:Y:S01]  /*15c70*/  S2R R6, SR_LTMASK ;  /* 0x0000000000067919 */ /* 0x000ea20000003900 */
[----:B------:R-:W3:Y:S02]  /*15c80*/  LDC R8, c[0x0][0x3b0] ;  /* 0x0000ec00ff087b82 */ /* 0x000ee40000000800 */
[----:B------:R-:W-:Y:S02]  /*15c90*/  UIADD3 UR4, UPT, UPT, UR7, UR4, URZ ;  /* 0x0000000407047290 */ /* 0x000fe4000fffe0ff */
[----:B------:R-:W-:Y:S02]  /*15ca0*/  IMAD.U32 R13, RZ, RZ, UR7 ;  /* 0x00000007ff0d7e24 */ /* 0x000fe4000f8e00ff */
[----:B------:R-:W-:Y:S02]  /*15cb0*/  IMAD.U32 R12, RZ, RZ, UR6 ;  /* 0x00000006ff0c7e24 */ /* 0x000fe4000f8e00ff */
[----:B------:R-:W-:Y:S01]  /*15cc0*/  IMAD.U32 R13, RZ, RZ, UR4 ;  /* 0x00000004ff0d7e24 */ /* 0x000fe2000f8e00ff */
[----:B0-----:R-:W-:-:S13]  /*15cd0*/  ISETP.EQ.U32.AND P0, PT, R9, R4, PT ;  /* 0x000000040900720c */ /* 0x001fda0003f02070 */
[----:B-1----:R-:W4:Y:S01]  /*15ce0*/  @P0 ATOMG.E.ADD.64.STRONG.GPU PT, R10, desc[UR10][R10.64], R12 ;  /* 0x8000000c0a0a09a8 */ /* 0x002f2200081ef50a */
[----:B--2---:R-:W-:Y:S01]  /*15cf0*/  LOP3.LUT R6, R6, UR8, RZ, 0xc0, !PT ;  /* 0x0000000806067c12 */ /* 0x004fe2000f8ec0ff */
[----:B------:R-:W-:Y:S01]  /*15d00*/  UMOV UR4, URZ ;  /* 0x000000ff00047c82 */ /* 0x000fe20008000000 */
[----:B------:R-:W-:Y:S02]  /*15d10*/  BSSY.RECONVERGENT B1, `(.L_x_52) ;  /* 0x0000020000017945 */ /* 0x000fe40003800200 */
[----:B------:R-:W0:Y:S01]  /*15d20*/  POPC R7, R6 ;  /* 0x0000000600077309 */ /* 0x000e220000000000 */
[----:B----4-:R-:W-:Y:S04]  /*15d30*/  SHFL.IDX PT, R4, R10, R9, 0x1f ;  /* 0x00001f090a047589 */ /* 0x010fe800000e0000 */
[----:B------:R-:W0:Y:S02]  /*15d40*/  SHFL.IDX PT, R5, R11, R9, 0x1f ;  /* 0x00001f090b057589 */ /* 0x000e2400000e0000 */
[----:B0-----:R-:W-:Y:S01]  /*15d50*/  IMAD.WIDE.U32 R4, R7, 0x1, R4 ;  /* 0x0000000107047825 */ /* 0x001fe200078e0004 */
[----:B---3--:R-:W-:-:S03]  /*15d60*/  SHF.R.S32.HI R7, RZ, 0x1f, R8 ;  /* 0x0000001fff077819 */ /* 0x008fc60000011408 */
[----:B------:R-:W-:-:S05]  /*15d70*/  VIADD R8, R5, UR4 ;  /* 0x0000000405087c36 */ /* 0x000fca0008000000 */
[----:B------:R-:W-:-:S04]  /*15d80*/  LOP3.LUT R12, R8, R7, RZ, 0xfc, !PT ;  /* 0x00000007080c7212 */ /* 0x000fc800078efcff */
[----:B------:R-:W-:-:S13]  /*15d90*/  ISETP.NE.U32.AND P0, PT, R12, RZ, PT ;  /* 0x000000ff0c00720c */ /* 0x000fda0003f05070 */
[----:B------:R-:W-:Y:S05]  /*15da0*/  @P0 BRA `(.L_x_53) ;  /* 0x0000000000500947 */ /* 0x000fea0003800000 */
[----:B------:R-:W0:Y:S02]  /*15db0*/  LDCU UR4, c[0x0][0x3b0] ;  /* 0x00007600ff0477ac */ /* 0x000e240008000800 */
[----:B0-----:R-:W0:Y:S01]  /*15dc0*/  I2F.U32.RP R5, UR4 ;  /* 0x0000000400057d06 */ /* 0x001e220008209000 */
[----:B------:R-:W-:-:S07]  /*15dd0*/  ISETP.NE.U32.AND P1, PT, RZ, UR4, PT ;  /* 0x00000004ff007c0c */ /* 0x000fce000bf25070 */
[----:B0-----:R-:W0:Y:S02]  /*15de0*/  MUFU.RCP R5, R5 ;  /* 0x0000000500057308 */ /* 0x001e240000001000 */
[----:B0-----:R-:W-:-:S06]  /*15df0*/  VIADD R6, R5, 0xffffffe ;  /* 0x0ffffffe05067836 */ /* 0x001fcc0000000000 */
[----:B------:R0:W1:Y:S02]  /*15e00*/  F2I.FTZ.U32.TRUNC.NTZ R7, R6 ;  /* 0x0000000600077305 */ /* 0x000064000021f000 */
[----:B0-----:R-:W-:Y:S02]  /*15e10*/  IMAD.MOV.U32 R6, RZ, RZ, RZ ;  /* 0x000000ffff067224 */ /* 0x001fe400078e00ff */
[----:B-1----:R-:W-:-:S04]  /*15e20*/  IMAD.MOV R9, RZ, RZ, -R7 ;  /* 0x000000ffff097224 */ /* 0x002fc800078e0a07 */
[----:B------:R-:W-:-:S04]  /*15e30*/  IMAD R9, R9, UR4, RZ ;  /* 0x0000000409097c24 */ /* 0x000fc8000f8e02ff */
[----:B------:R-:W-:-:S06]  /*15e40*/  IMAD.HI.U32 R7, R7, R9, R6 ;  /* 0x0000000907077227 */ /* 0x000fcc00078e0006 */
[----:B------:R-:W-:-:S04]  /*15e50*/  IMAD.HI.U32 R7, R7, R4, RZ ;  /* 0x0000000407077227 */ /* 0x000fc800078e00ff */
[----:B------:R-:W-:-:S04]  /*15e60*/  IMAD.MOV R7, RZ, RZ, -R7 ;  /* 0x000000ffff077224 */ /* 0x000fc800078e0a07 */
[----:B------:R-:W-:-:S05]  /*15e70*/  IMAD R4, R7, UR4, R4 ;  /* 0x0000000407047c24 */ /* 0x000fca000f8e0204 */
[----:B------:R-:W-:-:S13]  /*15e80*/  ISETP.GE.U32.AND P0, PT, R4, UR4, PT ;  /* 0x0000000404007c0c */ /* 0x000fda000bf06070 */
[----:B------:R-:W-:-:S05]  /*15e90*/  @P0 VIADD R4, R4, -UR4 ;  /* 0x8000000404040c36 */ /* 0x000fca0008000000 */
[----:B------:R-:W-:-:S13]  /*15ea0*/  ISETP.GE.U32.AND P0, PT, R4, UR4, PT ;  /* 0x0000000404007c0c */ /* 0x000fda000bf06070 */
[----:B------:R-:W-:Y:S01]  /*15eb0*/  @P0 VIADD R4, R4, -UR4 ;  /* 0x8000000404040c36 */ /* 0x000fe20008000000 */
[----:B------:R-:W-:-:S05]  /*15ec0*/  @!P1 LOP3.LUT R4, RZ, UR4, RZ, 0x33, !PT ;  /* 0x00000004ff049c12 */ /* 0x000fca000f8e33ff */
[----:B------:R-:W-:Y:S01]  /*15ed0*/  IMAD.MOV.U32 R5, RZ, RZ, R4 ;  /* 0x000000ffff057224 */ /* 0x000fe200078e0004 */
[----:B------:R-:W-:Y:S06]  /*15ee0*/  BRA `(.L_x_54) ;  /* 0x0000000000087947 */ /* 0x000fec0003800000 */
.L_x_53:
[----:B------:R-:W-:-:S07]  /*15ef0*/  MOV R6, 0x15f10 ;  /* 0x00015f1000067802 */ /* 0x000fce0000000f00 */
[----:B-----5:R-:W-:Y:S05]  /*15f00*/  CALL.REL.NOINC `($__internal_0_$__cuda_sm20_rem_u64) ;  /* 0x0000000000887944 */ /* 0x020fea0003c00000 */
.L_x_54:
[----:B------:R-:W-:Y:S05]  /*15f10*/  BSYNC.RECONVERGENT B1 ;  /* 0x0000000000017941 */ /* 0x000fea0003800200 */
.L_x_52:
[----:B------:R-:W0:Y:S01]  /*15f20*/  LDCU.64 UR6, c[0x0][0x3b8] ;  /* 0x00007700ff0677ac */ /* 0x000e220008000a00 */
[----:B------:R-:W-:Y:S01]  /*15f30*/  SHF.R.S64 R8, RZ, 0x1e, R5 ;  /* 0x0000001eff087819 */ /* 0x000fe20000001005 */
[----:B------:R-:W-:Y:S01]  /*15f40*/  BSSY B1, `(.L_x_55) ;  /* 0x0000009000017945 */ /* 0x000fe20003800000 */
[----:B------:R-:W-:Y:S02]  /*15f50*/  IMAD.MOV.U32 R7, RZ, RZ, -0x1 ;  /* 0xffffffffff077424 */ /* 0x000fe400078e00ff */
[----:B0-----:R-:W-:-:S04]  /*15f60*/  IADD3 R8, P0, PT, R8, UR6, RZ ;  /* 0x0000000608087c10 */ /* 0x001fc8000ff1e0ff */
[----:B------:R-:W-:-:S09]  /*15f70*/  LEA.HI.X.SX32 R9, R5, UR7, 0x2, P0 ;  /* 0x0000000705097c11 */ /* 0x000fd200080f16ff */
.L_x_56:
[----:B------:R-:W-:Y:S01]  /*15f80*/  IMAD.MOV.U32 R6, RZ, RZ, RZ ;  /* 0x000000ffff067224 */ /* 0x000fe200078e00ff */
[----:B------:R-:W-:Y:S05]  /*15f90*/  YIELD ;  /* 0x0000000000007946 */ /* 0x000fea0003800000 */
[----:B------:R-:W2:Y:S02]  /*15fa0*/  ATOMG.E.CAS.STRONG.GPU PT, R4, [R8], R6, R7 ;  /* 0x00000006080473a9 */ /* 0x000ea400001ee107 */
[----:B--2---:R-:W-:-:S13]  /*15fb0*/  ISETP.NE.AND P0, PT, R4, RZ, PT ;  /* 0x000000ff0400720c */ /* 0x004fda0003f05270 */
[----:B------:R-:W-:Y:S05]  /*15fc0*/  @P0 BRA `(.L_x_56) ;  /* 0xfffffffc00ec0947 */ /* 0x000fea000383ffff */
[----:B------:R-:W-:Y:S05]  /*15fd0*/  BSYNC B1 ;  /* 0x0000000000017941 */ /* 0x000fea0003800000 */
.L_x_55:
[----:B------:R-:W0:Y:S01]  /*15fe0*/  LDCU.64 UR6, c[0x0][0x3a8] ;  /* 0x00007500ff0677ac */ /* 0x000e220008000a00 */
[----:B------:R-:W-:Y:S01]  /*15ff0*/  SHF.R.S64 R6, RZ, 0x1d, R5 ;  /* 0x0000001dff067819 */ /* 0x000fe20000001005 */
[----:B------:R-:W-:Y:S01]  /*16000*/  IMAD.MOV.U32 R11, RZ, RZ, 0x1 ;  /* 0x00000001ff0b7424 */ /* 0x000fe200078e00ff */
[----:B------:R-:W1:Y:S02]  /*16010*/  LDCU.64 UR8, c[0x0][0x390] ;  /* 0x00007200ff0877ac */ /* 0x000e640008000a00 */
[----:B0-----:R-:W-:Y:S02]  /*16020*/  IADD3 R6, P0, PT, R6, UR6, RZ ;  /* 0x0000000606067c10 */ /* 0x001fe4000ff1e0ff */
[C---:B-1----:R-:W-:Y:S02]  /*16030*/  IADD3 R4, P1, PT, R56.reuse, UR8, RZ ;  /* 0x0000000838047c10 */ /* 0x042fe4000ff3e0ff */
[----:B------:R-:W-:Y:S02]  /*16040*/  LEA.HI.X.SX32 R7, R5, UR7, 0x3, P0 ;  /* 0x0000000705077c11 */ /* 0x000fe400080f1eff */
[----:B------:R-:W-:-:S05]  /*16050*/  LEA.HI.X.SX32 R5, R56, UR9, 0x1, P1 ;  /* 0x0000000938057c11 */ /* 0x000fca00088f0eff */
[----:B------:R1:W-:Y:S01]  /*16060*/  STG.E.64 desc[UR10][R6.64], R4 ;  /* 0x0000000406007986 */ /* 0x0003e2000c101b0a */
[----:B------:R-:W-:Y:S06]  /*16070*/  MEMBAR.SC.SYS ;  /* 0x0000000000007992 */ /* 0x000fec0000003000 */
[----:B------:R-:W-:-:S00]  /*16080*/  ERRBAR ;  /* 0x00000000000079ab */ /* 0x000fc00000000000 */
[----:B------:R-:W-:Y:S06]  /*16090*/  CGAERRBAR ;  /* 0x00000000000075ab */ /* 0x000fec0000000000 */
[----:B------:R-:W-:Y:S04]  /*160a0*/  CCTL.IVALL ;  /* 0x00000000ff00798f */ /* 0x000fe80002000000 */
[----:B------:R1:W5:Y:S02]  /*160b0*/  ATOMG.E.EXCH.STRONG.GPU PT, RZ, desc[UR10][R8.64], R11 ;  /* 0x8000000b08ff79a8 */ /* 0x000364000c1ef10a */
.L_x_49:
[----:B------:R-:W-:Y:S05]  /*160c0*/  BSYNC B0 ;  /* 0x0000000000007941 */ /* 0x000fea0003800000 */
.L_x_48:
[----:B------:R-:W2:Y:S01]  /*160d0*/  LDCU UR4, c[0x0][0x370] ;  /* 0x00006e00ff0477ac */ /* 0x000ea20008000800 */
[----:B------:R-:W4:Y:S01]  /*160e0*/  LDCU UR6, c[0x0][0x398] ;  /* 0x00007300ff0677ac */ /* 0x000f220008000800 */
[----:B--2---:R-:W-:-:S05]  /*160f0*/  VIADD R56, R56, UR4 ;  /* 0x0000000438387c36 */ /* 0x004fca0008000000 */
[----:B----4-:R-:W-:-:S13]  /*16100*/  ISETP.GE.AND P0, PT, R56, UR6, PT ;  /* 0x0000000638007c0c */ /* 0x010fda000bf06270 */
[----:B------:R-:W-:Y:S05]  /*16110*/  @!P0 BRA `(.L_x_57) ;  /* 0xfffffeb800a88947 */ /* 0x000fea000383ffff */
[----:B------:R-:W-:Y:S05]  /*16120*/  EXIT ;  /* 0x000000000000794d */ /* 0x000fea0003800000 */
        .weak           $__internal_0_$__cuda_sm20_rem_u64
        .type           $__internal_0_$__cuda_sm20_rem_u64,@function
        .size           $__internal_0_$__cuda_sm20_rem_u64,(.L_x_60 - $__internal_0_$__cuda_sm20_rem_u64)
$__internal_0_$__cuda_sm20_rem_u64:
[----:B------:R-:W0:Y:S01]  /*16130*/  LDCU UR4, c[0x0][0x3b0] ;  /* 0x00007600ff0477ac */ /* 0x000e220008000800 */
[----:B------:R-:W-:Y:S02]  /*16140*/  IMAD.MOV.U32 R15, RZ, RZ, R7 ;  /* 0x000000ffff0f7224 */ /* 0x000fe400078e0007 */
[----:B0-----:R-:W-:-:S04]  /*16150*/  IMAD.U32 R14, RZ, RZ, UR4 ;  /* 0x00000004ff0e7e24 */ /* 0x001fc8000f8e00ff */
[----:B------:R-:W0:Y:S08]  /*16160*/  I2F.U64.RP R5, R14 ;  /* 0x0000000e00057312 */ /* 0x000e300000309000 */
[----:B0-----:R-:W0:Y:S02]  /*16170*/  MUFU.RCP R5, R5 ;  /* 0x0000000500057308 */ /* 0x001e240000001000 */
[----:B0-----:R-:W-:-:S06]  /*16180*/  VIADD R10, R5, 0x1ffffffe ;  /* 0x1ffffffe050a7836 */ /* 0x001fcc0000000000 */
[----:B------:R-:W0:Y:S02]  /*16190*/  F2I.U64.TRUNC R10, R10 ;  /* 0x0000000a000a7311 */ /* 0x000e24000020d800 */
[----:B0-----:R-:W-:-:S04]  /*161a0*/  IMAD.WIDE.U32 R12, R10, UR4, RZ ;  /* 0x000000040a0c7c25 */ /* 0x001fc8000f8e00ff */
[C---:B------:R-:W-:Y:S01]  /*161b0*/  IMAD R9, R10.reuse, R7, R13 ;  /* 0x000000070a097224 */ /* 0x040fe200078e020d */
[----:B------:R-:W-:Y:S01]  /*161c0*/  IADD3 R17, P0, PT, RZ, -R12, RZ ;  /* 0x8000000cff117210 */ /* 0x000fe20007f1e0ff */
[----:B------:R-:W-:Y:S02]  /*161d0*/  IMAD.MOV.U32 R13, RZ, RZ, R10 ;  /* 0x000000ffff0d7224 */ /* 0x000fe400078e000a */
[----:B------:R-:W-:Y:S02]  /*161e0*/  IMAD R9, R11, UR4, R9 ;  /* 0x000000040b097c24 */ /* 0x000fe4000f8e0209 */
[----:B------:R-:W-:-:S04]  /*161f0*/  IMAD.HI.U32 R12, R10, R17, RZ ;  /* 0x000000110a0c7227 */ /* 0x000fc800078e00ff */
[----:B------:R-:W-:-:S04]  /*16200*/  IMAD.X R9, RZ, RZ, ~R9, P0 ;  /* 0x000000ffff097224 */ /* 0x000fc800000e0e09 */
[----:B------:R-:W-:-:S04]  /*16210*/  IMAD.WIDE.U32 R12, P0, R10, R9, R12 ;  /* 0x000000090a0c7225 */ /* 0x000fc8000780000c */
[C---:B------:R-:W-:Y:S02]  /*16220*/  IMAD R15, R11.reuse, R9, RZ ;  /* 0x000000090b0f7224 */ /* 0x040fe400078e02ff */
[----:B------:R-:W-:-:S04]  /*16230*/  IMAD.HI.U32 R12, P1, R11, R17, R12 ;  /* 0x000000110b0c7227 */ /* 0x000fc8000782000c */
[----:B------:R-:W-:Y:S01]  /*16240*/  IMAD.HI.U32 R5, R11, R9, RZ ;  /* 0x000000090b057227 */ /* 0x000fe200078e00ff */
[----:B------:R-:W-:-:S03]  /*16250*/  IADD3 R13, P2, PT, R15, R12, RZ ;  /* 0x0000000c0f0d7210 */ /* 0x000fc60007f5e0ff */
[----:B------:R-:W-:Y:S02]  /*16260*/  IMAD.X R5, R5, 0x1, R11, P0 ;  /* 0x0000000105057824 */ /* 0x000fe400000e060b */
[----:B------:R-:W-:-:S03]  /*16270*/  IMAD.WIDE.U32 R10, R13, UR4, RZ ;  /* 0x000000040d0a7c25 */ /* 0x000fc6000f8e00ff */
[----:B------:R-:W-:Y:S01]  /*16280*/  IADD3.X R5, PT, PT, RZ, RZ, R5, P2, P1 ;  /* 0x000000ffff057210 */ /* 0x000fe200017e2405 */
[----:B------:R-:W-:Y:S01]  /*16290*/  IMAD R12, R13, R7, R11 ;  /* 0x000000070d0c7224 */ /* 0x000fe200078e020b */
[----:B------:R-:W-:-:S03]  /*162a0*/  IADD3 R11, P0, PT, RZ, -R10, RZ ;  /* 0x8000000aff0b7210 */ /* 0x000fc60007f1e0ff */
        /* <DEDUP_REMOVED lines=9> */
[----:B------:R-:W-:-:S03]  /*16340*/  IMAD.HI.U32 R10, R9, R4, RZ ;  /* 0x00000004090a7227 */ /* 0x000fc600078e00ff */
[----:B------:R-:W-:Y:S01]  /*16350*/  IADD3.X R5, PT, PT, RZ, RZ, R5, P2, P1 ;  /* 0x000000ffff057210 */ /* 0x000fe200017e2405 */
[----:B------:R-:W-:Y:S02]  /*16360*/  IMAD.MOV.U32 R11, RZ, RZ, RZ ;  /* 0x000000ffff0b7224 */ /* 0x000fe400078e00ff */
[----:B------:R-:W-:-:S04]  /*16370*/  IMAD.WIDE.U32 R10, R9, R8, R10 ;  /* 0x00000008090a7225 */ /* 0x000fc800078e000a */
[C---:B------:R-:W-:Y:S02]  /*16380*/  IMAD R12, R5.reuse, R8, RZ ;  /* 0x00000008050c7224 */ /* 0x040fe400078e02ff */
[----:B------:R-:W-:-:S04]  /*16390*/  IMAD.HI.U32 R9, P0, R5, R4, R10 ;  /* 0x0000000405097227 */ /* 0x000fc8000780000a */
[----:B------:R-:W-:Y:S01]  /*163a0*/  IMAD.HI.U32 R5, R5, R8, RZ ;  /* 0x0000000805057227 */ /* 0x000fe200078e00ff */
[----:B------:R-:W-:-:S03]  /*163b0*/  IADD3 R9, P1, PT, R12, R9, RZ ;  /* 0x000000090c097210 */ /* 0x000fc60007f3e0ff */
[----:B------:R-:W-:Y:S02]  /*163c0*/  IMAD.X R5, RZ, RZ, R5, P0 ;  /* 0x000000ffff057224 */ /* 0x000fe400000e0605 */
[----:B------:R-:W-:-:S04]  /*163d0*/  IMAD.WIDE.U32 R10, R9, UR4, RZ ;  /* 0x00000004090a7c25 */ /* 0x000fc8000f8e00ff */
[----:B------:R-:W-:Y:S02]  /*163e0*/  IMAD.X R5, RZ, RZ, R5, P1 ;  /* 0x000000ffff057224 */ /* 0x000fe400008e0605 */
[----:B------:R-:W-:Y:S01]  /*163f0*/  IMAD R12, R9, R7, R11 ;  /* 0x00000007090c7224 */ /* 0x000fe200078e020b */
[----:B------:R-:W-:-:S03]  /*16400*/  IADD3 R11, P1, PT, -R10, R4, RZ ;  /* 0x000000040a0b7210 */ /* 0x000fc60007f3e1ff */
[----:B------:R-:W-:Y:S01]  /*16410*/  IMAD R5, R5, UR4, R12 ;  /* 0x0000000405057c24 */ /* 0x000fe2000f8e020c */
[----:B------:R-:W-:-:S03]  /*16420*/  ISETP.GE.U32.AND P0, PT, R11, UR4, PT ;  /* 0x000000040b007c0c */ /* 0x000fc6000bf06070 */
[----:B------:R-:W-:Y:S01]  /*16430*/  IMAD.X R10, R8, 0x1, ~R5, P1 ;  /* 0x00000001080a7824 */ /* 0x000fe200008e0e05 */
[----:B------:R-:W-:-:S04]  /*16440*/  IADD3 R4, P1, PT, R11, -UR4, RZ ;  /* 0x800000040b047c10 */ /* 0x000fc8000ff3e0ff */
[C---:B------:R-:W-:Y:S01]  /*16450*/  ISETP.GE.U32.AND.EX P0, PT, R10.reuse, R7, PT, P0 ;  /* 0x000000070a00720c */ /* 0x040fe20003f06100 */
[----:B------:R-:W-:Y:S01]  /*16460*/  IMAD.X R8, R10, 0x1, ~R7, P1 ;  /* 0x000000010a087824 */ /* 0x000fe200008e0e07 */
[----:B------:R-:W-:Y:S02]  /*16470*/  ISETP.NE.U32.AND P1, PT, RZ, UR4, PT ;  /* 0x00000004ff007c0c */ /* 0x000fe4000bf25070 */
[----:B------:R-:W-:Y:S02]  /*16480*/  SEL R4, R4, R11, P0 ;  /* 0x0000000b04047207 */ /* 0x000fe40000000000 */
[----:B------:R-:W-:Y:S02]  /*16490*/  SEL R8, R8, R10, P0 ;  /* 0x0000000a08087207 */ /* 0x000fe40000000000 */
[C---:B------:R-:W-:Y:S01]  /*164a0*/  ISETP.GE.U32.AND P0, PT, R4.reuse, UR4, PT ;  /* 0x0000000404007c0c */ /* 0x040fe2000bf06070 */
[----:B------:R-:W-:Y:S01]  /*164b0*/  VIADD R5, R4, -UR4 ;  /* 0x8000000404057c36 */ /* 0x000fe20008000000 */
[----:B------:R-:W-:-:S02]  /*164c0*/  ISETP.NE.AND.EX P1, PT, R7, RZ, PT, P1 ;  /* 0x000000ff0700720c */ /* 0x000fc40003f25310 */
[----:B------:R-:W-:Y:S01]  /*164d0*/  ISETP.GE.U32.AND.EX P0, PT, R8, R7, PT, P0 ;  /* 0x000000070800720c */ /* 0x000fe20003f06100 */
[----:B------:R-:W-:-:S03]  /*164e0*/  IMAD.MOV.U32 R7, RZ, RZ, 0x0 ;  /* 0x00000000ff077424 */ /* 0x000fc600078e00ff */
[----:B------:R-:W-:-:S04]  /*164f0*/  SEL R5, R5, R4, P0 ;  /* 0x0000000405057207 */ /* 0x000fc80000000000 */
[----:B------:R-:W-:Y:S01]  /*16500*/  SEL R5, R5, 0xffffffff, P1 ;  /* 0xffffffff05057807 */ /* 0x000fe20000800000 */
[----:B------:R-:W-:Y:S06]  /*16510*/  RET.REL.NODEC R6 `(solve_nonce_range_fused) ;  /* 0xfffffe9806b87950 */ /* 0x000fec0003c3ffff */
.L_x_58:
[----:B------:R-:W-:-:S00]  /*16520*/  BRA `(.L_x_58) ;  /* 0xfffffffc00fc7947 */ /* 0x000fc0000383ffff */
[----:B------:R-:W-:-:S00]  /*16530*/  NOP ;  /* 0x0000000000007918 */ /* 0x000fc00000000000 */
        /* <DEDUP_REMOVED lines=12> */
.L_x_60:


//--------------------- .text.compress            --------------------------
	.section	.text.compress,"ax",@progbits
	.align	128
        .global         compress
        .type           compress,@function
        .size           compress,(.L_x_62 - compress)
        .other          compress,@"STO_CUDA_ENTRY STV_DEFAULT"
compress:
.text.compress:
[----:B------:R-:W-:Y:S01]  /*0000*/  LDC R1, c[0x0][0x37c] ;  /* 0x0000df00ff017b82 */ /* 0x000fe20000000800 */
[----:B------:R-:W0:Y:S07]  /*0010*/  S2R R0, SR_TID.X ;  /* 0x0000000000007919 */ /* 0x000e2e0000002100 */
[----:B------:R-:W1:Y:S01]  /*0020*/  S2UR UR4, SR_CTAID.Y ;  /* 0x00000000000479c3 */ /* 0x000e620000002600 */
[----:B------:R-:W1:Y:S01]  /*0030*/  LDCU UR5, c[0x0][0x364] ;  /* 0x00006c80ff0577ac */ /* 0x000e620008000800 */
[----:B------:R-:W2:Y:S01]  /*0040*/  S2R R2, SR_TID.Y ;  /* 0x0000000000027919 */ /* 0x000ea20000002200 */
[----:B------:R-:W3:Y:S05]  /*0050*/  LDCU UR7, c[0x0][0x360] ;  /* 0x00006c00ff0777ac */ /* 0x000eea0008000800 */
[----:B------:R-:W3:Y:S01]  /*0060*/  S2UR UR6, SR_CTAID.X ;  /* 0x00000000000679c3 */ /* 0x000ee20000002500 */
[----:B-1----:R-:W-:Y:S01]  /*0070*/  UIMAD UR4, UR4, UR5, URZ ;  /* 0x00000005040472a4 */ /* 0x002fe2000f8e02ff */
[----:B0-----:R-:W-:Y:S01]  /*0080*/  IMAD.MOV R0, RZ, RZ, -R0 ;  /* 0x000000ffff007224 */ /* 0x001fe200078e0a00 */
[----:B---3--:R-:W-:-:S04]  /*0090*/  UIMAD UR5, UR6, UR7, URZ ;  /* 0x00000007060572a4 */ /* 0x008fc8000f8e02ff */
[----:B--2---:R-:W-:-:S04]  /*00a0*/  LOP3.LUT P0, RZ, R2, UR4, RZ, 0xfc, !PT ;  /* 0x0000000402ff7c12 */ /* 0x004fc8000f80fcff */
[----:B------:R-:W-:-:S13]  /*00b0*/  ISETP.NE.OR P0, PT, R0, UR5, P0 ;  /* 0x0000000500007c0c */ /* 0x000fda0008705670 */
[----:B------:R-:W-:Y:S05]  /*00c0*/  @P0 EXIT ;  /* 0x000000000000094d */ /* 0x000fea0003800000 */
[----:B------:R-:W0:Y:S01]  /*00d0*/  LDC.64 R4, c[0x0][0x380] ;  /* 0x0000e000ff047b82 */ /* 0x000e220000000a00 */
[----:B------:R-:W0:Y:S01]  /*00e0*/  LDCU.64 UR4, c[0x0][0x358] ;  /* 0x00006b00ff0477ac */ /* 0x000e220008000a00 */
[----:B------:R-:W1:Y:S06]  /*00f0*/  LDCU.64 UR8, c[0x0][0x398] ;  /* 0x00007300ff0877ac */ /* 0x000e6c0008000a00 */
[----:B------:R-:W2:Y:S01]  /*0100*/  LDC.64 R18, c[0x0][0x388] ;  /* 0x0000e200ff127b82 */ /* 0x000ea20000000a00 */
[----:B------:R-:W3:Y:S01]  /*0110*/  LDCU UR6, c[0x0][0x390] ;  /* 0x00007200ff0677ac */ /* 0x000ee20008000800 */
[----:B0-----:R-:W4:Y:S04]  /*0120*/  LDG.E.CONSTANT R23, desc[UR4][R4.64+0xc] ;  /* 0x00000c0404177981 */ /* 0x001f28000c1e9900 */
[----:B------:R-:W4:Y:S04]  /*0130*/  LDG.E.CONSTANT R20, desc[UR4][R4.64+0x1c] ;  /* 0x00001c0404147981 */ /* 0x000f28000c1e9900 */
[----:B--2---:R-:W4:Y:S04]  /*0140*/  LDG.E.CONSTANT R16, desc[UR4][R18.64+0x18] ;  /* 0x0000180412107981 */ /* 0x004f28000c1e9900 */
[----:B------:R-:W2:Y:S04]  /*0150*/  LDG.E.CONSTANT R25, desc[UR4][R4.64] ;  /* 0x0000000404197981 */ /* 0x000ea8000c1e9900 */
[----:B------:R-:W2:Y:S04]  /*0160*/  LDG.E.CONSTANT R21, desc[UR4][R4.64+0x10] ;  /* 0x0000100404157981 */ /* 0x000ea8000c1e9900 */
[----:B------:R-:W2:Y:S04]  /*0170*/  LDG.E.CONSTANT R8, desc[UR4][R18.64] ;  /* 0x0000000412087981 */ /* 0x000ea8000c1e9900 */
[----:B------:R-:W5:Y:S04]  /*0180*/  LDG.E.CONSTANT R34, desc[UR4][R4.64+0x4] ;  /* 0x0000040404227981 */ /* 0x000f68000c1e9900 */
[----:B------:R-:W5:Y:S04]  /*0190*/  LDG.E.CONSTANT R27, desc[UR4][R4.64+0x14] ;  /* 0x00001404041b7981 */ /* 0x000f68000c1e9900 */
[----:B------:R-:W5:Y:S04]  /*01a0*/  LDG.E.CONSTANT R11, desc[UR4][R18.64+0x8] ;  /* 0x00000804120b7981 */ /* 0x000f68000c1e9900 */
[----:B------:R-:W3:Y:S04]  /*01b0*/  LDG.E.CONSTANT R17, desc[UR4][R4.64+0x8] ;  /* 0x0000080404117981 */ /* 0x000ee8000c1e9900 */
        /* <DEDUP_REMOVED lines=13> */
[----:B------:R0:W3:Y:S01]  /*0290*/  LDG.E.CONSTANT R3, desc[UR4][R18.64+0x2c] ;  /* 0x00002c0412037981 */ /* 0x0000e2000c1e9900 */
[----:B----4-:R-:W-:-:S04]  /*02a0*/  IADD3 R23, PT, PT, R20, R23, R16 ;  /* 0x0000001714177210 */ /* 0x010fc80007ffe010 */
[----:B-1----:R-:W-:-:S04]  /*02b0*/  LOP3.LUT R28, R23, UR9, RZ, 0x3c, !PT ;  /* 0x00000009171c7c12 */ /* 0x002fc8000f8e3cff */
[----:B------:R-:W-:-:S05]  /*02c0*/  SHF.R.W.U32 R28, R28, 0x10, R28 ;  /* 0x000000101c1c7819 */ /* 0x000fca0000001e1c */
[----:B------:R-:W-:Y:S01]  /*02d0*/  VIADD R31, R28, 0xa54ff53a ;  /* 0xa54ff53a1c1f7836 */ /* 0x000fe20000000000 */
[----:B--2---:R-:W-:-:S04]  /*02e0*/  IADD3 R25, PT, PT, R21, R25, R8 ;  /* 0x0000001915197210 */ /* 0x004fc80007ffe008 */
[----:B------:R-:W-:-:S04]  /*02f0*/  LOP3.LUT R20, R20, R31, RZ, 0x3c, !PT ;  /* 0x0000001f14147212 */ /* 0x000fc800078e3cff */
[----:B0-----:R-:W-:Y:S02]  /*0300*/  SHF.R.W.U32 R19, R20, 0xc, R20 ;  /* 0x0000000c14137819 */ /* 0x001fe40000001e14 */
[----:B-----5:R-:W-:Y:S02]  /*0310*/  IADD3 R34, PT, PT, R27, R34, R11 ;  /* 0x000000221b227210 */ /* 0x020fe40007ffe00b */
[----:B---3--:R-:W-:Y:S02]  /*0320*/  LOP3.LUT R20, R25, UR6, RZ, 0x3c, !PT ;  /* 0x0000000619147c12 */ /* 0x008fe4000f8e3cff */
[----:B------:R-:W-:Y:S02]  /*0330*/  SHF.R.W.U32 R32, R34, 0x10, R34 ;  /* 0x0000001022207819 */ /* 0x000fe40000001e22 */
[----:B------:R-:W-:Y:S02]  /*0340*/  SHF.R.W.U32 R20, R20, 0x10, R20 ;  /* 0x0000001014147819 */ /* 0x000fe40000001e14 */
[----:B------:R-:W-:-:S04]  /*0350*/  IADD3 R26, PT, PT, R22, R17, R10 ;  /* 0x00000011161a7210 */ /* 0x000fc80007ffe00a */
[----:B------:R-:W-:Y:S02]  /*0360*/  LOP3.LUT R24, R26, UR8, RZ, 0x3c, !PT ;  /* 0x000000081a187c12 */ /* 0x000fe4000f8e3cff */
[----:B------:R-:W-:Y:S01]  /*0370*/  IADD3 R23, PT, PT, R19, R23, R12 ;  /* 0x0000001713177210 */ /* 0x000fe20007ffe00c */
[----:B------:R-:W-:Y:S01]  /*0380*/  VIADD R30, R32, 0xbb67ae85 ;  /* 0xbb67ae85201e7836 */ /* 0x000fe20000000000 */
        /* <DEDUP_REMOVED lines=212> */
[-C--:B------:R-:W-:Y:S02]  /*10d0*/  LOP3.LUT R24, R24, R35.reuse, RZ, 0x3c, !PT ;  /* 0x0000002318187212 */ /* 0x080fe400078e3cff */
[----:B------:R-:W-:Y:S01]  /*10e0*/  SHF.R.W.U32 R22, R22, 0x8, R22 ;  /* 0x0000000816167819 */ /* 0x000fe20000001e16 */
[----:B------:R-:W-:Y:S01]  /*10f0*/  IMAD.IADD R33, R33, 0x1, R31 ;  /* 0x0000000121217824 */ /* 0x000fe200078e021f */
[----:B------:R-:W-:-:S02]  /*1100*/  IADD3 R28, PT, PT, R30, R35, R3 ;  /* 0x000000231e1c7210 */ /* 0x000fc40007ffe003 */
[----:B------:R-:W-:Y:S01]  /*1110*/  SHF.R.W.U32 R24, R24, 0x8, R24 ;  /* 0x0000000818187819 */ /* 0x000fe20000001e18 */
[----:B------:R-:W-:Y:S01]  /*1120*/  IMAD.IADD R32, R17, 0x1, R22 ;  /* 0x0000000111207824 */ /* 0x000fe200078e0216 */
[----:B------:R-:W-:Y:S02]  /*1130*/  LOP3.LUT R31, R28, R31, RZ, 0x3c, !PT ;  /* 0x0000001f1c1f7212 */ /* 0x000fe400078e3cff */
        /* <DEDUP_REMOVED lines=10> */
[----:B------:R-:W-:Y:S02]  /*11e0*/  IADD3 R23, PT, PT, R31, R23, R6 ;  /* 0x000000171f177210 */ /* 0x000fe40007ffe006 */
[----:B------:R-:W-:Y:S02]  /*11f0*/  LOP3.LUT R29, R30, R21, RZ, 0x3c, !PT ;  /* 0x000000151e1d7212 */ /* 0x000fe400078e3cff */
[----:B------:R-:W-:-:S02]  /*1200*/  LOP3.LUT R26, R25, R26, RZ, 0x3c, !PT ;  /* 0x0000001a191a7212 */ /* 0x000fc400078e3cff */
[----:B------:R-:W-:Y:S02]  /*1210*/  IADD3 R27, PT, PT, R18, R27, R14 ;  /* 0x0000001b121b7210 */ /* 0x000fe40007ffe00e */
[----:B------:R-:W-:Y:S02]  /*1220*/  LOP3.LUT R24, R23, R24, RZ, 0x3c, !PT ;  /* 0x0000001817187212 */ /* 0x000fe400078e3cff */
[----:B------:R-:W-:Y:S02]  /*1230*/  SHF.R.W.U32 R29, R29, 0xc, R29 ;  /* 0x0000000c1d1d7819 */ /* 0x000fe40000001e1d */
[----:B------:R-:W-:Y:S02]  /*1240*/  SHF.R.W.U32 R32, R26, 0x10, R26 ;  /* 0x000000101a207819 */ /* 0x000fe40000001e1a */
[----:B------:R-:W-:Y:S02]  /*1250*/  LOP3.LUT R22, R27, R22, RZ, 0x3c, !PT ;  /* 0x000000161b167212 */ /* 0x000fe400078e3cff */
        /* <DEDUP_REMOVED lines=20> */
[-C--:B------:R-:W-:Y:S02]  /*13a0*/  LOP3.LUT R31, R24, R36.reuse, RZ, 0x3c, !PT ;  /* 0x00000024181f7212 */ /* 0x080fe400078e3cff */
        /* <DEDUP_REMOVED lines=36> */
[----:B------:R-:W-:-:S02]  /*15f0*/  LOP3.LUT R24, R21, R22, RZ, 0x3c, !PT ;  /* 0x0000001615187212 */ /* 0x000fc400078e3cff */
[----:B------:R-:W-:Y:S01]  /*1600*/  SHF.R.W.U32 R21, R33, 0xc, R33 ;  /* 0x0000000c21157819 */ /* 0x000fe20000001e21 */
[----:B------:R-:W-:Y:S01]  /*1610*/  IMAD.IADD R18, R18, 0x1, R17 ;  /* 0x0000000112127824 */ /* 0x000fe200078e0211 */
[----:B------:R-:W-:Y:S02]  /*1620*/  LOP3.LUT R33, R20, R19, RZ, 0x3c, !PT ;  /* 0x0000001314217212 */ /* 0x000fe400078e3cff */
[----:B------:R-:W-:Y:S02]  /*1630*/  SHF.R.W.U32 R20, R24, 0xc, R24 ;  /* 0x0000000c18147819 */ /* 0x000fe40000001e18 */
[----:B------:R-:W-:Y:S02]  /*1640*/  IADD3 R24, PT, PT, R21, R23, R14 ;  /* 0x0000001715187210 */ /* 0x000fe40007ffe00e */
        /* <DEDUP_REMOVED lines=175> */
[----:B------:R-:W-:Y:S02]  /*2140*/  LOP3.LUT R29, R20, R29, RZ, 0x3c, !PT ;  /* 0x0000001d141d7212 */ /* 0x000fe400078e3cff */
[----:B------:R-:W-:Y:S02]  /*2150*/  SHF.R.W.U32 R27, R27, 0x10, R27 ;  /* 0x000000101b1b7819 */ /* 0x000fe40000001e1b */
[----:B------:R-:W-:Y:S02]  /*2160*/  IADD3 R22, PT, PT, R19, R18, R15 ;  /* 0x0000001213167210 */ /* 0x000fe40007ffe00f */
[----:B------:R-:W-:Y:S02]  /*2170*/  SHF.R.W.U32 R18, R26, 0x10, R26 ;  /* 0x000000101a127819 */ /* 0x000fe40000001e1a */
[----:B------:R-:W-:Y:S01]  /*2180*/  SHF.R.W.U32 R29, R29, 0x10, R29 ;  /* 0x000000101d1d7819 */ /* 0x000fe20000001e1d */
[----:B------:R-:W-:Y:S01]  /*2190*/  IMAD.IADD R36, R36, 0x1, R27 ;  /* 0x0000000124247824 */ /* 0x000fe200078e021b */
[----:B------:R-:W-:Y:S01]  /*21a0*/  LOP3.LUT R17, R17, R22, RZ, 0x3c, !PT ;  /* 0x0000001611117212 */ /* 0x000fe200078e3cff */
[----:B------:R-:W-:-:S02]  /*21b0*/  IMAD.IADD R26, R25, 0x1, R18 ;  /* 0x00000001191a7824 */ /* 0x000fc400078e0212 */
[----:B------:R-:W-:Y:S01]  /*21c0*/  IMAD.IADD R34, R34, 0x1, R29 ;  /* 0x0000000122227824 */ /* 0x000fe200078e021d */
[----:B------:R-:W-:Y:S02]  /*21d0*/  SHF.R.W.U32 R17, R17, 0x8, R17 ;  /* 0x0000000811117819 */ /* 0x000fe40000001e11 */
[----:B------:R-:W-:Y:S02]  /*21e0*/  LOP3.LUT R21, R21, R36, RZ, 0x3c, !PT ;  /* 0x0000002415157212 */ /* 0x000fe400078e3cff */
[----:B------:R-:W-:Y:S01]  /*21f0*/  LOP3.LUT R23, R23, R26, RZ, 0x3c, !PT ;  /* 0x0000001a17177212 */ /* 0x000fe200078e3cff */
[----:B------:R-:W-:Y:S01]  /*2200*/  IMAD.IADD R24, R24, 0x1, R17 ;  /* 0x0000000118187824 */ /* 0x000fe200078e0211 */
[----:B------:R-:W-:Y:S02]  /*2210*/  LOP3.LUT R25, R31, R34, RZ, 0x3c, !PT ;  /* 0x000000221f197212 */ /* 0x000fe400078e3cff */
[----:B------:R-:W-:Y:S02]  /*2220*/  SHF.R.W.U32 R21, R21, 0xc, R21 ;  /* 0x0000000c15157819 */ /* 0x000fe40000001e15 */
        /* <DEDUP_REMOVED lines=9> */
[-C--:B------:R-:W-:Y:S02]  /*22c0*/  LOP3.LUT R29, R29, R19.reuse, RZ, 0x3c, !PT ;  /* 0x000000131d1d7212 */ /* 0x080fe400078e3cff */
[----:B------:R-:W-:Y:S02]  /*22d0*/  SHF.R.W.U32 R28, R27, 0x8, R27 ;  /* 0x000000081b1c7819 */ /* 0x000fe40000001e1b */
[----:B------:R-:W-:Y:S02]  /*22e0*/  IADD3 R19, PT, PT, R20, R19, R11 ;  /* 0x0000001314137210 */ /* 0x000fe40007ffe00b */
[----:B------:R-:W-:-:S02]  /*22f0*/  SHF.R.W.U32 R27, R18, 0x8, R18 ;  /* 0x00000008121b7819 */ /* 0x000fc40000001e12 */
[----:B------:R-:W-:Y:S01]  /*2300*/  LOP3.LUT R18, R19, R28, RZ, 0x3c, !PT ;  /* 0x0000001c13127212 */ /* 0x000fe200078e3cff */
[----:B------:R-:W-:Y:S01]  /*2310*/  IMAD.IADD R36, R36, 0x1, R28 ;  /* 0x0000000124247824 */ /* 0x000fe200078e021c */
        /* <DEDUP_REMOVED lines=46> */
[----:B------:R-:W-:Y:S02]  /*2600*/  IADD3 R17, PT, PT, R33, R22, R6 ;  /* 0x0000001621117210 */ /* 0x000fe40007ffe006 */
[----:B------:R-:W-:Y:S01]  /*2610*/  SHF.R.W.U32 R29, R29, 0x8, R29 ;  /* 0x000000081d1d7819 */ /* 0x000fe20000001e1d */
[----:B------:R-:W-:Y:S01]  /*2620*/  IMAD.IADD R36, R36, 0x1, R27 ;  /* 0x0000000124247824 */ /* 0x000fe200078e021b */
[----:B------:R-:W-:Y:S02]  /*2630*/  LOP3.LUT R6, R17, R20, RZ, 0x3c, !PT ;  /* 0x0000001411067212 */ /* 0x000fe400078e3cff */
[----:B------:R-:W-:Y:S01]  /*2640*/  LOP3.LUT R20, R21, R34, RZ, 0x3c, !PT ;  /* 0x0000002215147212 */ /* 0x000fe200078e3cff */
[----:B------:R-:W-:Y:S01]  /*2650*/  IMAD.IADD R22, R24, 0x1, R29 ;  /* 0x0000000118167824 */ /* 0x000fe200078e021d */
[----:B------:R-:W-:-:S02]  /*2660*/  LOP3.LUT R21, R25, R36, RZ, 0x3c, !PT ;  /* 0x0000002419157212 */ /* 0x000fc400078e3cff */
[----:B------:R-:W-:Y:S02]  /*2670*/  SHF.R.W.U32 R6, R6, 0x10, R6 ;  /* 0x0000001006067819 */ /* 0x000fe40000001e06 */
[----:B------:R-:W-:Y:S02]  /*2680*/  SHF.R.W.U32 R20, R20, 0x7, R20 ;  /* 0x0000000714147819 */ /* 0x000fe40000001e14 */
[----:B------:R-:W-:Y:S02]  /*2690*/  LOP3.LUT R24, R31, R22, RZ, 0x3c, !PT ;  /* 0x000000161f187212 */ /* 0x000fe400078e3cff */
[----:B------:R-:W-:Y:S01]  /*26a0*/  SHF.R.W.U32 R21, R21, 0x7, R21 ;  /* 0x0000000715157819 */ /* 0x000fe20000001e15 */
[----:B------:R-:W-:Y:S01]  /*26b0*/  IMAD.IADD R22, R22, 0x1, R6 ;  /* 0x0000000116167824 */ /* 0x000fe200078e0206 */
        /* <DEDUP_REMOVED lines=18> */
[----:B------:R-:W-:Y:S02]  /*27e0*/  LOP3.LUT R20, R21, R16, RZ, 0x3c, !PT ;  /* 0x0000001015147212 */ /* 0x000fe400078e3cff */
[----:B------:R-:W-:Y:S02]  /*27f0*/  SHF.R.W.U32 R21, R23, 0x8, R23 ;  /* 0x0000000817157819 */ /* 0x000fe40000001e17 */
[----:B------:R-:W-:Y:S02]  /*2800*/  SHF.R.W.U32 R6, R6, 0xc, R6 ;  /* 0x0000000c06067819 */ /* 0x000fe40000001e06 */
[----:B------:R-:W-:Y:S01]  /*2810*/  LOP3.LUT R24, R24, R27, RZ, 0x3c, !PT ;  /* 0x0000001b18187212 */ /* 0x000fe200078e3cff */
[----:B------:R-:W-:Y:S01]  /*2820*/  IMAD.IADD R23, R22, 0x1, R21 ;  /* 0x0000000116177824 */ /* 0x000fe200078e0215 */
[----:B------:R-:W-:-:S02]  /*2830*/  SHF.R.W.U32 R20, R20, 0xc, R20 ;  /* 0x0000000c14147819 */ /* 0x000fc40000001e14 */
[----:B------:R-:W-:Y:S02]  /*2840*/  IADD3 R8, PT, PT, R6, R13, R8 ;  /* 0x0000000d06087210 */ /* 0x000fe40007ffe008 */
[----:B------:R-:W-:Y:S02]  /*2850*/  SHF.R.W.U32 R13, R24, 0xc, R24 ;  /* 0x0000000c180d7819 */ /* 0x000fe40000001e18 */
[----:B------:R-:W-:Y:S02]  /*2860*/  IADD3 R22, PT, PT, R20, R3, R0 ;  /* 0x0000000314167210 */ /* 0x000fe40007ffe000 */
[----:B------:R-:W-:Y:S02]  /*2870*/  LOP3.LUT R0, R19, R8, RZ, 0x3c, !PT ;  /* 0x0000000813007212 */ /* 0x000fe400078e3cff */
[----:B------:R-:W-:Y:S02]  /*2880*/  LOP3.LUT R3, R18, R23, RZ, 0x3c, !PT ;  /* 0x0000001712037212 */ /* 0x000fe400078e3cff */
[----:B------:R-:W-:-:S02]  /*2890*/  IADD3 R18, PT, PT, R13, R15, R14 ;  /* 0x0000000f0d127210 */ /* 0x000fc40007ffe00e */
[----:B------:R-:W-:Y:S02]  /*28a0*/  SHF.R.W.U32 R14, R0, 0x8, R0 ;  /* 0x00000008000e7819 */ /* 0x000fe40000001e00 */
[----:B------:R-:W-:Y:S02]  /*28b0*/  SHF.R.W.U32 R15, R3, 0x7, R3 ;  /* 0x00000007030f7819 */ /* 0x000fe40000001e03 */
[----:B------:R-:W-:Y:S02]  /*28c0*/  LOP3.LUT R19, R26, R22, RZ, 0x3c, !PT ;  /* 0x000000161a137212 */ /* 0x000fe400078e3cff */
[-C--:B------:R-:W-:Y:S01]  /*28d0*/  LOP3.LUT R29, R29, R18.reuse, RZ, 0x3c, !PT ;  /* 0x000000121d1d7212 */ /* 0x080fe200078e3cff */
[----:B------:R-:W-:Y:S01]  /*28e0*/  IMAD.IADD R25, R25, 0x1, R14 ;  /* 0x0000000119197824 */ /* 0x000fe200078e020e */
[----:B------:R-:W-:Y:S02]  /*28f0*/  IADD3 R7, PT, PT, R15, R18, R7 ;  /* 0x000000120f077210 */ /* 0x000fe40007ffe007 */
[----:B------:R-:W-:-:S02]  /*2900*/  SHF.R.W.U32 R19, R19, 0x8, R19 ;  /* 0x0000000813137819 */ /* 0x000fc40000001e13 */
[----:B------:R-:W-:Y:S02]  /*2910*/  SHF.R.W.U32 R18, R29, 0x8, R29 ;  /* 0x000000081d127819 */ /* 0x000fe40000001e1d */
[----:B------:R-:W-:Y:S01]  /*2920*/  LOP3.LUT R3, R7, R14, RZ, 0x3c, !PT ;  /* 0x0000000e07037212 */ /* 0x000fe200078e3cff */
[----:B------:R-:W-:Y:S01]  /*2930*/  IMAD.IADD R0, R16, 0x1, R19 ;  /* 0x0000000110007824 */ /* 0x000fe200078e0213 */
[----:B------:R-:W-:Y:S01]  /*2940*/  LOP3.LUT R14, R6, R25, RZ, 0x3c, !PT ;  /* 0x00000019060e7212 */ /* 0x000fe200078e3cff */
[----:B------:R-:W-:-:S03]  /*2950*/  IMAD.IADD R6, R27, 0x1, R18 ;  /* 0x000000011b067824 */ /* 0x000fc600078e0212 */
        /* <DEDUP_REMOVED lines=8> */
[----:B------:R-:W-:Y:S01]  /*29e0*/  IADD3 R11, PT, PT, R16, R8, R11 ;  /* 0x00000008100b7210 */ /* 0x000fe20007ffe00b */
[----:B------:R-:W-:Y:S01]  /*29f0*/  IMAD.IADD R0, R0, 0x1, R3 ;  /* 0x0000000100007824 */ /* 0x000fe200078e0203 */
[----:B------:R-:W-:Y:S02]  /*2a00*/  LOP3.LUT R17, R9, R21, RZ, 0x3c, !PT ;  /* 0x0000001509117212 */ /* 0x000fe400078e3cff */
[----:B------:R-:W-:Y:S02]  /*2a10*/  LOP3.LUT R18, R12, R18, RZ, 0x3c, !PT ;  /* 0x000000120c127212 */ /* 0x000fe400078e3cff */
[----:B------:R-:W-:-:S02]  /*2a20*/  LOP3.LUT R19, R11, R19, RZ, 0x3c, !PT ;  /* 0x000000130b137212 */ /* 0x000fc400078e3cff */
[----:B------:R-:W-:Y:S02]  /*2a30*/  LOP3.LUT R15, R15, R0, RZ, 0x3c, !PT ;  /* 0x000000000f0f7212 */ /* 0x000fe400078e3cff */
[----:B------:R-:W-:Y:S02]  /*2a40*/  SHF.R.W.U32 R17, R17, 0x10, R17 ;  /* 0x0000001011117819 */ /* 0x000fe40000001e11 */
[----:B------:R-:W-:Y:S02]  /*2a50*/  SHF.R.W.U32 R18, R18, 0x10, R18 ;  /* 0x0000001012127819 */ /* 0x000fe40000001e12 */
[----:B------:R-:W-:Y:S02]  /*2a60*/  SHF.R.W.U32 R22, R19, 0x10, R19 ;  /* 0x0000001013167819 */ /* 0x000fe40000001e13 */
[----:B------:R-:W-:Y:S01]  /*2a70*/  SHF.R.W.U32 R8, R15, 0xc, R15 ;  /* 0x0000000c0f087819 */ /* 0x000fe20000001e0f */
[----:B------:R-:W-:Y:S02]  /*2a80*/  IMAD.IADD R15, R6, 0x1, R17 ;  /* 0x00000001060f7824 */ /* 0x000fe400078e0211 */
        /* <DEDUP_REMOVED lines=8> */
[----:B------:R-:W-:Y:S02]  /*2b10*/  IADD3 R10, PT, PT, R8, R7, R10 ;  /* 0x00000007080a7210 */ /* 0x000fe40007ffe00a */
[----:B------:R-:W-:Y:S01]  /*2b20*/  IADD3 R4, PT, PT, R13, R9, R4 ;  /* 0x000000090d047210 */ /* 0x000fe20007ffe004 */
[----:B------:R-:W0:Y:S01]  /*2b30*/  LDC.64 R6, c[0x0][0x3a0] ;  /* 0x0000e800ff067b82 */ /* 0x000e220000000a00 */
        /* <DEDUP_REMOVED lines=8> */
[----:B------:R-:W-:Y:S02]  /*2bc0*/  SHF.R.W.U32 R19, R18, 0x8, R18 ;  /* 0x0000000812137819 */ /* 0x000fe40000001e12 */
[----:B------:R-:W-:Y:S01]  /*2bd0*/  SHF.R.W.U32 R22, R22, 0x8, R22 ;  /* 0x0000000816167819 */ /* 0x000fe20000001e16 */
[----:B------:R-:W-:-:S02]  /*2be0*/  IMAD.IADD R9, R0, 0x1, R3 ;  /* 0x0000000100097824 */ /* 0x000fc400078e0203 */
[----:B------:R-:W-:Y:S02]  /*2bf0*/  IMAD.IADD R15, R15, 0x1, R17 ;  /* 0x000000010f0f7824 */ /* 0x000fe400078e0211 */
[----:B------:R-:W-:Y:S02]  /*2c00*/  IMAD.IADD R21, R20, 0x1, R19 ;  /* 0x0000000114157824 */ /* 0x000fe400078e0213 */
[----:B------:R-:W-:Y:S01]  /*2c10*/  IMAD.IADD R23, R23, 0x1, R22 ;  /* 0x0000000117177824 */ /* 0x000fe200078e0216 */
[----:B------:R-:W-:Y:S02]  /*2c20*/  LOP3.LUT R8, R8, R9, RZ, 0x3c, !PT ;  /* 0x0000000908087212 */ /* 0x000fe400078e3cff */
[----:B------:R-:W-:Y:S02]  /*2c30*/  LOP3.LUT R14, R14, R21, RZ, 0x3c, !PT ;  /* 0x000000150e0e7212 */ /* 0x000fe400078e3cff */
[----:B------:R-:W-:Y:S02]  /*2c40*/  LOP3.LUT R13, R13, R15, RZ, 0x3c, !PT ;  /* 0x0000000f0d0d7212 */ /* 0x000fe400078e3cff */
[----:B------:R-:W-:-:S02]  /*2c50*/  LOP3.LUT R16, R16, R23, RZ, 0x3c, !PT ;  /* 0x0000001710107212 */ /* 0x000fc400078e3cff */
[----:B------:R-:W-:Y:S02]  /*2c60*/  SHF.R.W.U32 R8, R8, 0x7, R8 ;  /* 0x0000000708087819 */ /* 0x000fe40000001e08 */
[----:B------:R-:W-:Y:S02]  /*2c70*/  SHF.R.W.U32 R25, R14, 0x7, R14 ;  /* 0x000000070e197819 */ /* 0x000fe40000001e0e */
[----:B------:R-:W-:Y:S02]  /*2c80*/  SHF.R.W.U32 R0, R13, 0x7, R13 ;  /* 0x000000070d007819 */ /* 0x000fe40000001e0d */
[----:B------:R-:W-:Y:S01]  /*2c90*/  SHF.R.W.U32 R16, R16, 0x7, R16 ;  /* 0x0000000710107819 */ /* 0x000fe20000001e10 */
[----:B0-----:R0:W-:Y:S01]  /*2ca0*/  STG.E desc[UR4][R6.64+0x3c], R17 ;  /* 0x00003c1106007986 */ /* 0x0011e2000c101904 */
[----:B------:R-:W-:Y:S02]  /*2cb0*/  LOP3.LUT R31, R8, R17, RZ, 0x3c, !PT ;  /* 0x00000011081f7212 */ /* 0x000fe400078e3cff */
[----:B------:R-:W-:-:S02]  /*2cc0*/  LOP3.LUT R27, R10, R15, RZ, 0x3c, !PT ;  /* 0x0000000f0a1b7212 */ /* 0x000fc400078e3cff */
[----:B------:R-:W-:Y:S02]  /*2cd0*/  LOP3.LUT R25, R25, R22, RZ, 0x3c, !PT ;  /* 0x0000001619197212 */ /* 0x000fe400078e3cff */
[----:B------:R-:W-:Y:S02]  /*2ce0*/  LOP3.LUT R29, R16, R19, RZ, 0x3c, !PT ;  /* 0x00000013101d7212 */ /* 0x000fe400078e3cff */
[----:B------:R-:W-:Y:S02]  /*2cf0*/  LOP3.LUT R13, R4, R9, RZ, 0x3c, !PT ;  /* 0x00000009040d7212 */ /* 0x000fe400078e3cff */
[----:B------:R-:W-:Y:S02]  /*2d00*/  LOP3.LUT R11, R11, R21, RZ, 0x3c, !PT ;  /* 0x000000150b0b7212 */ /* 0x000fe400078e3cff */
[----:B0-----:R-:W-:Y:S02]  /*2d10*/  LOP3.LUT R17, R0, R3, RZ, 0x3c, !PT ;  /* 0x0000000300117212 */ /* 0x001fe400078e3cff */
[----:B------:R-:W-:Y:S01]  /*2d20*/  LOP3.LUT R5, R5, R23, RZ, 0x3c, !PT ;  /* 0x0000001705057212 */ /* 0x000fe200078e3cff */
[----:B------:R-:W-:Y:S04]  /*2d30*/  STG.E desc[UR4][R6.64+0x28], R15 ;  /* 0x0000280f06007986 */ /* 0x000fe8000c101904 */
        /* <DEDUP_REMOVED lines=13> */
[----:B------:R-:W-:Y:S01]  /*2e10*/  STG.E desc[UR4][R6.64+0x1c], R31 ;  /* 0x00001c1f06007986 */ /* 0x000fe2000c101904 */
[----:B------:R-:W-:Y:S05]  /*2e20*/  EXIT ;  /* 0x000000000000794d */ /* 0x000fea0003800000 */
.L_x_59:
        /* <DEDUP_REMOVED lines=13> */
.L_x_62:


//--------------------- .nv.shared.solve_nonce_range_fused --------------------------
	.section	.nv.shared.solve_nonce_range_fused,"aw",@nobits
	.sectionflags	@""
	.align	16
.nv.shared.solve_nonce_range_fused:
	.zero		2640


//--------------------- .nv.shared.reserved.0     --------------------------
	.section	.nv.shared.reserved.0,"aw",@nobits
	.weak		__nv_reservedSMEM_offset_0_alias
	.size		__nv_reservedSMEM_offset_0_alias, 0, 64
	.other		__nv_reservedSMEM_offset_0_alias,@"STO_CUDA_RESERVED_SHARED STV_DEFAULT"
__nv_reservedSMEM_offset_0_alias:
	.zero		0
	.zero		64


//--------------------- .nv.shared.compress       --------------------------
	.section	.nv.shared.compress,"aw",@nobits
	.sectionflags	@""
	.align	16
	.zero		1024


//--------------------- .nv.constant0.solve_nonce_range_fused --------------------------
	.section	.nv.constant0.solve_nonce_range_fused,"a",@progbits
	.sectionflags	@""
	.align	4
.nv.constant0.solve_nonce_range_fused:
	.zero		968


//--------------------- .nv.constant0.compress    --------------------------
	.section	.nv.constant0.compress,"a",@progbits
	.sectionflags	@""
	.align	4
.nv.constant0.compress:
	.zero		936


//--------------------- SYMBOLS --------------------------

	.type		.nv.reservedSmem.offset0,@object
	.size		.nv.reservedSmem.offset0,0x4
	.type		.nv.reservedSmem.cap,@object
	.size		.nv.reservedSmem.cap,0x4
